	.target	sm_90a

	.elftype	@"ET_EXEC"


//--------------------- .note.nv.tkinfo           --------------------------
	.section	.note.nv.tkinfo,"",@"SHT_NOTE"
	.sectionflags	@"SHF_NOTE_NV_TKINFO"
	.tkinfo
        /*0018*/ 	.word	0x00000002
        /*0030*/ 	.string	""
        /*0030*/ 	.string	"ptxas"
        /*0030*/ 	.string	"Cuda compilation tools, release 13.0, V13.0.88"
        /*0030*/ 	.string	"Build cuda_13.0.r13.0/compiler.36424714_0"
        /*0030*/ 	.string	"-arch sm_90a -m 64 "



//--------------------- .note.nv.cuinfo           --------------------------
	.section	.note.nv.cuinfo,"",@"SHT_NOTE"
	.sectionflags	@"SHF_NOTE_NV_CUINFO"
        /*0018*/ 	.short	0x0002
        /*001a*/ 	.short	0x005a
        /*001c*/ 	.short	0x0082
	.zero		2


//--------------------- .nv.info                  --------------------------
	.section	.nv.info,"",@"SHT_CUDA_INFO"
	.align	4


	//----- nvinfo : EIATTR_REGCOUNT
	.align		4
        /*0000*/ 	.byte	0x04, 0x2f
        /*0002*/ 	.short	(.L_12 - .L_11)
	.align		4
.L_11:
        /*0004*/ 	.word	index@(_ZN5flash25flash_bwd_dot_do_o_kernelILb1E23Flash_bwd_kernel_traitsILi192ELi64ELi64ELi8ELi4ELi2ELi2ELb0ELb0EN7cutlass6half_tE19Flash_kernel_traitsILi192ELi64ELi64ELi8ES3_EEEEvNS_16Flash_bwd_paramsE)
        /*0008*/ 	.word	0x00000041


	//----- nvinfo : EIATTR_FRAME_SIZE
	.align		4
.L_12:
        /*000c*/ 	.byte	0x04, 0x11
        /*000e*/ 	.short	(.L_14 - .L_13)
	.align		4
.L_13:
        /*0010*/ 	.word	index@(_ZN5flash25flash_bwd_dot_do_o_kernelILb1E23Flash_bwd_kernel_traitsILi192ELi64ELi64ELi8ELi4ELi2ELi2ELb0ELb0EN7cutlass6half_tE19Flash_kernel_traitsILi192ELi64ELi64ELi8ES3_EEEEvNS_16Flash_bwd_paramsE)
        /*0014*/ 	.word	0x00000000


	//----- nvinfo : EIATTR_REGCOUNT
	.align		4
.L_14:
        /*0018*/ 	.byte	0x04, 0x2f
        /*001a*/ 	.short	(.L_16 - .L_15)
	.align		4
.L_15:
        /*001c*/ 	.word	index@(_ZN5flash25flash_bwd_dot_do_o_kernelILb0E23Flash_bwd_kernel_traitsILi192ELi64ELi64ELi8ELi4ELi2ELi2ELb0ELb0EN7cutlass6half_tE19Flash_kernel_traitsILi192ELi64ELi64ELi8ES3_EEEEvNS_16Flash_bwd_paramsE)
        /*0020*/ 	.word	0x00000040


	//----- nvinfo : EIATTR_FRAME_SIZE
	.align		4
.L_16:
        /*0024*/ 	.byte	0x04, 0x11
        /*0026*/ 	.short	(.L_18 - .L_17)
	.align		4
.L_17:
        /*0028*/ 	.word	index@(_ZN5flash25flash_bwd_dot_do_o_kernelILb0E23Flash_bwd_kernel_traitsILi192ELi64ELi64ELi8ELi4ELi2ELi2ELb0ELb0EN7cutlass6half_tE19Flash_kernel_traitsILi192ELi64ELi64ELi8ES3_EEEEvNS_16Flash_bwd_paramsE)
        /*002c*/ 	.word	0x00000000


	//----- nvinfo : EIATTR_REGCOUNT
	.align		4
.L_18:
        /*0030*/ 	.byte	0x04, 0x2f
        /*0032*/ 	.short	(.L_20 - .L_19)
	.align		4
.L_19:
        /*0034*/ 	.word	index@(_ZN5flash44flash_bwd_dq_dk_dv_loop_seqk_parallel_kernelI23Flash_bwd_kernel_traitsILi192ELi64ELi64ELi8ELi4ELi2ELi2ELb0ELb0EN7cutlass6half_tE19Flash_kernel_traitsILi192ELi64ELi64ELi8ES3_EELb0ELb1ELb0ELb1ELb0ELb0ELb1EEEvNS_16Flash_bwd_paramsE)
        /*0038*/ 	.word	0x000000ff


	//----- nvinfo : EIATTR_FRAME_SIZE
	.align		4
.L_20:
        /*003c*/ 	.byte	0x04, 0x11
        /*003e*/ 	.short	(.L_22 - .L_21)
	.align		4
.L_21:
        /*0040*/ 	.word	index@(_ZN5flash44flash_bwd_dq_dk_dv_loop_seqk_parallel_kernelI23Flash_bwd_kernel_traitsILi192ELi64ELi64ELi8ELi4ELi2ELi2ELb0ELb0EN7cutlass6half_tE19Flash_kernel_traitsILi192ELi64ELi64ELi8ES3_EELb0ELb1ELb0ELb1ELb0ELb0ELb1EEEvNS_16Flash_bwd_paramsE)
        /*0044*/ 	.word	0x00000008


	//----- nvinfo : EIATTR_REGCOUNT
	.align		4
.L_22:
        /*0048*/ 	.byte	0x04, 0x2f
        /*004a*/ 	.short	(.L_24 - .L_23)
	.align		4
.L_23:
        /*004c*/ 	.word	index@(_ZN5flash44flash_bwd_dq_dk_dv_loop_seqk_parallel_kernelI23Flash_bwd_kernel_traitsILi192ELi64ELi64ELi8ELi4ELi2ELi2ELb0ELb0EN7cutlass6half_tE19Flash_kernel_traitsILi192ELi64ELi64ELi8ES3_EELb1ELb1ELb0ELb1ELb0ELb0ELb0EEEvNS_16Flash_bwd_paramsE)
        /*0050*/ 	.word	0x000000fe


	//----- nvinfo : EIATTR_FRAME_SIZE
	.align		4
.L_24:
        /*0054*/ 	.byte	0x04, 0x11
        /*0056*/ 	.short	(.L_26 - .L_25)
	.align		4
.L_25:
        /*0058*/ 	.word	index@(_ZN5flash44flash_bwd_dq_dk_dv_loop_seqk_parallel_kernelI23Flash_bwd_kernel_traitsILi192ELi64ELi64ELi8ELi4ELi2ELi2ELb0ELb0EN7cutlass6half_tE19Flash_kernel_traitsILi192ELi64ELi64ELi8ES3_EELb1ELb1ELb0ELb1ELb0ELb0ELb0EEEvNS_16Flash_bwd_paramsE)
        /*005c*/ 	.word	0x00000000


	//----- nvinfo : EIATTR_REGCOUNT
	.align		4
.L_26:
        /*0060*/ 	.byte	0x04, 0x2f
        /*0062*/ 	.short	(.L_28 - .L_27)
	.align		4
.L_27:
        /*0064*/ 	.word	index@(_ZN5flash44flash_bwd_dq_dk_dv_loop_seqk_parallel_kernelI23Flash_bwd_kernel_traitsILi192ELi64ELi64ELi8ELi4ELi2ELi2ELb0ELb0EN7cutlass6half_tE19Flash_kernel_traitsILi192ELi64ELi64ELi8ES3_EELb0ELb1ELb0ELb0ELb0ELb1ELb1EEEvNS_16Flash_bwd_paramsE)
        /*0068*/ 	.word	0x000000fe


	//----- nvinfo : EIATTR_FRAME_SIZE
	.align		4
.L_28:
        /*006c*/ 	.byte	0x04, 0x11
        /*006e*/ 	.short	(.L_30 - .L_29)
	.align		4
.L_29:
        /*0070*/ 	.word	index@(_ZN5flash44flash_bwd_dq_dk_dv_loop_seqk_parallel_kernelI23Flash_bwd_kernel_traitsILi192ELi64ELi64ELi8ELi4ELi2ELi2ELb0ELb0EN7cutlass6half_tE19Flash_kernel_traitsILi192ELi64ELi64ELi8ES3_EELb0ELb1ELb0ELb0ELb0ELb1ELb1EEEvNS_16Flash_bwd_paramsE)
        /*0074*/ 	.word	0x00000000


	//----- nvinfo : EIATTR_REGCOUNT
	.align		4
.L_30:
        /*0078*/ 	.byte	0x04, 0x2f
        /*007a*/ 	.short	(.L_32 - .L_31)
	.align		4
.L_31:
        /*007c*/ 	.word	index@(_ZN5flash44flash_bwd_dq_dk_dv_loop_seqk_parallel_kernelI23Flash_bwd_kernel_traitsILi192ELi64ELi64ELi8ELi4ELi2ELi2ELb0ELb0EN7cutlass6half_tE19Flash_kernel_traitsILi192ELi64ELi64ELi8ES3_EELb1ELb1ELb0ELb0ELb0ELb1ELb0EEEvNS_16Flash_bwd_paramsE)
        /*0080*/ 	.word	0x000000ff


	//----- nvinfo : EIATTR_FRAME_SIZE
	.align		4
.L_32:
        /*0084*/ 	.byte	0x04, 0x11
        /*0086*/ 	.short	(.L_34 - .L_33)
	.align		4
.L_33:
        /*0088*/ 	.word	index@(_ZN5flash44flash_bwd_dq_dk_dv_loop_seqk_parallel_kernelI23Flash_bwd_kernel_traitsILi192ELi64ELi64ELi8ELi4ELi2ELi2ELb0ELb0EN7cutlass6half_tE19Flash_kernel_traitsILi192ELi64ELi64ELi8ES3_EELb1ELb1ELb0ELb0ELb0ELb1ELb0EEEvNS_16Flash_bwd_paramsE)
        /*008c*/ 	.word	0x00000000


	//----- nvinfo : EIATTR_REGCOUNT
	.align		4
.L_34:
        /*0090*/ 	.byte	0x04, 0x2f
        /*0092*/ 	.short	(.L_36 - .L_35)
	.align		4
.L_35:
        /*0094*/ 	.word	index@(_ZN5flash44flash_bwd_dq_dk_dv_loop_seqk_parallel_kernelI23Flash_bwd_kernel_traitsILi192ELi64ELi64ELi8ELi4ELi2ELi2ELb0ELb0EN7cutlass6half_tE19Flash_kernel_traitsILi192ELi64ELi64ELi8ES3_EELb0ELb1ELb0ELb0ELb0ELb0ELb1EEEvNS_16Flash_bwd_paramsE)
        /*0098*/ 	.word	0x000000ff


	//----- nvinfo : EIATTR_FRAME_SIZE
	.align		4
.L_36:
        /*009c*/ 	.byte	0x04, 0x11
        /*009e*/ 	.short	(.L_38 - .L_37)
	.align		4
.L_37:
        /*00a0*/ 	.word	index@(_ZN5flash44flash_bwd_dq_dk_dv_loop_seqk_parallel_kernelI23Flash_bwd_kernel_traitsILi192ELi64ELi64ELi8ELi4ELi2ELi2ELb0ELb0EN7cutlass6half_tE19Flash_kernel_traitsILi192ELi64ELi64ELi8ES3_EELb0ELb1ELb0ELb0ELb0ELb0ELb1EEEvNS_16Flash_bwd_paramsE)
        /*00a4*/ 	.word	0x00000000


	//----- nvinfo : EIATTR_REGCOUNT
	.align		4
.L_38:
        /*00a8*/ 	.byte	0x04, 0x2f
        /*00aa*/ 	.short	(.L_40 - .L_39)
	.align		4
.L_39:
        /*00ac*/ 	.word	index@(_ZN5flash44flash_bwd_dq_dk_dv_loop_seqk_parallel_kernelI23Flash_bwd_kernel_traitsILi192ELi64ELi64ELi8ELi4ELi2ELi2ELb0ELb0EN7cutlass6half_tE19Flash_kernel_traitsILi192ELi64ELi64ELi8ES3_EELb1ELb1ELb0ELb0ELb0ELb0ELb0EEEvNS_16Flash_bwd_paramsE)
        /*00b0*/ 	.word	0x000000ff


	//----- nvinfo : EIATTR_FRAME_SIZE
	.align		4
.L_40:
        /*00b4*/ 	.byte	0x04, 0x11
        /*00b6*/ 	.short	(.L_42 - .L_41)
	.align		4
.L_41:
        /*00b8*/ 	.word	index@(_ZN5flash44flash_bwd_dq_dk_dv_loop_seqk_parallel_kernelI23Flash_bwd_kernel_traitsILi192ELi64ELi64ELi8ELi4ELi2ELi2ELb0ELb0EN7cutlass6half_tE19Flash_kernel_traitsILi192ELi64ELi64ELi8ES3_EELb1ELb1ELb0ELb0ELb0ELb0ELb0EEEvNS_16Flash_bwd_paramsE)
        /*00bc*/ 	.word	0x00000008


	//----- nvinfo : EIATTR_REGCOUNT
	.align		4
.L_42:
        /*00c0*/ 	.byte	0x04, 0x2f
        /*00c2*/ 	.short	(.L_44 - .L_43)
	.align		4
.L_43:
        /*00c4*/ 	.word	index@(_ZN5flash27flash_bwd_convert_dq_kernelI23Flash_bwd_kernel_traitsILi192ELi64ELi64ELi8ELi4ELi2ELi2ELb0ELb0EN7cutlass6half_tE19Flash_kernel_traitsILi192ELi64ELi64ELi8ES3_EEEEvNS_16Flash_bwd_paramsEi)
        /*00c8*/ 	.word	0x00000060


	//----- nvinfo : EIATTR_FRAME_SIZE
	.align		4
.L_44:
        /*00cc*/ 	.byte	0x04, 0x11
        /*00ce*/ 	.short	(.L_46 - .L_45)
	.align		4
.L_45:
        /*00d0*/ 	.word	index@(_ZN5flash27flash_bwd_convert_dq_kernelI23Flash_bwd_kernel_traitsILi192ELi64ELi64ELi8ELi4ELi2ELi2ELb0ELb0EN7cutlass6half_tE19Flash_kernel_traitsILi192ELi64ELi64ELi8ES3_EEEEvNS_16Flash_bwd_paramsEi)
        /*00d4*/ 	.word	0x00000000


	//----- nvinfo : EIATTR_REGCOUNT
	.align		4
.L_46:
        /*00d8*/ 	.byte	0x04, 0x2f
        /*00da*/ 	.short	(.L_48 - .L_47)
	.align		4
.L_47:
        /*00dc*/ 	.word	index@(_ZN5flash25flash_bwd_dot_do_o_kernelILb1E23Flash_bwd_kernel_traitsILi192ELi64ELi64ELi8ELi4ELi2ELi2ELb1ELb1EN7cutlass6half_tE19Flash_kernel_traitsILi192ELi64ELi64ELi8ES3_EEEEvNS_16Flash_bwd_paramsE)
        /*00e0*/ 	.word	0x00000041


	//----- nvinfo : EIATTR_FRAME_SIZE
	.align		4
.L_48:
        /*00e4*/ 	.byte	0x04, 0x11
        /*00e6*/ 	.short	(.L_50 - .L_49)
	.align		4
.L_49:
        /*00e8*/ 	.word	index@(_ZN5flash25flash_bwd_dot_do_o_kernelILb1E23Flash_bwd_kernel_traitsILi192ELi64ELi64ELi8ELi4ELi2ELi2ELb1ELb1EN7cutlass6half_tE19Flash_kernel_traitsILi192ELi64ELi64ELi8ES3_EEEEvNS_16Flash_bwd_paramsE)
        /*00ec*/ 	.word	0x00000000


	//----- nvinfo : EIATTR_REGCOUNT
	.align		4
.L_50:
        /*00f0*/ 	.byte	0x04, 0x2f
        /*00f2*/ 	.short	(.L_52 - .L_51)
	.align		4
.L_51:
        /*00f4*/ 	.word	index@(_ZN5flash25flash_bwd_dot_do_o_kernelILb0E23Flash_bwd_kernel_traitsILi192ELi64ELi64ELi8ELi4ELi2ELi2ELb1ELb1EN7cutlass6half_tE19Flash_kernel_traitsILi192ELi64ELi64ELi8ES3_EEEEvNS_16Flash_bwd_paramsE)
        /*00f8*/ 	.word	0x00000040


	//----- nvinfo : EIATTR_FRAME_SIZE
	.align		4
.L_52:
        /*00fc*/ 	.byte	0x04, 0x11
        /*00fe*/ 	.short	(.L_54 - .L_53)
	.align		4
.L_53:
        /*0100*/ 	.word	index@(_ZN5flash25flash_bwd_dot_do_o_kernelILb0E23Flash_bwd_kernel_traitsILi192ELi64ELi64ELi8ELi4ELi2ELi2ELb1ELb1EN7cutlass6half_tE19Flash_kernel_traitsILi192ELi64ELi64ELi8ES3_EEEEvNS_16Flash_bwd_paramsE)
        /*0104*/ 	.word	0x00000000


	//----- nvinfo : EIATTR_REGCOUNT
	.align		4
.L_54:
        /*0108*/ 	.byte	0x04, 0x2f
        /*010a*/ 	.short	(.L_56 - .L_55)
	.align		4
.L_55:
        /*010c*/ 	.word	index@(_ZN5flash44flash_bwd_dq_dk_dv_loop_seqk_parallel_kernelI23Flash_bwd_kernel_traitsILi192ELi64ELi64ELi8ELi4ELi2ELi2ELb1ELb1EN7cutlass6half_tE19Flash_kernel_traitsILi192ELi64ELi64ELi8ES3_EELb0ELb1ELb0ELb1ELb0ELb0ELb1EEEvNS_16Flash_bwd_paramsE)
        /*0110*/ 	.word	0x000000ff


	//----- nvinfo : EIATTR_FRAME_SIZE
	.align		4
.L_56:
        /*0114*/ 	.byte	0x04, 0x11
        /*0116*/ 	.short	(.L_58 - .L_57)
	.align		4
.L_57:
        /*0118*/ 	.word	index@(_ZN5flash44flash_bwd_dq_dk_dv_loop_seqk_parallel_kernelI23Flash_bwd_kernel_traitsILi192ELi64ELi64ELi8ELi4ELi2ELi2ELb1ELb1EN7cutlass6half_tE19Flash_kernel_traitsILi192ELi64ELi64ELi8ES3_EELb0ELb1ELb0ELb1ELb0ELb0ELb1EEEvNS_16Flash_bwd_paramsE)
        /*011c*/ 	.word	0x00000110


	//----- nvinfo : EIATTR_REGCOUNT
	.align		4
.L_58:
        /*0120*/ 	.byte	0x04, 0x2f
        /*0122*/ 	.short	(.L_60 - .L_59)
	.align		4
.L_59:
        /*0124*/ 	.word	index@(_ZN5flash44flash_bwd_dq_dk_dv_loop_seqk_parallel_kernelI23Flash_bwd_kernel_traitsILi192ELi64ELi64ELi8ELi4ELi2ELi2ELb1ELb1EN7cutlass6half_tE19Flash_kernel_traitsILi192ELi64ELi64ELi8ES3_EELb1ELb1ELb0ELb1ELb0ELb0ELb0EEEvNS_16Flash_bwd_paramsE)
        /*0128*/ 	.word	0x000000ff


	//----- nvinfo : EIATTR_FRAME_SIZE
	.align		4
.L_60:
        /*012c*/ 	.byte	0x04, 0x11
        /*012e*/ 	.short	(.L_62 - .L_61)
	.align		4
.L_61:
        /*0130*/ 	.word	index@(_ZN5flash44flash_bwd_dq_dk_dv_loop_seqk_parallel_kernelI23Flash_bwd_kernel_traitsILi192ELi64ELi64ELi8ELi4ELi2ELi2ELb1ELb1EN7cutlass6half_tE19Flash_kernel_traitsILi192ELi64ELi64ELi8ES3_EELb1ELb1ELb0ELb1ELb0ELb0ELb0EEEvNS_16Flash_bwd_paramsE)
        /*0134*/ 	.word	0x00000128


	//----- nvinfo : EIATTR_REGCOUNT
	.align		4
.L_62:
        /*0138*/ 	.byte	0x04, 0x2f
        /*013a*/ 	.short	(.L_64 - .L_63)
	.align		4
.L_63:
        /*013c*/ 	.word	index@(_ZN5flash44flash_bwd_dq_dk_dv_loop_seqk_parallel_kernelI23Flash_bwd_kernel_traitsILi192ELi64ELi64ELi8ELi4ELi2ELi2ELb1ELb1EN7cutlass6half_tE19Flash_kernel_traitsILi192ELi64ELi64ELi8ES3_EELb0ELb1ELb0ELb0ELb0ELb1ELb1EEEvNS_16Flash_bwd_paramsE)
        /*0140*/ 	.word	0x000000ff


	//----- nvinfo : EIATTR_FRAME_SIZE
	.align		4
.L_64:
        /*0144*/ 	.byte	0x04, 0x11
        /*0146*/ 	.short	(.L_66 - .L_65)
	.align		4
.L_65:
        /*0148*/ 	.word	index@(_ZN5flash44flash_bwd_dq_dk_dv_loop_seqk_parallel_kernelI23Flash_bwd_kernel_traitsILi192ELi64ELi64ELi8ELi4ELi2ELi2ELb1ELb1EN7cutlass6half_tE19Flash_kernel_traitsILi192ELi64ELi64ELi8ES3_EELb0ELb1ELb0ELb0ELb0ELb1ELb1EEEvNS_16Flash_bwd_paramsE)
        /*014c*/ 	.word	0x000000e8


	//----- nvinfo : EIATTR_REGCOUNT
	.align		4
.L_66:
        /*0150*/ 	.byte	0x04, 0x2f
        /*0152*/ 	.short	(.L_68 - .L_67)
	.align		4
.L_67:
        /*0154*/ 	.word	index@(_ZN5flash44flash_bwd_dq_dk_dv_loop_seqk_parallel_kernelI23Flash_bwd_kernel_traitsILi192ELi64ELi64ELi8ELi4ELi2ELi2ELb1ELb1EN7cutlass6half_tE19Flash_kernel_traitsILi192ELi64ELi64ELi8ES3_EELb1ELb1ELb0ELb0ELb0ELb1ELb0EEEvNS_16Flash_bwd_paramsE)
        /*0158*/ 	.word	0x000000ff


	//----- nvinfo : EIATTR_FRAME_SIZE
	.align		4
.L_68:
        /*015c*/ 	.byte	0x04, 0x11
        /*015e*/ 	.short	(.L_70 - .L_69)
	.align		4
.L_69:
        /*0160*/ 	.word	index@(_ZN5flash44flash_bwd_dq_dk_dv_loop_seqk_parallel_kernelI23Flash_bwd_kernel_traitsILi192ELi64ELi64ELi8ELi4ELi2ELi2ELb1ELb1EN7cutlass6half_tE19Flash_kernel_traitsILi192ELi64ELi64ELi8ES3_EELb1ELb1ELb0ELb0ELb0ELb1ELb0EEEvNS_16Flash_bwd_paramsE)
        /*0164*/ 	.word	0x000000f0


	//----- nvinfo : EIATTR_REGCOUNT
	.align		4
.L_70:
        /*0168*/ 	.byte	0x04, 0x2f
        /*016a*/ 	.short	(.L_72 - .L_71)
	.align		4
.L_71:
        /*016c*/ 	.word	index@(_ZN5flash44flash_bwd_dq_dk_dv_loop_seqk_parallel_kernelI23Flash_bwd_kernel_traitsILi192ELi64ELi64ELi8ELi4ELi2ELi2ELb1ELb1EN7cutlass6half_tE19Flash_kernel_traitsILi192ELi64ELi64ELi8ES3_EELb0ELb1ELb0ELb0ELb0ELb0ELb1EEEvNS_16Flash_bwd_paramsE)
        /*0170*/ 	.word	0x000000ff


	//----- nvinfo : EIATTR_FRAME_SIZE
	.align		4
.L_72:
        /*0174*/ 	.byte	0x04, 0x11
        /*0176*/ 	.short	(.L_74 - .L_73)
	.align		4
.L_73:
        /*0178*/ 	.word	index@(_ZN5flash44flash_bwd_dq_dk_dv_loop_seqk_parallel_kernelI23Flash_bwd_kernel_traitsILi192ELi64ELi64ELi8ELi4ELi2ELi2ELb1ELb1EN7cutlass6half_tE19Flash_kernel_traitsILi192ELi64ELi64ELi8ES3_EELb0ELb1ELb0ELb0ELb0ELb0ELb1EEEvNS_16Flash_bwd_paramsE)
        /*017c*/ 	.word	0x000000f0


	//----- nvinfo : EIATTR_REGCOUNT
	.align		4
.L_74:
        /*0180*/ 	.byte	0x04, 0x2f
        /*0182*/ 	.short	(.L_76 - .L_75)
	.align		4
.L_75:
        /*0184*/ 	.word	index@(_ZN5flash44flash_bwd_dq_dk_dv_loop_seqk_parallel_kernelI23Flash_bwd_kernel_traitsILi192ELi64ELi64ELi8ELi4ELi2ELi2ELb1ELb1EN7cutlass6half_tE19Flash_kernel_traitsILi192ELi64ELi64ELi8ES3_EELb1ELb1ELb0ELb0ELb0ELb0ELb0EEEvNS_16Flash_bwd_paramsE)
        /*0188*/ 	.word	0x000000ff


	//----- nvinfo : EIATTR_FRAME_SIZE
	.align		4
.L_76:
        /*018c*/ 	.byte	0x04, 0x11
        /*018e*/ 	.short	(.L_78 - .L_77)
	.align		4
.L_77:
        /*0190*/ 	.word	index@(_ZN5flash44flash_bwd_dq_dk_dv_loop_seqk_parallel_kernelI23Flash_bwd_kernel_traitsILi192ELi64ELi64ELi8ELi4ELi2ELi2ELb1ELb1EN7cutlass6half_tE19Flash_kernel_traitsILi192ELi64ELi64ELi8ES3_EELb1ELb1ELb0ELb0ELb0ELb0ELb0EEEvNS_16Flash_bwd_paramsE)
        /*0194*/ 	.word	0x00000100


	//----- nvinfo : EIATTR_REGCOUNT
	.align		4
.L_78:
        /*0198*/ 	.byte	0x04, 0x2f
        /*019a*/ 	.short	(.L_80 - .L_79)
	.align		4
.L_79:
        /*019c*/ 	.word	index@(_ZN5flash27flash_bwd_convert_dq_kernelI23Flash_bwd_kernel_traitsILi192ELi64ELi64ELi8ELi4ELi2ELi2ELb1ELb1EN7cutlass6half_tE19Flash_kernel_traitsILi192ELi64ELi64ELi8ES3_EEEEvNS_16Flash_bwd_paramsEi)
        /*01a0*/ 	.word	0x00000060


	//----- nvinfo : EIATTR_FRAME_SIZE
	.align		4
.L_80:
        /*01a4*/ 	.byte	0x04, 0x11
        /*01a6*/ 	.short	(.L_82 - .L_81)
	.align		4
.L_81:
        /*01a8*/ 	.word	index@(_ZN5flash27flash_bwd_convert_dq_kernelI23Flash_bwd_kernel_traitsILi192ELi64ELi64ELi8ELi4ELi2ELi2ELb1ELb1EN7cutlass6half_tE19Flash_kernel_traitsILi192ELi64ELi64ELi8ES3_EEEEvNS_16Flash_bwd_paramsEi)
        /*01ac*/ 	.word	0x00000000


	//----- nvinfo : EIATTR_REGCOUNT
	.align		4
.L_82:
        /*01b0*/ 	.byte	0x04, 0x2f
        /*01b2*/ 	.short	(.L_84 - .L_83)
	.align		4
.L_83:
        /*01b4*/ 	.word	index@(_ZN5flash44flash_bwd_dq_dk_dv_loop_seqk_parallel_kernelI23Flash_bwd_kernel_traitsILi192ELi64ELi64ELi8ELi4ELi2ELi2ELb0ELb0EN7cutlass6half_tE19Flash_kernel_traitsILi192ELi64ELi64ELi8ES3_EELb0ELb1ELb0ELb1ELb0ELb0ELb0EEEvNS_16Flash_bwd_paramsE)
        /*01b8*/ 	.word	0x000000ff


	//----- nvinfo : EIATTR_FRAME_SIZE
	.align		4
.L_84:
        /*01bc*/ 	.byte	0x04, 0x11
        /*01be*/ 	.short	(.L_86 - .L_85)
	.align		4
.L_85:
        /*01c0*/ 	.word	index@(_ZN5flash44flash_bwd_dq_dk_dv_loop_seqk_parallel_kernelI23Flash_bwd_kernel_traitsILi192ELi64ELi64ELi8ELi4ELi2ELi2ELb0ELb0EN7cutlass6half_tE19Flash_kernel_traitsILi192ELi64ELi64ELi8ES3_EELb0ELb1ELb0ELb1ELb0ELb0ELb0EEEvNS_16Flash_bwd_paramsE)
        /*01c4*/ 	.word	0x00000000


	//----- nvinfo : EIATTR_REGCOUNT
	.align		4
.L_86:
        /*01c8*/ 	.byte	0x04, 0x2f
        /*01ca*/ 	.short	(.L_88 - .L_87)
	.align		4
.L_87:
        /*01cc*/ 	.word	index@(_ZN5flash44flash_bwd_dq_dk_dv_loop_seqk_parallel_kernelI23Flash_bwd_kernel_traitsILi192ELi64ELi64ELi8ELi4ELi2ELi2ELb0ELb0EN7cutlass6half_tE19Flash_kernel_traitsILi192ELi64ELi64ELi8ES3_EELb0ELb1ELb0ELb0ELb0ELb1ELb0EEEvNS_16Flash_bwd_paramsE)
        /*01d0*/ 	.word	0x000000fc


	//----- nvinfo : EIATTR_FRAME_SIZE
	.align		4
.L_88:
        /*01d4*/ 	.byte	0x04, 0x11
        /*01d6*/ 	.short	(.L_90 - .L_89)
	.align		4
.L_89:
        /*01d8*/ 	.word	index@(_ZN5flash44flash_bwd_dq_dk_dv_loop_seqk_parallel_kernelI23Flash_bwd_kernel_traitsILi192ELi64ELi64ELi8ELi4ELi2ELi2ELb0ELb0EN7cutlass6half_tE19Flash_kernel_traitsILi192ELi64ELi64ELi8ES3_EELb0ELb1ELb0ELb0ELb0ELb1ELb0EEEvNS_16Flash_bwd_paramsE)
        /*01dc*/ 	.word	0x00000000


	//----- nvinfo : EIATTR_REGCOUNT
	.align		4
.L_90:
        /*01e0*/ 	.byte	0x04, 0x2f
        /*01e2*/ 	.short	(.L_92 - .L_91)
	.align		4
.L_91:
        /*01e4*/ 	.word	index@(_ZN5flash44flash_bwd_dq_dk_dv_loop_seqk_parallel_kernelI23Flash_bwd_kernel_traitsILi192ELi64ELi64ELi8ELi4ELi2ELi2ELb0ELb0EN7cutlass6half_tE19Flash_kernel_traitsILi192ELi64ELi64ELi8ES3_EELb0ELb1ELb0ELb0ELb0ELb0ELb0EEEvNS_16Flash_bwd_paramsE)
        /*01e8*/ 	.word	0x000000fc


	//----- nvinfo : EIATTR_FRAME_SIZE
	.align		4
.L_92:
        /*01ec*/ 	.byte	0x04, 0x11
        /*01ee*/ 	.short	(.L_94 - .L_93)
	.align		4
.L_93:
        /*01f0*/ 	.word	index@(_ZN5flash44flash_bwd_dq_dk_dv_loop_seqk_parallel_kernelI23Flash_bwd_kernel_traitsILi192ELi64ELi64ELi8ELi4ELi2ELi2ELb0ELb0EN7cutlass6half_tE19Flash_kernel_traitsILi192ELi64ELi64ELi8ES3_EELb0ELb1ELb0ELb0ELb0ELb0ELb0EEEvNS_16Flash_bwd_paramsE)
        /*01f4*/ 	.word	0x00000000


	//----- nvinfo : EIATTR_REGCOUNT
	.align		4
.L_94:
        /*01f8*/ 	.byte	0x04, 0x2f
        /*01fa*/ 	.short	(.L_96 - .L_95)
	.align		4
.L_95:
        /*01fc*/ 	.word	index@(_ZN5flash44flash_bwd_dq_dk_dv_loop_seqk_parallel_kernelI23Flash_bwd_kernel_traitsILi192ELi64ELi64ELi8ELi4ELi2ELi2ELb1ELb1EN7cutlass6half_tE19Flash_kernel_traitsILi192ELi64ELi64ELi8ES3_EELb0ELb1ELb0ELb1ELb0ELb0ELb0EEEvNS_16Flash_bwd_paramsE)
        /*0200*/ 	.word	0x000000ff


	//----- nvinfo : EIATTR_FRAME_SIZE
	.align		4
.L_96:
        /*0204*/ 	.byte	0x04, 0x11
        /*0206*/ 	.short	(.L_98 - .L_97)
	.align		4
.L_97:
        /*0208*/ 	.word	index@(_ZN5flash44flash_bwd_dq_dk_dv_loop_seqk_parallel_kernelI23Flash_bwd_kernel_traitsILi192ELi64ELi64ELi8ELi4ELi2ELi2ELb1ELb1EN7cutlass6half_tE19Flash_kernel_traitsILi192ELi64ELi64ELi8ES3_EELb0ELb1ELb0ELb1ELb0ELb0ELb0EEEvNS_16Flash_bwd_paramsE)
        /*020c*/ 	.word	0x00000110


	//----- nvinfo : EIATTR_REGCOUNT
	.align		4
.L_98:
        /*0210*/ 	.byte	0x04, 0x2f
        /*0212*/ 	.short	(.L_100 - .L_99)
	.align		4
.L_99:
        /*0214*/ 	.word	index@(_ZN5flash44flash_bwd_dq_dk_dv_loop_seqk_parallel_kernelI23Flash_bwd_kernel_traitsILi192ELi64ELi64ELi8ELi4ELi2ELi2ELb1ELb1EN7cutlass6half_tE19Flash_kernel_traitsILi192ELi64ELi64ELi8ES3_EELb0ELb1ELb0ELb0ELb0ELb1ELb0EEEvNS_16Flash_bwd_paramsE)
        /*0218*/ 	.word	0x000000ff


	//----- nvinfo : EIATTR_FRAME_SIZE
	.align		4
.L_100:
        /*021c*/ 	.byte	0x04, 0x11
        /*021e*/ 	.short	(.L_102 - .L_101)
	.align		4
.L_101:
        /*0220*/ 	.word	index@(_ZN5flash44flash_bwd_dq_dk_dv_loop_seqk_parallel_kernelI23Flash_bwd_kernel_traitsILi192ELi64ELi64ELi8ELi4ELi2ELi2ELb1ELb1EN7cutlass6half_tE19Flash_kernel_traitsILi192ELi64ELi64ELi8ES3_EELb0ELb1ELb0ELb0ELb0ELb1ELb0EEEvNS_16Flash_bwd_paramsE)
        /*0224*/ 	.word	0x000000e8


	//----- nvinfo : EIATTR_REGCOUNT
	.align		4
.L_102:
        /*0228*/ 	.byte	0x04, 0x2f
        /*022a*/ 	.short	(.L_104 - .L_103)
	.align		4
.L_103:
        /*022c*/ 	.word	index@(_ZN5flash44flash_bwd_dq_dk_dv_loop_seqk_parallel_kernelI23Flash_bwd_kernel_traitsILi192ELi64ELi64ELi8ELi4ELi2ELi2ELb1ELb1EN7cutlass6half_tE19Flash_kernel_traitsILi192ELi64ELi64ELi8ES3_EELb0ELb1ELb0ELb0ELb0ELb0ELb0EEEvNS_16Flash_bwd_paramsE)
        /*0230*/ 	.word	0x000000ff


	//----- nvinfo : EIATTR_FRAME_SIZE
	.align		4
.L_104:
        /*0234*/ 	.byte	0x04, 0x11
        /*0236*/ 	.short	(.L_106 - .L_105)
	.align		4
.L_105:
        /*0238*/ 	.word	index@(_ZN5flash44flash_bwd_dq_dk_dv_loop_seqk_parallel_kernelI23Flash_bwd_kernel_traitsILi192ELi64ELi64ELi8ELi4ELi2ELi2ELb1ELb1EN7cutlass6half_tE19Flash_kernel_traitsILi192ELi64ELi64ELi8ES3_EELb0ELb1ELb0ELb0ELb0ELb0ELb0EEEvNS_16Flash_bwd_paramsE)
        /*023c*/ 	.word	0x000000f0


	//----- nvinfo : EIATTR_MIN_STACK_SIZE
	.align		4
.L_106:
        /*0240*/ 	.byte	0x04, 0x12
        /*0242*/ 	.short	(.L_108 - .L_107)
	.align		4
.L_107:
        /*0244*/ 	.word	index@(_ZN5flash44flash_bwd_dq_dk_dv_loop_seqk_parallel_kernelI23Flash_bwd_kernel_traitsILi192ELi64ELi64ELi8ELi4ELi2ELi2ELb1ELb1EN7cutlass6half_tE19Flash_kernel_traitsILi192ELi64ELi64ELi8ES3_EELb0ELb1ELb0ELb0ELb0ELb0ELb0EEEvNS_16Flash_bwd_paramsE)
        /*0248*/ 	.word	0x000000f0


	//----- nvinfo : EIATTR_MIN_STACK_SIZE
	.align		4
.L_108:
        /*024c*/ 	.byte	0x04, 0x12
        /*024e*/ 	.short	(.L_110 - .L_109)
	.align		4
.L_109:
        /*0250*/ 	.word	index@(_ZN5flash44flash_bwd_dq_dk_dv_loop_seqk_parallel_kernelI23Flash_bwd_kernel_traitsILi192ELi64ELi64ELi8ELi4ELi2ELi2ELb1ELb1EN7cutlass6half_tE19Flash_kernel_traitsILi192ELi64ELi64ELi8ES3_EELb0ELb1ELb0ELb0ELb0ELb1ELb0EEEvNS_16Flash_bwd_paramsE)
        /*0254*/ 	.word	0x000000e8


	//----- nvinfo : EIATTR_MIN_STACK_SIZE
	.align		4
.L_110:
        /*0258*/ 	.byte	0x04, 0x12
        /*025a*/ 	.short	(.L_112 - .L_111)
	.align		4
.L_111:
        /*025c*/ 	.word	index@(_ZN5flash44flash_bwd_dq_dk_dv_loop_seqk_parallel_kernelI23Flash_bwd_kernel_traitsILi192ELi64ELi64ELi8ELi4ELi2ELi2ELb1ELb1EN7cutlass6half_tE19Flash_kernel_traitsILi192ELi64ELi64ELi8ES3_EELb0ELb1ELb0ELb1ELb0ELb0ELb0EEEvNS_16Flash_bwd_paramsE)
        /*0260*/ 	.word	0x00000110


	//----- nvinfo : EIATTR_MIN_STACK_SIZE
	.align		4
.L_112:
        /*0264*/ 	.byte	0x04, 0x12
        /*0266*/ 	.short	(.L_114 - .L_113)
	.align		4
.L_113:
        /*0268*/ 	.word	index@(_ZN5flash44flash_bwd_dq_dk_dv_loop_seqk_parallel_kernelI23Flash_bwd_kernel_traitsILi192ELi64ELi64ELi8ELi4ELi2ELi2ELb0ELb0EN7cutlass6half_tE19Flash_kernel_traitsILi192ELi64ELi64ELi8ES3_EELb0ELb1ELb0ELb0ELb0ELb0ELb0EEEvNS_16Flash_bwd_paramsE)
        /*026c*/ 	.word	0x00000000


	//----- nvinfo : EIATTR_MIN_STACK_SIZE
	.align		4
.L_114:
        /*0270*/ 	.byte	0x04, 0x12
        /*0272*/ 	.short	(.L_116 - .L_115)
	.align		4
.L_115:
        /*0274*/ 	.word	index@(_ZN5flash44flash_bwd_dq_dk_dv_loop_seqk_parallel_kernelI23Flash_bwd_kernel_traitsILi192ELi64ELi64ELi8ELi4ELi2ELi2ELb0ELb0EN7cutlass6half_tE19Flash_kernel_traitsILi192ELi64ELi64ELi8ES3_EELb0ELb1ELb0ELb0ELb0ELb1ELb0EEEvNS_16Flash_bwd_paramsE)
        /*0278*/ 	.word	0x00000000


	//----- nvinfo : EIATTR_MIN_STACK_SIZE
	.align		4
.L_116:
        /*027c*/ 	.byte	0x04, 0x12
        /*027e*/ 	.short	(.L_118 - .L_117)
	.align		4
.L_117:
        /*0280*/ 	.word	index@(_ZN5flash44flash_bwd_dq_dk_dv_loop_seqk_parallel_kernelI23Flash_bwd_kernel_traitsILi192ELi64ELi64ELi8ELi4ELi2ELi2ELb0ELb0EN7cutlass6half_tE19Flash_kernel_traitsILi192ELi64ELi64ELi8ES3_EELb0ELb1ELb0ELb1ELb0ELb0ELb0EEEvNS_16Flash_bwd_paramsE)
        /*0284*/ 	.word	0x00000000


	//----- nvinfo : EIATTR_MIN_STACK_SIZE
	.align		4
.L_118:
        /*0288*/ 	.byte	0x04, 0x12
        /*028a*/ 	.short	(.L_120 - .L_119)
	.align		4
.L_119:
        /*028c*/ 	.word	index@(_ZN5flash27flash_bwd_convert_dq_kernelI23Flash_bwd_kernel_traitsILi192ELi64ELi64ELi8ELi4ELi2ELi2ELb1ELb1EN7cutlass6half_tE19Flash_kernel_traitsILi192ELi64ELi64ELi8ES3_EEEEvNS_16Flash_bwd_paramsEi)
        /*0290*/ 	.word	0x00000000


	//----- nvinfo : EIATTR_MIN_STACK_SIZE
	.align		4
.L_120:
        /*0294*/ 	.byte	0x04, 0x12
        /*0296*/ 	.short	(.L_122 - .L_121)
	.align		4
.L_121:
        /*0298*/ 	.word	index@(_ZN5flash44flash_bwd_dq_dk_dv_loop_seqk_parallel_kernelI23Flash_bwd_kernel_traitsILi192ELi64ELi64ELi8ELi4ELi2ELi2ELb1ELb1EN7cutlass6half_tE19Flash_kernel_traitsILi192ELi64ELi64ELi8ES3_EELb1ELb1ELb0ELb0ELb0ELb0ELb0EEEvNS_16Flash_bwd_paramsE)
        /*029c*/ 	.word	0x00000100


	//----- nvinfo : EIATTR_MIN_STACK_SIZE
	.align		4
.L_122:
        /*02a0*/ 	.byte	0x04, 0x12
        /*02a2*/ 	.short	(.L_124 - .L_123)
	.align		4
.L_123:
        /*02a4*/ 	.word	index@(_ZN5flash44flash_bwd_dq_dk_dv_loop_seqk_parallel_kernelI23Flash_bwd_kernel_traitsILi192ELi64ELi64ELi8ELi4ELi2ELi2ELb1ELb1EN7cutlass6half_tE19Flash_kernel_traitsILi192ELi64ELi64ELi8ES3_EELb0ELb1ELb0ELb0ELb0ELb0ELb1EEEvNS_16Flash_bwd_paramsE)
        /*02a8*/ 	.word	0x000000f0


	//----- nvinfo : EIATTR_MIN_STACK_SIZE
	.align		4
.L_124:
        /*02ac*/ 	.byte	0x04, 0x12
        /*02ae*/ 	.short	(.L_126 - .L_125)
	.align		4
.L_125:
        /*02b0*/ 	.word	index@(_ZN5flash44flash_bwd_dq_dk_dv_loop_seqk_parallel_kernelI23Flash_bwd_kernel_traitsILi192ELi64ELi64ELi8ELi4ELi2ELi2ELb1ELb1EN7cutlass6half_tE19Flash_kernel_traitsILi192ELi64ELi64ELi8ES3_EELb1ELb1ELb0ELb0ELb0ELb1ELb0EEEvNS_16Flash_bwd_paramsE)
        /*02b4*/ 	.word	0x000000f0


	//----- nvinfo : EIATTR_MIN_STACK_SIZE
	.align		4
.L_126:
        /*02b8*/ 	.byte	0x04, 0x12
        /*02ba*/ 	.short	(.L_128 - .L_127)
	.align		4
.L_127:
        /*02bc*/ 	.word	index@(_ZN5flash44flash_bwd_dq_dk_dv_loop_seqk_parallel_kernelI23Flash_bwd_kernel_traitsILi192ELi64ELi64ELi8ELi4ELi2ELi2ELb1ELb1EN7cutlass6half_tE19Flash_kernel_traitsILi192ELi64ELi64ELi8ES3_EELb0ELb1ELb0ELb0ELb0ELb1ELb1EEEvNS_16Flash_bwd_paramsE)
        /*02c0*/ 	.word	0x000000e8


	//----- nvinfo : EIATTR_MIN_STACK_SIZE
	.align		4
.L_128:
        /*02c4*/ 	.byte	0x04, 0x12
        /*02c6*/ 	.short	(.L_130 - .L_129)
	.align		4
.L_129:
        /*02c8*/ 	.word	index@(_ZN5flash44flash_bwd_dq_dk_dv_loop_seqk_parallel_kernelI23Flash_bwd_kernel_traitsILi192ELi64ELi64ELi8ELi4ELi2ELi2ELb1ELb1EN7cutlass6half_tE19Flash_kernel_traitsILi192ELi64ELi64ELi8ES3_EELb1ELb1ELb0ELb1ELb0ELb0ELb0EEEvNS_16Flash_bwd_paramsE)
        /*02cc*/ 	.word	0x00000128


	//----- nvinfo : EIATTR_MIN_STACK_SIZE
	.align		4
.L_130:
        /*02d0*/ 	.byte	0x04, 0x12
        /*02d2*/ 	.short	(.L_132 - .L_131)
	.align		4
.L_131:
        /*02d4*/ 	.word	index@(_ZN5flash44flash_bwd_dq_dk_dv_loop_seqk_parallel_kernelI23Flash_bwd_kernel_traitsILi192ELi64ELi64ELi8ELi4ELi2ELi2ELb1ELb1EN7cutlass6half_tE19Flash_kernel_traitsILi192ELi64ELi64ELi8ES3_EELb0ELb1ELb0ELb1ELb0ELb0ELb1EEEvNS_16Flash_bwd_paramsE)
        /*02d8*/ 	.word	0x00000110


	//----- nvinfo : EIATTR_MIN_STACK_SIZE
	.align		4
.L_132:
        /*02dc*/ 	.byte	0x04, 0x12
        /*02de*/ 	.short	(.L_134 - .L_133)
	.align		4
.L_133:
        /*02e0*/ 	.word	index@(_ZN5flash25flash_bwd_dot_do_o_kernelILb0E23Flash_bwd_kernel_traitsILi192ELi64ELi64ELi8ELi4ELi2ELi2ELb1ELb1EN7cutlass6half_tE19Flash_kernel_traitsILi192ELi64ELi64ELi8ES3_EEEEvNS_16Flash_bwd_paramsE)
        /*02e4*/ 	.word	0x00000000


	//----- nvinfo : EIATTR_MIN_STACK_SIZE
	.align		4
.L_134:
        /*02e8*/ 	.byte	0x04, 0x12
        /*02ea*/ 	.short	(.L_136 - .L_135)
	.align		4
.L_135:
        /*02ec*/ 	.word	index@(_ZN5flash25flash_bwd_dot_do_o_kernelILb1E23Flash_bwd_kernel_traitsILi192ELi64ELi64ELi8ELi4ELi2ELi2ELb1ELb1EN7cutlass6half_tE19Flash_kernel_traitsILi192ELi64ELi64ELi8ES3_EEEEvNS_16Flash_bwd_paramsE)
        /*02f0*/ 	.word	0x00000000


	//----- nvinfo : EIATTR_MIN_STACK_SIZE
	.align		4
.L_136:
        /*02f4*/ 	.byte	0x04, 0x12
        /*02f6*/ 	.short	(.L_138 - .L_137)
	.align		4
.L_137:
        /*02f8*/ 	.word	index@(_ZN5flash27flash_bwd_convert_dq_kernelI23Flash_bwd_kernel_traitsILi192ELi64ELi64ELi8ELi4ELi2ELi2ELb0ELb0EN7cutlass6half_tE19Flash_kernel_traitsILi192ELi64ELi64ELi8ES3_EEEEvNS_16Flash_bwd_paramsEi)
        /*02fc*/ 	.word	0x00000000


	//----- nvinfo : EIATTR_MIN_STACK_SIZE
	.align		4
.L_138:
        /*0300*/ 	.byte	0x04, 0x12
        /*0302*/ 	.short	(.L_140 - .L_139)
	.align		4
.L_139:
        /*0304*/ 	.word	index@(_ZN5flash44flash_bwd_dq_dk_dv_loop_seqk_parallel_kernelI23Flash_bwd_kernel_traitsILi192ELi64ELi64ELi8ELi4ELi2ELi2ELb0ELb0EN7cutlass6half_tE19Flash_kernel_traitsILi192ELi64ELi64ELi8ES3_EELb1ELb1ELb0ELb0ELb0ELb0ELb0EEEvNS_16Flash_bwd_paramsE)
        /*0308*/ 	.word	0x00000008


	//----- nvinfo : EIATTR_MIN_STACK_SIZE
	.align		4
.L_140:
        /*030c*/ 	.byte	0x04, 0x12
        /*030e*/ 	.short	(.L_142 - .L_141)
	.align		4
.L_141:
        /*0310*/ 	.word	index@(_ZN5flash44flash_bwd_dq_dk_dv_loop_seqk_parallel_kernelI23Flash_bwd_kernel_traitsILi192ELi64ELi64ELi8ELi4ELi2ELi2ELb0ELb0EN7cutlass6half_tE19Flash_kernel_traitsILi192ELi64ELi64ELi8ES3_EELb0ELb1ELb0ELb0ELb0ELb0ELb1EEEvNS_16Flash_bwd_paramsE)
        /*0314*/ 	.word	0x00000000


	//----- nvinfo : EIATTR_MIN_STACK_SIZE
	.align		4
.L_142:
        /*0318*/ 	.byte	0x04, 0x12
        /*031a*/ 	.short	(.L_144 - .L_143)
	.align		4
.L_143:
        /*031c*/ 	.word	index@(_ZN5flash44flash_bwd_dq_dk_dv_loop_seqk_parallel_kernelI23Flash_bwd_kernel_traitsILi192ELi64ELi64ELi8ELi4ELi2ELi2ELb0ELb0EN7cutlass6half_tE19Flash_kernel_traitsILi192ELi64ELi64ELi8ES3_EELb1ELb1ELb0ELb0ELb0ELb1ELb0EEEvNS_16Flash_bwd_paramsE)
        /*0320*/ 	.word	0x00000000


	//----- nvinfo : EIATTR_MIN_STACK_SIZE
	.align		4
.L_144:
        /*0324*/ 	.byte	0x04, 0x12
        /*0326*/ 	.short	(.L_146 - .L_145)
	.align		4
.L_145:
        /*0328*/ 	.word	index@(_ZN5flash44flash_bwd_dq_dk_dv_loop_seqk_parallel_kernelI23Flash_bwd_kernel_traitsILi192ELi64ELi64ELi8ELi4ELi2ELi2ELb0ELb0EN7cutlass6half_tE19Flash_kernel_traitsILi192ELi64ELi64ELi8ES3_EELb0ELb1ELb0ELb0ELb0ELb1ELb1EEEvNS_16Flash_bwd_paramsE)
        /*032c*/ 	.word	0x00000000


	//----- nvinfo : EIATTR_MIN_STACK_SIZE
	.align		4
.L_146:
        /*0330*/ 	.byte	0x04, 0x12
        /*0332*/ 	.short	(.L_148 - .L_147)
	.align		4
.L_147:
        /*0334*/ 	.word	index@(_ZN5flash44flash_bwd_dq_dk_dv_loop_seqk_parallel_kernelI23Flash_bwd_kernel_traitsILi192ELi64ELi64ELi8ELi4ELi2ELi2ELb0ELb0EN7cutlass6half_tE19Flash_kernel_traitsILi192ELi64ELi64ELi8ES3_EELb1ELb1ELb0ELb1ELb0ELb0ELb0EEEvNS_16Flash_bwd_paramsE)
        /*0338*/ 	.word	0x00000000


	//----- nvinfo : EIATTR_MIN_STACK_SIZE
	.align		4
.L_148:
        /*033c*/ 	.byte	0x04, 0x12
        /*033e*/ 	.short	(.L_150 - .L_149)
	.align		4
.L_149:
        /*0340*/ 	.word	index@(_ZN5flash44flash_bwd_dq_dk_dv_loop_seqk_parallel_kernelI23Flash_bwd_kernel_traitsILi192ELi64ELi64ELi8ELi4ELi2ELi2ELb0ELb0EN7cutlass6half_tE19Flash_kernel_traitsILi192ELi64ELi64ELi8ES3_EELb0ELb1ELb0ELb1ELb0ELb0ELb1EEEvNS_16Flash_bwd_paramsE)
        /*0344*/ 	.word	0x00000008


	//----- nvinfo : EIATTR_MIN_STACK_SIZE
	.align		4
.L_150:
        /*0348*/ 	.byte	0x04, 0x12
        /*034a*/ 	.short	(.L_152 - .L_151)
	.align		4
.L_151:
        /*034c*/ 	.word	index@(_ZN5flash25flash_bwd_dot_do_o_kernelILb0E23Flash_bwd_kernel_traitsILi192ELi64ELi64ELi8ELi4ELi2ELi2ELb0ELb0EN7cutlass6half_tE19Flash_kernel_traitsILi192ELi64ELi64ELi8ES3_EEEEvNS_16Flash_bwd_paramsE)
        /*0350*/ 	.word	0x00000000


	//----- nvinfo : EIATTR_MIN_STACK_SIZE
	.align		4
.L_152:
        /*0354*/ 	.byte	0x04, 0x12
        /*0356*/ 	.short	(.L_154 - .L_153)
	.align		4
.L_153:
        /*0358*/ 	.word	index@(_ZN5flash25flash_bwd_dot_do_o_kernelILb1E23Flash_bwd_kernel_traitsILi192ELi64ELi64ELi8ELi4ELi2ELi2ELb0ELb0EN7cutlass6half_tE19Flash_kernel_traitsILi192ELi64ELi64ELi8ES3_EEEEvNS_16Flash_bwd_paramsE)
        /*035c*/ 	.word	0x00000000
.L_154:


//--------------------- .nv.compat                --------------------------
	.section	.nv.compat,"",@"SHT_CUDA_COMPAT_INFO"
	.align	4
        /*0000*/ 	.byte	0x02, 0x09, 0x01, 0x00, 0x02, 0x02, 0x01, 0x00, 0x02, 0x05, 0x05, 0x00, 0x03, 0x07, 0x01, 0x01
        /*0010*/ 	.byte	0x02, 0x03, 0x00, 0x00, 0x02, 0x06, 0x01, 0x00, 0x04, 0x0b, 0x08, 0x00, 0x00, 0x00, 0x00, 0x00
        /*0020*/ 	.byte	0x00, 0x00, 0x00, 0x00


//--------------------- .nv.info._ZN5flash44flash_bwd_dq_dk_dv_loop_seqk_parallel_kernelI23Flash_bwd_kernel_traitsILi192ELi64ELi64ELi8ELi4ELi2ELi2ELb1ELb1EN7cutlass6half_tE19Flash_kernel_traitsILi192ELi64ELi64ELi8ES3_EELb0ELb1ELb0ELb0ELb0ELb0ELb0EEEvNS_16Flash_bwd_paramsE --------------------------
	.section	.nv.info._ZN5flash44flash_bwd_dq_dk_dv_loop_seqk_parallel_kernelI23Flash_bwd_kernel_traitsILi192ELi64ELi64ELi8ELi4ELi2ELi2ELb1ELb1EN7cutlass6half_tE19Flash_kernel_traitsILi192ELi64ELi64ELi8ES3_EELb0ELb1ELb0ELb0ELb0ELb0ELb0EEEvNS_16Flash_bwd_paramsE,"",@"SHT_CUDA_INFO"
	.sectionflags	@""
	.align	4


	//----- nvinfo : EIATTR_CUDA_API_VERSION
	.align		4
        /*0000*/ 	.byte	0x04, 0x37
        /*0002*/ 	.short	(.L_156 - .L_155)
.L_155:
        /*0004*/ 	.word	0x00000082


	//----- nvinfo : EIATTR_KPARAM_INFO
	.align		4
.L_156:
        /*0008*/ 	.byte	0x04, 0x17
        /*000a*/ 	.short	(.L_158 - .L_157)
.L_157:
        /*000c*/ 	.word	0x00000000
        /*0010*/ 	.short	0x0000
        /*0012*/ 	.short	0x0000
        /*0014*/ 	.byte	0x00, 0xf0, 0x01, 0x0a


	//----- nvinfo : EIATTR_SPARSE_MMA_MASK
	.align		4
.L_158:
        /*0018*/ 	.byte	0x03, 0x50
        /*001a*/ 	.short	0x0000


	//----- nvinfo : EIATTR_MAXREG_COUNT
	.align		4
        /*001c*/ 	.byte	0x03, 0x1b
        /*001e*/ 	.short	0x00ff


	//----- nvinfo : EIATTR_NUM_BARRIERS
	.align		4
        /*0020*/ 	.byte	0x02, 0x4c
        /*0022*/ 	.byte	0x01
	.zero		1


	//----- nvinfo : EIATTR_ANNOTATIONS
	.align		4
        /*0024*/ 	.byte	0x04, 0x55
        /*0026*/ 	.short	(.L_160 - .L_159)


	//   ....[0]....
.L_159:
        /*0028*/ 	.word	0x00000001
        /*002c*/ 	.byte	0xa0, 0x00, 0x00, 0x00, 0x01, 0x00, 0x00, 0x00, 0x70, 0x03, 0x00, 0x00, 0x01, 0x00, 0x00, 0x00
        /* <DEDUP_REMOVED lines=60> */
        /*03fc*/ 	.byte	0x40, 0x92, 0x00, 0x00


	//----- nvinfo : EIATTR_MERCURY_ISA_VERSION
	.align		4
.L_160:
        /*0400*/ 	.byte	0x03, 0x5f
        /*0402*/ 	.short	0x0101


	//----- nvinfo : EIATTR_EXIT_INSTR_OFFSETS
	.align		4
        /*0404*/ 	.byte	0x04, 0x1c
        /*0406*/ 	.short	(.L_162 - .L_161)


	//   ....[0]....
.L_161:
        /*0408*/ 	.word	0x000000c0


	//   ....[1]....
        /*040c*/ 	.word	0x000092c0


	//----- nvinfo : EIATTR_CRS_STACK_SIZE
	.align		4
.L_162:
        /*0410*/ 	.byte	0x04, 0x1e
        /*0412*/ 	.short	(.L_164 - .L_163)
.L_163:
        /*0414*/ 	.word	0x00000000


	//----- nvinfo : EIATTR_CBANK_PARAM_SIZE
	.align		4
.L_164:
        /*0418*/ 	.byte	0x03, 0x19
        /*041a*/ 	.short	0x0280


	//----- nvinfo : EIATTR_PARAM_CBANK
	.align		4
        /*041c*/ 	.byte	0x04, 0x0a
        /*041e*/ 	.short	(.L_166 - .L_165)
	.align		4
.L_165:
        /*0420*/ 	.word	index@(.nv.constant0._ZN5flash44flash_bwd_dq_dk_dv_loop_seqk_parallel_kernelI23Flash_bwd_kernel_traitsILi192ELi64ELi64ELi8ELi4ELi2ELi2ELb1ELb1EN7cutlass6half_tE19Flash_kernel_traitsILi192ELi64ELi64ELi8ES3_EELb0ELb1ELb0ELb0ELb0ELb0ELb0EEEvNS_16Flash_bwd_paramsE)
        /*0424*/ 	.short	0x0210
        /*0426*/ 	.short	0x0280


	//----- nvinfo : EIATTR_SW_WAR
	.align		4
.L_166:
        /*0428*/ 	.byte	0x04, 0x36
        /*042a*/ 	.short	(.L_168 - .L_167)
.L_167:
        /*042c*/ 	.word	0x00000008
.L_168:


//--------------------- .nv.info._ZN5flash44flash_bwd_dq_dk_dv_loop_seqk_parallel_kernelI23Flash_bwd_kernel_traitsILi192ELi64ELi64ELi8ELi4ELi2ELi2ELb1ELb1EN7cutlass6half_tE19Flash_kernel_traitsILi192ELi64ELi64ELi8ES3_EELb0ELb1ELb0ELb0ELb0ELb1ELb0EEEvNS_16Flash_bwd_paramsE --------------------------
	.section	.nv.info._ZN5flash44flash_bwd_dq_dk_dv_loop_seqk_parallel_kernelI23Flash_bwd_kernel_traitsILi192ELi64ELi64ELi8ELi4ELi2ELi2ELb1ELb1EN7cutlass6half_tE19Flash_kernel_traitsILi192ELi64ELi64ELi8ES3_EELb0ELb1ELb0ELb0ELb0ELb1ELb0EEEvNS_16Flash_bwd_paramsE,"",@"SHT_CUDA_INFO"
	.sectionflags	@""
	.align	4


	//----- nvinfo : EIATTR_CUDA_API_VERSION
	.align		4
        /*0000*/ 	.byte	0x04, 0x37
        /*0002*/ 	.short	(.L_170 - .L_169)
.L_169:
        /*0004*/ 	.word	0x00000082


	//----- nvinfo : EIATTR_KPARAM_INFO
	.align		4
.L_170:
        /*0008*/ 	.byte	0x04, 0x17
        /*000a*/ 	.short	(.L_172 - .L_171)
.L_171:
        /*000c*/ 	.word	0x00000000
        /*0010*/ 	.short	0x0000
        /*0012*/ 	.short	0x0000
        /*0014*/ 	.byte	0x00, 0xf0, 0x01, 0x0a


	//----- nvinfo : EIATTR_SPARSE_MMA_MASK
	.align		4
.L_172:
        /*0018*/ 	.byte	0x03, 0x50
        /*001a*/ 	.short	0x0000


	//----- nvinfo : EIATTR_MAXREG_COUNT
	.align		4
        /*001c*/ 	.byte	0x03, 0x1b
        /*001e*/ 	.short	0x00ff


	//----- nvinfo : EIATTR_NUM_BARRIERS
	.align		4
        /*0020*/ 	.byte	0x02, 0x4c
        /*0022*/ 	.byte	0x01
	.zero		1


	//----- nvinfo : EIATTR_ANNOTATIONS
	.align		4
        /*0024*/ 	.byte	0x04, 0x55
        /*0026*/ 	.short	(.L_174 - .L_173)


	//   ....[0]....
.L_173:
        /* <DEDUP_REMOVED lines=48> */


	//----- nvinfo : EIATTR_MERCURY_ISA_VERSION
	.align		4
.L_174:
        /*0310*/ 	.byte	0x03, 0x5f
        /*0312*/ 	.short	0x0101


	//----- nvinfo : EIATTR_EXIT_INSTR_OFFSETS
	.align		4
        /*0314*/ 	.byte	0x04, 0x1c
        /*0316*/ 	.short	(.L_176 - .L_175)


	//   ....[0]....
.L_175:
        /*0318*/ 	.word	0x000000c0


	//   ....[1]....
        /*031c*/ 	.word	0x00007f30


	//----- nvinfo : EIATTR_CRS_STACK_SIZE
	.align		4
.L_176:
        /*0320*/ 	.byte	0x04, 0x1e
        /*0322*/ 	.short	(.L_178 - .L_177)
.L_177:
        /*0324*/ 	.word	0x00000000


	//----- nvinfo : EIATTR_CBANK_PARAM_SIZE
	.align		4
.L_178:
        /*0328*/ 	.byte	0x03, 0x19
        /*032a*/ 	.short	0x0280


	//----- nvinfo : EIATTR_PARAM_CBANK
	.align		4
        /*032c*/ 	.byte	0x04, 0x0a
        /*032e*/ 	.short	(.L_180 - .L_179)
	.align		4
.L_179:
        /*0330*/ 	.word	index@(.nv.constant0._ZN5flash44flash_bwd_dq_dk_dv_loop_seqk_parallel_kernelI23Flash_bwd_kernel_traitsILi192ELi64ELi64ELi8ELi4ELi2ELi2ELb1ELb1EN7cutlass6half_tE19Flash_kernel_traitsILi192ELi64ELi64ELi8ES3_EELb0ELb1ELb0ELb0ELb0ELb1ELb0EEEvNS_16Flash_bwd_paramsE)
        /*0334*/ 	.short	0x0210
        /*0336*/ 	.short	0x0280


	//----- nvinfo : EIATTR_SW_WAR
	.align		4
.L_180:
        /*0338*/ 	.byte	0x04, 0x36
        /*033a*/ 	.short	(.L_182 - .L_181)
.L_181:
        /*033c*/ 	.word	0x00000008
.L_182:


//--------------------- .nv.info._ZN5flash44flash_bwd_dq_dk_dv_loop_seqk_parallel_kernelI23Flash_bwd_kernel_traitsILi192ELi64ELi64ELi8ELi4ELi2ELi2ELb1ELb1EN7cutlass6half_tE19Flash_kernel_traitsILi192ELi64ELi64ELi8ES3_EELb0ELb1ELb0ELb1ELb0ELb0ELb0EEEvNS_16Flash_bwd_paramsE --------------------------
	.section	.nv.info._ZN5flash44flash_bwd_dq_dk_dv_loop_seqk_parallel_kernelI23Flash_bwd_kernel_traitsILi192ELi64ELi64ELi8ELi4ELi2ELi2ELb1ELb1EN7cutlass6half_tE19Flash_kernel_traitsILi192ELi64ELi64ELi8ES3_EELb0ELb1ELb0ELb1ELb0ELb0ELb0EEEvNS_16Flash_bwd_paramsE,"",@"SHT_CUDA_INFO"
	.sectionflags	@""
	.align	4


	//----- nvinfo : EIATTR_CUDA_API_VERSION
	.align		4
        /*0000*/ 	.byte	0x04, 0x37
        /*0002*/ 	.short	(.L_184 - .L_183)
.L_183:
        /*0004*/ 	.word	0x00000082


	//----- nvinfo : EIATTR_KPARAM_INFO
	.align		4
.L_184:
        /*0008*/ 	.byte	0x04, 0x17
        /*000a*/ 	.short	(.L_186 - .L_185)
.L_185:
        /*000c*/ 	.word	0x00000000
        /*0010*/ 	.short	0x0000
        /*0012*/ 	.short	0x0000
        /*0014*/ 	.byte	0x00, 0xf0, 0x01, 0x0a


	//----- nvinfo : EIATTR_SPARSE_MMA_MASK
	.align		4
.L_186:
        /*0018*/ 	.byte	0x03, 0x50
        /*001a*/ 	.short	0x0000


	//----- nvinfo : EIATTR_MAXREG_COUNT
	.align		4
        /*001c*/ 	.byte	0x03, 0x1b
        /*001e*/ 	.short	0x00ff


	//----- nvinfo : EIATTR_NUM_BARRIERS
	.align		4
        /*0020*/ 	.byte	0x02, 0x4c
        /*0022*/ 	.byte	0x01
	.zero		1


	//----- nvinfo : EIATTR_ANNOTATIONS
	.align		4
        /*0024*/ 	.byte	0x04, 0x55
        /*0026*/ 	.short	(.L_188 - .L_187)


	//   ....[0]....
.L_187:
        /* <DEDUP_REMOVED lines=70> */


	//----- nvinfo : EIATTR_MERCURY_ISA_VERSION
	.align		4
.L_188:
        /*0470*/ 	.byte	0x03, 0x5f
        /*0472*/ 	.short	0x0101


	//----- nvinfo : EIATTR_EXIT_INSTR_OFFSETS
	.align		4
        /*0474*/ 	.byte	0x04, 0x1c
        /*0476*/ 	.short	(.L_190 - .L_189)


	//   ....[0]....
.L_189:
        /*0478*/ 	.word	0x000000c0


	//   ....[1]....
        /*047c*/ 	.word	0x000097b0


	//----- nvinfo : EIATTR_CRS_STACK_SIZE
	.align		4
.L_190:
        /*0480*/ 	.byte	0x04, 0x1e
        /*0482*/ 	.short	(.L_192 - .L_191)
.L_191:
        /*0484*/ 	.word	0x00000000


	//----- nvinfo : EIATTR_CBANK_PARAM_SIZE
	.align		4
.L_192:
        /*0488*/ 	.byte	0x03, 0x19
        /*048a*/ 	.short	0x0280


	//----- nvinfo : EIATTR_PARAM_CBANK
	.align		4
        /*048c*/ 	.byte	0x04, 0x0a
        /*048e*/ 	.short	(.L_194 - .L_193)
	.align		4
.L_193:
        /*0490*/ 	.word	index@(.nv.constant0._ZN5flash44flash_bwd_dq_dk_dv_loop_seqk_parallel_kernelI23Flash_bwd_kernel_traitsILi192ELi64ELi64ELi8ELi4ELi2ELi2ELb1ELb1EN7cutlass6half_tE19Flash_kernel_traitsILi192ELi64ELi64ELi8ES3_EELb0ELb1ELb0ELb1ELb0ELb0ELb0EEEvNS_16Flash_bwd_paramsE)
        /*0494*/ 	.short	0x0210
        /*0496*/ 	.short	0x0280


	//----- nvinfo : EIATTR_SW_WAR
	.align		4
.L_194:
        /*0498*/ 	.byte	0x04, 0x36
        /*049a*/ 	.short	(.L_196 - .L_195)
.L_195:
        /*049c*/ 	.word	0x00000008
.L_196:


//--------------------- .nv.info._ZN5flash44flash_bwd_dq_dk_dv_loop_seqk_parallel_kernelI23Flash_bwd_kernel_traitsILi192ELi64ELi64ELi8ELi4ELi2ELi2ELb0ELb0EN7cutlass6half_tE19Flash_kernel_traitsILi192ELi64ELi64ELi8ES3_EELb0ELb1ELb0ELb0ELb0ELb0ELb0EEEvNS_16Flash_bwd_paramsE --------------------------
	.section	.nv.info._ZN5flash44flash_bwd_dq_dk_dv_loop_seqk_parallel_kernelI23Flash_bwd_kernel_traitsILi192ELi64ELi64ELi8ELi4ELi2ELi2ELb0ELb0EN7cutlass6half_tE19Flash_kernel_traitsILi192ELi64ELi64ELi8ES3_EELb0ELb1ELb0ELb0ELb0ELb0ELb0EEEvNS_16Flash_bwd_paramsE,"",@"SHT_CUDA_INFO"
	.sectionflags	@""
	.align	4


	//----- nvinfo : EIATTR_CUDA_API_VERSION
	.align		4
        /*0000*/ 	.byte	0x04, 0x37
        /*0002*/ 	.short	(.L_198 - .L_197)
.L_197:
        /*0004*/ 	.word	0x00000082


	//----- nvinfo : EIATTR_KPARAM_INFO
	.align		4
.L_198:
        /*0008*/ 	.byte	0x04, 0x17
        /*000a*/ 	.short	(.L_200 - .L_199)
.L_199:
        /*000c*/ 	.word	0x00000000
        /*0010*/ 	.short	0x0000
        /*0012*/ 	.short	0x0000
        /*0014*/ 	.byte	0x00, 0xf0, 0x01, 0x0a


	//----- nvinfo : EIATTR_SPARSE_MMA_MASK
	.align		4
.L_200:
        /*0018*/ 	.byte	0x03, 0x50
        /*001a*/ 	.short	0x0000


	//----- nvinfo : EIATTR_MAXREG_COUNT
	.align		4
        /*001c*/ 	.byte	0x03, 0x1b
        /*001e*/ 	.short	0x00ff


	//----- nvinfo : EIATTR_NUM_BARRIERS
	.align		4
        /*0020*/ 	.byte	0x02, 0x4c
        /*0022*/ 	.byte	0x01
	.zero		1


	//----- nvinfo : EIATTR_MERCURY_ISA_VERSION
	.align		4
        /*0024*/ 	.byte	0x03, 0x5f
        /*0026*/ 	.short	0x0101


	//----- nvinfo : EIATTR_EXIT_INSTR_OFFSETS
	.align		4
        /*0028*/ 	.byte	0x04, 0x1c
        /*002a*/ 	.short	(.L_202 - .L_201)


	//   ....[0]....
.L_201:
        /*002c*/ 	.word	0x00000080


	//   ....[1]....
        /*0030*/ 	.word	0x000086e0


	//----- nvinfo : EIATTR_CRS_STACK_SIZE
	.align		4
.L_202:
        /*0034*/ 	.byte	0x04, 0x1e
        /*0036*/ 	.short	(.L_204 - .L_203)
.L_203:
        /*0038*/ 	.word	0x00000000


	//----- nvinfo : EIATTR_CBANK_PARAM_SIZE
	.align		4
.L_204:
        /*003c*/ 	.byte	0x03, 0x19
        /*003e*/ 	.short	0x0280


	//----- nvinfo : EIATTR_PARAM_CBANK
	.align		4
        /*0040*/ 	.byte	0x04, 0x0a
        /*0042*/ 	.short	(.L_206 - .L_205)
	.align		4
.L_205:
        /*0044*/ 	.word	index@(.nv.constant0._ZN5flash44flash_bwd_dq_dk_dv_loop_seqk_parallel_kernelI23Flash_bwd_kernel_traitsILi192ELi64ELi64ELi8ELi4ELi2ELi2ELb0ELb0EN7cutlass6half_tE19Flash_kernel_traitsILi192ELi64ELi64ELi8ES3_EELb0ELb1ELb0ELb0ELb0ELb0ELb0EEEvNS_16Flash_bwd_paramsE)
        /*0048*/ 	.short	0x0210
        /*004a*/ 	.short	0x0280


	//----- nvinfo : EIATTR_SW_WAR
	.align		4
.L_206:
        /*004c*/ 	.byte	0x04, 0x36
        /*004e*/ 	.short	(.L_208 - .L_207)
.L_207:
        /*0050*/ 	.word	0x00000008
.L_208:


//--------------------- .nv.info._ZN5flash44flash_bwd_dq_dk_dv_loop_seqk_parallel_kernelI23Flash_bwd_kernel_traitsILi192ELi64ELi64ELi8ELi4ELi2ELi2ELb0ELb0EN7cutlass6half_tE19Flash_kernel_traitsILi192ELi64ELi64ELi8ES3_EELb0ELb1ELb0ELb0ELb0ELb1ELb0EEEvNS_16Flash_bwd_paramsE --------------------------
	.section	.nv.info._ZN5flash44flash_bwd_dq_dk_dv_loop_seqk_parallel_kernelI23Flash_bwd_kernel_traitsILi192ELi64ELi64ELi8ELi4ELi2ELi2ELb0ELb0EN7cutlass6half_tE19Flash_kernel_traitsILi192ELi64ELi64ELi8ES3_EELb0ELb1ELb0ELb0ELb0ELb1ELb0EEEvNS_16Flash_bwd_paramsE,"",@"SHT_CUDA_INFO"
	.sectionflags	@""
	.align	4


	//----- nvinfo : EIATTR_CUDA_API_VERSION
	.align		4
        /*0000*/ 	.byte	0x04, 0x37
        /*0002*/ 	.short	(.L_210 - .L_209)
.L_209:
        /*0004*/ 	.word	0x00000082


	//----- nvinfo : EIATTR_KPARAM_INFO
	.align		4
.L_210:
        /*0008*/ 	.byte	0x04, 0x17
        /*000a*/ 	.short	(.L_212 - .L_211)
.L_211:
        /*000c*/ 	.word	0x00000000
        /*0010*/ 	.short	0x0000
        /*0012*/ 	.short	0x0000
        /*0014*/ 	.byte	0x00, 0xf0, 0x01, 0x0a


	//----- nvinfo : EIATTR_SPARSE_MMA_MASK
	.align		4
.L_212:
        /*0018*/ 	.byte	0x03, 0x50
        /*001a*/ 	.short	0x0000


	//----- nvinfo : EIATTR_MAXREG_COUNT
	.align		4
        /*001c*/ 	.byte	0x03, 0x1b
        /*001e*/ 	.short	0x00ff


	//----- nvinfo : EIATTR_NUM_BARRIERS
	.align		4
        /*0020*/ 	.byte	0x02, 0x4c
        /*0022*/ 	.byte	0x01
	.zero		1


	//----- nvinfo : EIATTR_MERCURY_ISA_VERSION
	.align		4
        /*0024*/ 	.byte	0x03, 0x5f
        /*0026*/ 	.short	0x0101


	//----- nvinfo : EIATTR_EXIT_INSTR_OFFSETS
	.align		4
        /*0028*/ 	.byte	0x04, 0x1c
        /*002a*/ 	.short	(.L_214 - .L_213)


	//   ....[0]....
.L_213:
        /*002c*/ 	.word	0x00000080


	//   ....[1]....
        /*0030*/ 	.word	0x000072e0


	//----- nvinfo : EIATTR_CRS_STACK_SIZE
	.align		4
.L_214:
        /*0034*/ 	.byte	0x04, 0x1e
        /*0036*/ 	.short	(.L_216 - .L_215)
.L_215:
        /*0038*/ 	.word	0x00000000


	//----- nvinfo : EIATTR_CBANK_PARAM_SIZE
	.align		4
.L_216:
        /*003c*/ 	.byte	0x03, 0x19
        /*003e*/ 	.short	0x0280


	//----- nvinfo : EIATTR_PARAM_CBANK
	.align		4
        /*0040*/ 	.byte	0x04, 0x0a
        /*0042*/ 	.short	(.L_218 - .L_217)
	.align		4
.L_217:
        /*0044*/ 	.word	index@(.nv.constant0._ZN5flash44flash_bwd_dq_dk_dv_loop_seqk_parallel_kernelI23Flash_bwd_kernel_traitsILi192ELi64ELi64ELi8ELi4ELi2ELi2ELb0ELb0EN7cutlass6half_tE19Flash_kernel_traitsILi192ELi64ELi64ELi8ES3_EELb0ELb1ELb0ELb0ELb0ELb1ELb0EEEvNS_16Flash_bwd_paramsE)
        /*0048*/ 	.short	0x0210
        /*004a*/ 	.short	0x0280


	//----- nvinfo : EIATTR_SW_WAR
	.align		4
.L_218:
        /*004c*/ 	.byte	0x04, 0x36
        /*004e*/ 	.short	(.L_220 - .L_219)
.L_219:
        /*0050*/ 	.word	0x00000008
.L_220:


//--------------------- .nv.info._ZN5flash44flash_bwd_dq_dk_dv_loop_seqk_parallel_kernelI23Flash_bwd_kernel_traitsILi192ELi64ELi64ELi8ELi4ELi2ELi2ELb0ELb0EN7cutlass6half_tE19Flash_kernel_traitsILi192ELi64ELi64ELi8ES3_EELb0ELb1ELb0ELb1ELb0ELb0ELb0EEEvNS_16Flash_bwd_paramsE --------------------------
	.section	.nv.info._ZN5flash44flash_bwd_dq_dk_dv_loop_seqk_parallel_kernelI23Flash_bwd_kernel_traitsILi192ELi64ELi64ELi8ELi4ELi2ELi2ELb0ELb0EN7cutlass6half_tE19Flash_kernel_traitsILi192ELi64ELi64ELi8ES3_EELb0ELb1ELb0ELb1ELb0ELb0ELb0EEEvNS_16Flash_bwd_paramsE,"",@"SHT_CUDA_INFO"
	.sectionflags	@""
	.align	4


	//----- nvinfo : EIATTR_CUDA_API_VERSION
	.align		4
        /*0000*/ 	.byte	0x04, 0x37
        /*0002*/ 	.short	(.L_222 - .L_221)
.L_221:
        /*0004*/ 	.word	0x00000082


	//----- nvinfo : EIATTR_KPARAM_INFO
	.align		4
.L_222:
        /*0008*/ 	.byte	0x04, 0x17
        /*000a*/ 	.short	(.L_224 - .L_223)
.L_223:
        /*000c*/ 	.word	0x00000000
        /*0010*/ 	.short	0x0000
        /*0012*/ 	.short	0x0000
        /*0014*/ 	.byte	0x00, 0xf0, 0x01, 0x0a


	//----- nvinfo : EIATTR_SPARSE_MMA_MASK
	.align		4
.L_224:
        /*0018*/ 	.byte	0x03, 0x50
        /*001a*/ 	.short	0x0000


	//----- nvinfo : EIATTR_MAXREG_COUNT
	.align		4
        /*001c*/ 	.byte	0x03, 0x1b
        /*001e*/ 	.short	0x00ff


	//----- nvinfo : EIATTR_NUM_BARRIERS
	.align		4
        /*0020*/ 	.byte	0x02, 0x4c
        /*0022*/ 	.byte	0x01
	.zero		1


	//----- nvinfo : EIATTR_MERCURY_ISA_VERSION
	.align		4
        /*0024*/ 	.byte	0x03, 0x5f
        /*0026*/ 	.short	0x0101


	//----- nvinfo : EIATTR_EXIT_INSTR_OFFSETS
	.align		4
        /*0028*/ 	.byte	0x04, 0x1c
        /*002a*/ 	.short	(.L_226 - .L_225)


	//   ....[0]....
.L_225:
        /*002c*/ 	.word	0x00000080


	//   ....[1]....
        /*0030*/ 	.word	0x00008b80


	//----- nvinfo : EIATTR_CRS_STACK_SIZE
	.align		4
.L_226:
        /*0034*/ 	.byte	0x04, 0x1e
        /*0036*/ 	.short	(.L_228 - .L_227)
.L_227:
        /*0038*/ 	.word	0x00000000


	//----- nvinfo : EIATTR_CBANK_PARAM_SIZE
	.align		4
.L_228:
        /*003c*/ 	.byte	0x03, 0x19
        /*003e*/ 	.short	0x0280


	//----- nvinfo : EIATTR_PARAM_CBANK
	.align		4
        /*0040*/ 	.byte	0x04, 0x0a
        /*0042*/ 	.short	(.L_230 - .L_229)
	.align		4
.L_229:
        /*0044*/ 	.word	index@(.nv.constant0._ZN5flash44flash_bwd_dq_dk_dv_loop_seqk_parallel_kernelI23Flash_bwd_kernel_traitsILi192ELi64ELi64ELi8ELi4ELi2ELi2ELb0ELb0EN7cutlass6half_tE19Flash_kernel_traitsILi192ELi64ELi64ELi8ES3_EELb0ELb1ELb0ELb1ELb0ELb0ELb0EEEvNS_16Flash_bwd_paramsE)
        /*0048*/ 	.short	0x0210
        /*004a*/ 	.short	0x0280


	//----- nvinfo : EIATTR_SW_WAR
	.align		4
.L_230:
        /*004c*/ 	.byte	0x04, 0x36
        /*004e*/ 	.short	(.L_232 - .L_231)
.L_231:
        /*0050*/ 	.word	0x00000008
.L_232:


//--------------------- .nv.info._ZN5flash27flash_bwd_convert_dq_kernelI23Flash_bwd_kernel_traitsILi192ELi64ELi64ELi8ELi4ELi2ELi2ELb1ELb1EN7cutlass6half_tE19Flash_kernel_traitsILi192ELi64ELi64ELi8ES3_EEEEvNS_16Flash_bwd_paramsEi --------------------------
	.section	.nv.info._ZN5flash27flash_bwd_convert_dq_kernelI23Flash_bwd_kernel_traitsILi192ELi64ELi64ELi8ELi4ELi2ELi2ELb1ELb1EN7cutlass6half_tE19Flash_kernel_traitsILi192ELi64ELi64ELi8ES3_EEEEvNS_16Flash_bwd_paramsEi,"",@"SHT_CUDA_INFO"
	.sectionflags	@""
	.align	4


	//----- nvinfo : EIATTR_CUDA_API_VERSION
	.align		4
        /*0000*/ 	.byte	0x04, 0x37
        /*0002*/ 	.short	(.L_234 - .L_233)
.L_233:
        /*0004*/ 	.word	0x00000082


	//----- nvinfo : EIATTR_KPARAM_INFO
	.align		4
.L_234:
        /*0008*/ 	.byte	0x04, 0x17
        /*000a*/ 	.short	(.L_236 - .L_235)
.L_235:
        /*000c*/ 	.word	0x00000000
        /*0010*/ 	.short	0x0001
        /*0012*/ 	.short	0x0280
        /*0014*/ 	.byte	0x00, 0xf0, 0x11, 0x00


	//----- nvinfo : EIATTR_KPARAM_INFO
	.align		4
.L_236:
        /*0018*/ 	.byte	0x04, 0x17
        /*001a*/ 	.short	(.L_238 - .L_237)
.L_237:
        /*001c*/ 	.word	0x00000000
        /*0020*/ 	.short	0x0000
        /*0022*/ 	.short	0x0000
        /*0024*/ 	.byte	0x00, 0xf0, 0x01, 0x0a


	//----- nvinfo : EIATTR_SPARSE_MMA_MASK
	.align		4
.L_238:
        /*0028*/ 	.byte	0x03, 0x50
        /*002a*/ 	.short	0x0000


	//----- nvinfo : EIATTR_MAXREG_COUNT
	.align		4
        /*002c*/ 	.byte	0x03, 0x1b
        /*002e*/ 	.short	0x00ff


	//----- nvinfo : EIATTR_NUM_BARRIERS
	.align		4
        /*0030*/ 	.byte	0x02, 0x4c
        /*0032*/ 	.byte	0x01
	.zero		1


	//----- nvinfo : EIATTR_MERCURY_ISA_VERSION
	.align		4
        /*0034*/ 	.byte	0x03, 0x5f
        /*0036*/ 	.short	0x0101


	//----- nvinfo : EIATTR_EXIT_INSTR_OFFSETS
	.align		4
        /*0038*/ 	.byte	0x04, 0x1c
        /*003a*/ 	.short	(.L_240 - .L_239)


	//   ....[0]....
.L_239:
        /*003c*/ 	.word	0x00000100


	//   ....[1]....
        /*0040*/ 	.word	0x00001c70


	//   ....[2]....
        /*0044*/ 	.word	0x00001d90


	//   ....[3]....
        /*0048*/ 	.word	0x00001db0


	//----- nvinfo : EIATTR_CRS_STACK_SIZE
	.align		4
.L_240:
        /*004c*/ 	.byte	0x04, 0x1e
        /*004e*/ 	.short	(.L_242 - .L_241)
.L_241:
        /*0050*/ 	.word	0x00000000


	//----- nvinfo : EIATTR_CBANK_PARAM_SIZE
	.align		4
.L_242:
        /*0054*/ 	.byte	0x03, 0x19
        /*0056*/ 	.short	0x0284


	//----- nvinfo : EIATTR_PARAM_CBANK
	.align		4
        /*0058*/ 	.byte	0x04, 0x0a
        /*005a*/ 	.short	(.L_244 - .L_243)
	.align		4
.L_243:
        /*005c*/ 	.word	index@(.nv.constant0._ZN5flash27flash_bwd_convert_dq_kernelI23Flash_bwd_kernel_traitsILi192ELi64ELi64ELi8ELi4ELi2ELi2ELb1ELb1EN7cutlass6half_tE19Flash_kernel_traitsILi192ELi64ELi64ELi8ES3_EEEEvNS_16Flash_bwd_paramsEi)
        /*0060*/ 	.short	0x0210
        /*0062*/ 	.short	0x0284


	//----- nvinfo : EIATTR_SW_WAR
	.align		4
.L_244:
        /*0064*/ 	.byte	0x04, 0x36
        /*0066*/ 	.short	(.L_246 - .L_245)
.L_245:
        /*0068*/ 	.word	0x00000008
.L_246:


//--------------------- .nv.info._ZN5flash44flash_bwd_dq_dk_dv_loop_seqk_parallel_kernelI23Flash_bwd_kernel_traitsILi192ELi64ELi64ELi8ELi4ELi2ELi2ELb1ELb1EN7cutlass6half_tE19Flash_kernel_traitsILi192ELi64ELi64ELi8ES3_EELb1ELb1ELb0ELb0ELb0ELb0ELb0EEEvNS_16Flash_bwd_paramsE --------------------------
	.section	.nv.info._ZN5flash44flash_bwd_dq_dk_dv_loop_seqk_parallel_kernelI23Flash_bwd_kernel_traitsILi192ELi64ELi64ELi8ELi4ELi2ELi2ELb1ELb1EN7cutlass6half_tE19Flash_kernel_traitsILi192ELi64ELi64ELi8ES3_EELb1ELb1ELb0ELb0ELb0ELb0ELb0EEEvNS_16Flash_bwd_paramsE,"",@"SHT_CUDA_INFO"
	.sectionflags	@""
	.align	4


	//----- nvinfo : EIATTR_CUDA_API_VERSION
	.align		4
        /*0000*/ 	.byte	0x04, 0x37
        /*0002*/ 	.short	(.L_248 - .L_247)
.L_247:
        /*0004*/ 	.word	0x00000082


	//----- nvinfo : EIATTR_KPARAM_INFO
	.align		4
.L_248:
        /*0008*/ 	.byte	0x04, 0x17
        /*000a*/ 	.short	(.L_250 - .L_249)
.L_249:
        /*000c*/ 	.word	0x00000000
        /*0010*/ 	.short	0x0000
        /*0012*/ 	.short	0x0000
        /*0014*/ 	.byte	0x00, 0xf0, 0x01, 0x0a


	//----- nvinfo : EIATTR_SPARSE_MMA_MASK
	.align		4
.L_250:
        /*0018*/ 	.byte	0x03, 0x50
        /*001a*/ 	.short	0x0000


	//----- nvinfo : EIATTR_MAXREG_COUNT
	.align		4
        /*001c*/ 	.byte	0x03, 0x1b
        /*001e*/ 	.short	0x00ff


	//----- nvinfo : EIATTR_NUM_BARRIERS
	.align		4
        /*0020*/ 	.byte	0x02, 0x4c
        /*0022*/ 	.byte	0x01
	.zero		1


	//----- nvinfo : EIATTR_ANNOTATIONS
	.align		4
        /*0024*/ 	.byte	0x04, 0x55
        /*0026*/ 	.short	(.L_252 - .L_251)


	//   ....[0]....
.L_251:
        /* <DEDUP_REMOVED lines=64> */
        /*041c*/ 	.byte	0x90, 0x86, 0x00, 0x00, 0x01, 0x00, 0x00, 0x00, 0x80, 0x9d, 0x00, 0x00


	//----- nvinfo : EIATTR_MERCURY_ISA_VERSION
	.align		4
.L_252:
        /*0428*/ 	.byte	0x03, 0x5f
        /*042a*/ 	.short	0x0101


	//----- nvinfo : EIATTR_EXIT_INSTR_OFFSETS
	.align		4
        /*042c*/ 	.byte	0x04, 0x1c
        /*042e*/ 	.short	(.L_254 - .L_253)


	//   ....[0]....
.L_253:
        /*0430*/ 	.word	0x000000c0


	//   ....[1]....
        /*0434*/ 	.word	0x00009e00


	//----- nvinfo : EIATTR_CRS_STACK_SIZE
	.align		4
.L_254:
        /*0438*/ 	.byte	0x04, 0x1e
        /*043a*/ 	.short	(.L_256 - .L_255)
.L_255:
        /*043c*/ 	.word	0x00000000


	//----- nvinfo : EIATTR_CBANK_PARAM_SIZE
	.align		4
.L_256:
        /*0440*/ 	.byte	0x03, 0x19
        /*0442*/ 	.short	0x0280


	//----- nvinfo : EIATTR_PARAM_CBANK
	.align		4
        /*0444*/ 	.byte	0x04, 0x0a
        /*0446*/ 	.short	(.L_258 - .L_257)
	.align		4
.L_257:
        /*0448*/ 	.word	index@(.nv.constant0._ZN5flash44flash_bwd_dq_dk_dv_loop_seqk_parallel_kernelI23Flash_bwd_kernel_traitsILi192ELi64ELi64ELi8ELi4ELi2ELi2ELb1ELb1EN7cutlass6half_tE19Flash_kernel_traitsILi192ELi64ELi64ELi8ES3_EELb1ELb1ELb0ELb0ELb0ELb0ELb0EEEvNS_16Flash_bwd_paramsE)
        /*044c*/ 	.short	0x0210
        /*044e*/ 	.short	0x0280


	//----- nvinfo : EIATTR_SW_WAR
	.align		4
.L_258:
        /*0450*/ 	.byte	0x04, 0x36
        /*0452*/ 	.short	(.L_260 - .L_259)
.L_259:
        /*0454*/ 	.word	0x00000008
.L_260:


//--------------------- .nv.info._ZN5flash44flash_bwd_dq_dk_dv_loop_seqk_parallel_kernelI23Flash_bwd_kernel_traitsILi192ELi64ELi64ELi8ELi4ELi2ELi2ELb1ELb1EN7cutlass6half_tE19Flash_kernel_traitsILi192ELi64ELi64ELi8ES3_EELb0ELb1ELb0ELb0ELb0ELb0ELb1EEEvNS_16Flash_bwd_paramsE --------------------------
	.section	.nv.info._ZN5flash44flash_bwd_dq_dk_dv_loop_seqk_parallel_kernelI23Flash_bwd_kernel_traitsILi192ELi64ELi64ELi8ELi4ELi2ELi2ELb1ELb1EN7cutlass6half_tE19Flash_kernel_traitsILi192ELi64ELi64ELi8ES3_EELb0ELb1ELb0ELb0ELb0ELb0ELb1EEEvNS_16Flash_bwd_paramsE,"",@"SHT_CUDA_INFO"
	.sectionflags	@""
	.align	4


	//----- nvinfo : EIATTR_CUDA_API_VERSION
	.align		4
        /*0000*/ 	.byte	0x04, 0x37
        /*0002*/ 	.short	(.L_262 - .L_261)
.L_261:
        /*0004*/ 	.word	0x00000082


	//----- nvinfo : EIATTR_KPARAM_INFO
	.align		4
.L_262:
        /*0008*/ 	.byte	0x04, 0x17
        /*000a*/ 	.short	(.L_264 - .L_263)
.L_263:
        /*000c*/ 	.word	0x00000000
        /*0010*/ 	.short	0x0000
        /*0012*/ 	.short	0x0000
        /*0014*/ 	.byte	0x00, 0xf0, 0x01, 0x0a


	//----- nvinfo : EIATTR_SPARSE_MMA_MASK
	.align		4
.L_264:
        /*0018*/ 	.byte	0x03, 0x50
        /*001a*/ 	.short	0x0000


	//----- nvinfo : EIATTR_MAXREG_COUNT
	.align		4
        /*001c*/ 	.byte	0x03, 0x1b
        /*001e*/ 	.short	0x00ff


	//----- nvinfo : EIATTR_NUM_BARRIERS
	.align		4
        /*0020*/ 	.byte	0x02, 0x4c
        /*0022*/ 	.byte	0x01
	.zero		1


	//----- nvinfo : EIATTR_ANNOTATIONS
	.align		4
        /*0024*/ 	.byte	0x04, 0x55
        /*0026*/ 	.short	(.L_266 - .L_265)


	//   ....[0]....
.L_265:
        /* <DEDUP_REMOVED lines=79> */


	//----- nvinfo : EIATTR_MERCURY_ISA_VERSION
	.align		4
.L_266:
        /*0500*/ 	.byte	0x03, 0x5f
        /*0502*/ 	.short	0x0101


	//----- nvinfo : EIATTR_EXIT_INSTR_OFFSETS
	.align		4
        /*0504*/ 	.byte	0x04, 0x1c
        /*0506*/ 	.short	(.L_268 - .L_267)


	//   ....[0]....
.L_267:
        /*0508*/ 	.word	0x000000c0


	//   ....[1]....
        /*050c*/ 	.word	0x00009af0


	//----- nvinfo : EIATTR_CRS_STACK_SIZE
	.align		4
.L_268:
        /*0510*/ 	.byte	0x04, 0x1e
        /*0512*/ 	.short	(.L_270 - .L_269)
.L_269:
        /*0514*/ 	.word	0x00000000


	//----- nvinfo : EIATTR_CBANK_PARAM_SIZE
	.align		4
.L_270:
        /*0518*/ 	.byte	0x03, 0x19
        /*051a*/ 	.short	0x0280


	//----- nvinfo : EIATTR_PARAM_CBANK
	.align		4
        /*051c*/ 	.byte	0x04, 0x0a
        /*051e*/ 	.short	(.L_272 - .L_271)
	.align		4
.L_271:
        /*0520*/ 	.word	index@(.nv.constant0._ZN5flash44flash_bwd_dq_dk_dv_loop_seqk_parallel_kernelI23Flash_bwd_kernel_traitsILi192ELi64ELi64ELi8ELi4ELi2ELi2ELb1ELb1EN7cutlass6half_tE19Flash_kernel_traitsILi192ELi64ELi64ELi8ES3_EELb0ELb1ELb0ELb0ELb0ELb0ELb1EEEvNS_16Flash_bwd_paramsE)
        /*0524*/ 	.short	0x0210
        /*0526*/ 	.short	0x0280


	//----- nvinfo : EIATTR_SW_WAR
	.align		4
.L_272:
        /*0528*/ 	.byte	0x04, 0x36
        /*052a*/ 	.short	(.L_274 - .L_273)
.L_273:
        /*052c*/ 	.word	0x00000008
.L_274:


//--------------------- .nv.info._ZN5flash44flash_bwd_dq_dk_dv_loop_seqk_parallel_kernelI23Flash_bwd_kernel_traitsILi192ELi64ELi64ELi8ELi4ELi2ELi2ELb1ELb1EN7cutlass6half_tE19Flash_kernel_traitsILi192ELi64ELi64ELi8ES3_EELb1ELb1ELb0ELb0ELb0ELb1ELb0EEEvNS_16Flash_bwd_paramsE --------------------------
	.section	.nv.info._ZN5flash44flash_bwd_dq_dk_dv_loop_seqk_parallel_kernelI23Flash_bwd_kernel_traitsILi192ELi64ELi64ELi8ELi4ELi2ELi2ELb1ELb1EN7cutlass6half_tE19Flash_kernel_traitsILi192ELi64ELi64ELi8ES3_EELb1ELb1ELb0ELb0ELb0ELb1ELb0EEEvNS_16Flash_bwd_paramsE,"",@"SHT_CUDA_INFO"
	.sectionflags	@""
	.align	4


	//----- nvinfo : EIATTR_CUDA_API_VERSION
	.align		4
        /*0000*/ 	.byte	0x04, 0x37
        /*0002*/ 	.short	(.L_276 - .L_275)
.L_275:
        /*0004*/ 	.word	0x00000082


	//----- nvinfo : EIATTR_KPARAM_INFO
	.align		4
.L_276:
        /*0008*/ 	.byte	0x04, 0x17
        /*000a*/ 	.short	(.L_278 - .L_277)
.L_277:
        /*000c*/ 	.word	0x00000000
        /*0010*/ 	.short	0x0000
        /*0012*/ 	.short	0x0000
        /*0014*/ 	.byte	0x00, 0xf0, 0x01, 0x0a


	//----- nvinfo : EIATTR_SPARSE_MMA_MASK
	.align		4
.L_278:
        /*0018*/ 	.byte	0x03, 0x50
        /*001a*/ 	.short	0x0000


	//----- nvinfo : EIATTR_MAXREG_COUNT
	.align		4
        /*001c*/ 	.byte	0x03, 0x1b
        /*001e*/ 	.short	0x00ff


	//----- nvinfo : EIATTR_NUM_BARRIERS
	.align		4
        /*0020*/ 	.byte	0x02, 0x4c
        /*0022*/ 	.byte	0x01
	.zero		1


	//----- nvinfo : EIATTR_ANNOTATIONS
	.align		4
        /*0024*/ 	.byte	0x04, 0x55
        /*0026*/ 	.short	(.L_280 - .L_279)


	//   ....[0]....
.L_279:
        /* <DEDUP_REMOVED lines=50> */


	//----- nvinfo : EIATTR_MERCURY_ISA_VERSION
	.align		4
.L_280:
        /*0338*/ 	.byte	0x03, 0x5f
        /*033a*/ 	.short	0x0101


	//----- nvinfo : EIATTR_EXIT_INSTR_OFFSETS
	.align		4
        /*033c*/ 	.byte	0x04, 0x1c
        /*033e*/ 	.short	(.L_282 - .L_281)


	//   ....[0]....
.L_281:
        /*0340*/ 	.word	0x000000c0


	//   ....[1]....
        /*0344*/ 	.word	0x00008a70


	//----- nvinfo : EIATTR_CRS_STACK_SIZE
	.align		4
.L_282:
        /*0348*/ 	.byte	0x04, 0x1e
        /*034a*/ 	.short	(.L_284 - .L_283)
.L_283:
        /*034c*/ 	.word	0x00000000


	//----- nvinfo : EIATTR_CBANK_PARAM_SIZE
	.align		4
.L_284:
        /*0350*/ 	.byte	0x03, 0x19
        /*0352*/ 	.short	0x0280


	//----- nvinfo : EIATTR_PARAM_CBANK
	.align		4
        /*0354*/ 	.byte	0x04, 0x0a
        /*0356*/ 	.short	(.L_286 - .L_285)
	.align		4
.L_285:
        /*0358*/ 	.word	index@(.nv.constant0._ZN5flash44flash_bwd_dq_dk_dv_loop_seqk_parallel_kernelI23Flash_bwd_kernel_traitsILi192ELi64ELi64ELi8ELi4ELi2ELi2ELb1ELb1EN7cutlass6half_tE19Flash_kernel_traitsILi192ELi64ELi64ELi8ES3_EELb1ELb1ELb0ELb0ELb0ELb1ELb0EEEvNS_16Flash_bwd_paramsE)
        /*035c*/ 	.short	0x0210
        /*035e*/ 	.short	0x0280


	//----- nvinfo : EIATTR_SW_WAR
	.align		4
.L_286:
        /*0360*/ 	.byte	0x04, 0x36
        /*0362*/ 	.short	(.L_288 - .L_287)
.L_287:
        /*0364*/ 	.word	0x00000008
.L_288:


//--------------------- .nv.info._ZN5flash44flash_bwd_dq_dk_dv_loop_seqk_parallel_kernelI23Flash_bwd_kernel_traitsILi192ELi64ELi64ELi8ELi4ELi2ELi2ELb1ELb1EN7cutlass6half_tE19Flash_kernel_traitsILi192ELi64ELi64ELi8ES3_EELb0ELb1ELb0ELb0ELb0ELb1ELb1EEEvNS_16Flash_bwd_paramsE --------------------------
	.section	.nv.info._ZN5flash44flash_bwd_dq_dk_dv_loop_seqk_parallel_kernelI23Flash_bwd_kernel_traitsILi192ELi64ELi64ELi8ELi4ELi2ELi2ELb1ELb1EN7cutlass6half_tE19Flash_kernel_traitsILi192ELi64ELi64ELi8ES3_EELb0ELb1ELb0ELb0ELb0ELb1ELb1EEEvNS_16Flash_bwd_paramsE,"",@"SHT_CUDA_INFO"
	.sectionflags	@""
	.align	4


	//----- nvinfo : EIATTR_CUDA_API_VERSION
	.align		4
        /*0000*/ 	.byte	0x04, 0x37
        /*0002*/ 	.short	(.L_290 - .L_289)
.L_289:
        /*0004*/ 	.word	0x00000082


	//----- nvinfo : EIATTR_KPARAM_INFO
	.align		4
.L_290:
        /*0008*/ 	.byte	0x04, 0x17
        /*000a*/ 	.short	(.L_292 - .L_291)
.L_291:
        /*000c*/ 	.word	0x00000000
        /*0010*/ 	.short	0x0000
        /*0012*/ 	.short	0x0000
        /*0014*/ 	.byte	0x00, 0xf0, 0x01, 0x0a


	//----- nvinfo : EIATTR_SPARSE_MMA_MASK
	.align		4
.L_292:
        /*0018*/ 	.byte	0x03, 0x50
        /*001a*/ 	.short	0x0000


	//----- nvinfo : EIATTR_MAXREG_COUNT
	.align		4
        /*001c*/ 	.byte	0x03, 0x1b
        /*001e*/ 	.short	0x00ff


	//----- nvinfo : EIATTR_NUM_BARRIERS
	.align		4
        /*0020*/ 	.byte	0x02, 0x4c
        /*0022*/ 	.byte	0x01
	.zero		1


	//----- nvinfo : EIATTR_ANNOTATIONS
	.align		4
        /*0024*/ 	.byte	0x04, 0x55
        /*0026*/ 	.short	(.L_294 - .L_293)


	//   ....[0]....
.L_293:
        /* <DEDUP_REMOVED lines=64> */


	//----- nvinfo : EIATTR_MERCURY_ISA_VERSION
	.align		4
.L_294:
        /*0410*/ 	.byte	0x03, 0x5f
        /*0412*/ 	.short	0x0101


	//----- nvinfo : EIATTR_EXIT_INSTR_OFFSETS
	.align		4
        /*0414*/ 	.byte	0x04, 0x1c
        /*0416*/ 	.short	(.L_296 - .L_295)


	//   ....[0]....
.L_295:
        /*0418*/ 	.word	0x000000c0


	//   ....[1]....
        /*041c*/ 	.word	0x00008770


	//----- nvinfo : EIATTR_CRS_STACK_SIZE
	.align		4
.L_296:
        /*0420*/ 	.byte	0x04, 0x1e
        /*0422*/ 	.short	(.L_298 - .L_297)
.L_297:
        /*0424*/ 	.word	0x00000000


	//----- nvinfo : EIATTR_CBANK_PARAM_SIZE
	.align		4
.L_298:
        /*0428*/ 	.byte	0x03, 0x19
        /*042a*/ 	.short	0x0280


	//----- nvinfo : EIATTR_PARAM_CBANK
	.align		4
        /*042c*/ 	.byte	0x04, 0x0a
        /*042e*/ 	.short	(.L_300 - .L_299)
	.align		4
.L_299:
        /*0430*/ 	.word	index@(.nv.constant0._ZN5flash44flash_bwd_dq_dk_dv_loop_seqk_parallel_kernelI23Flash_bwd_kernel_traitsILi192ELi64ELi64ELi8ELi4ELi2ELi2ELb1ELb1EN7cutlass6half_tE19Flash_kernel_traitsILi192ELi64ELi64ELi8ES3_EELb0ELb1ELb0ELb0ELb0ELb1ELb1EEEvNS_16Flash_bwd_paramsE)
        /*0434*/ 	.short	0x0210
        /*0436*/ 	.short	0x0280


	//----- nvinfo : EIATTR_SW_WAR
	.align		4
.L_300:
        /*0438*/ 	.byte	0x04, 0x36
        /*043a*/ 	.short	(.L_302 - .L_301)
.L_301:
        /*043c*/ 	.word	0x00000008
.L_302:


//--------------------- .nv.info._ZN5flash44flash_bwd_dq_dk_dv_loop_seqk_parallel_kernelI23Flash_bwd_kernel_traitsILi192ELi64ELi64ELi8ELi4ELi2ELi2ELb1ELb1EN7cutlass6half_tE19Flash_kernel_traitsILi192ELi64ELi64ELi8ES3_EELb1ELb1ELb0ELb1ELb0ELb0ELb0EEEvNS_16Flash_bwd_paramsE --------------------------
	.section	.nv.info._ZN5flash44flash_bwd_dq_dk_dv_loop_seqk_parallel_kernelI23Flash_bwd_kernel_traitsILi192ELi64ELi64ELi8ELi4ELi2ELi2ELb1ELb1EN7cutlass6half_tE19Flash_kernel_traitsILi192ELi64ELi64ELi8ES3_EELb1ELb1ELb0ELb1ELb0ELb0ELb0EEEvNS_16Flash_bwd_paramsE,"",@"SHT_CUDA_INFO"
	.sectionflags	@""
	.align	4


	//----- nvinfo : EIATTR_CUDA_API_VERSION
	.align		4
        /*0000*/ 	.byte	0x04, 0x37
        /*0002*/ 	.short	(.L_304 - .L_303)
.L_303:
        /*0004*/ 	.word	0x00000082


	//----- nvinfo : EIATTR_KPARAM_INFO
	.align		4
.L_304:
        /*0008*/ 	.byte	0x04, 0x17
        /*000a*/ 	.short	(.L_306 - .L_305)
.L_305:
        /*000c*/ 	.word	0x00000000
        /*0010*/ 	.short	0x0000
        /*0012*/ 	.short	0x0000
        /*0014*/ 	.byte	0x00, 0xf0, 0x01, 0x0a


	//----- nvinfo : EIATTR_SPARSE_MMA_MASK
	.align		4
.L_306:
        /*0018*/ 	.byte	0x03, 0x50
        /*001a*/ 	.short	0x0000


	//----- nvinfo : EIATTR_MAXREG_COUNT
	.align		4
        /*001c*/ 	.byte	0x03, 0x1b
        /*001e*/ 	.short	0x00ff


	//----- nvinfo : EIATTR_NUM_BARRIERS
	.align		4
        /*0020*/ 	.byte	0x02, 0x4c
        /*0022*/ 	.byte	0x01
	.zero		1


	//----- nvinfo : EIATTR_ANNOTATIONS
	.align		4
        /*0024*/ 	.byte	0x04, 0x55
        /*0026*/ 	.short	(.L_308 - .L_307)


	//   ....[0]....
.L_307:
        /* <DEDUP_REMOVED lines=73> */


	//----- nvinfo : EIATTR_MERCURY_ISA_VERSION
	.align		4
.L_308:
        /*04a8*/ 	.byte	0x03, 0x5f
        /*04aa*/ 	.short	0x0101


	//----- nvinfo : EIATTR_EXIT_INSTR_OFFSETS
	.align		4
        /*04ac*/ 	.byte	0x04, 0x1c
        /*04ae*/ 	.short	(.L_310 - .L_309)


	//   ....[0]....
.L_309:
        /*04b0*/ 	.word	0x000000c0


	//   ....[1]....
        /*04b4*/ 	.word	0x0000a2b0


	//----- nvinfo : EIATTR_CRS_STACK_SIZE
	.align		4
.L_310:
        /*04b8*/ 	.byte	0x04, 0x1e
        /*04ba*/ 	.short	(.L_312 - .L_311)
.L_311:
        /*04bc*/ 	.word	0x00000000


	//----- nvinfo : EIATTR_CBANK_PARAM_SIZE
	.align		4
.L_312:
        /*04c0*/ 	.byte	0x03, 0x19
        /*04c2*/ 	.short	0x0280


	//----- nvinfo : EIATTR_PARAM_CBANK
	.align		4
        /*04c4*/ 	.byte	0x04, 0x0a
        /*04c6*/ 	.short	(.L_314 - .L_313)
	.align		4
.L_313:
        /*04c8*/ 	.word	index@(.nv.constant0._ZN5flash44flash_bwd_dq_dk_dv_loop_seqk_parallel_kernelI23Flash_bwd_kernel_traitsILi192ELi64ELi64ELi8ELi4ELi2ELi2ELb1ELb1EN7cutlass6half_tE19Flash_kernel_traitsILi192ELi64ELi64ELi8ES3_EELb1ELb1ELb0ELb1ELb0ELb0ELb0EEEvNS_16Flash_bwd_paramsE)
        /*04cc*/ 	.short	0x0210
        /*04ce*/ 	.short	0x0280


	//----- nvinfo : EIATTR_SW_WAR
	.align		4
.L_314:
        /*04d0*/ 	.byte	0x04, 0x36
        /*04d2*/ 	.short	(.L_316 - .L_315)
.L_315:
        /*04d4*/ 	.word	0x00000008
.L_316:


//--------------------- .nv.info._ZN5flash44flash_bwd_dq_dk_dv_loop_seqk_parallel_kernelI23Flash_bwd_kernel_traitsILi192ELi64ELi64ELi8ELi4ELi2ELi2ELb1ELb1EN7cutlass6half_tE19Flash_kernel_traitsILi192ELi64ELi64ELi8ES3_EELb0ELb1ELb0ELb1ELb0ELb0ELb1EEEvNS_16Flash_bwd_paramsE --------------------------
	.section	.nv.info._ZN5flash44flash_bwd_dq_dk_dv_loop_seqk_parallel_kernelI23Flash_bwd_kernel_traitsILi192ELi64ELi64ELi8ELi4ELi2ELi2ELb1ELb1EN7cutlass6half_tE19Flash_kernel_traitsILi192ELi64ELi64ELi8ES3_EELb0ELb1ELb0ELb1ELb0ELb0ELb1EEEvNS_16Flash_bwd_paramsE,"",@"SHT_CUDA_INFO"
	.sectionflags	@""
	.align	4


	//----- nvinfo : EIATTR_CUDA_API_VERSION
	.align		4
        /*0000*/ 	.byte	0x04, 0x37
        /*0002*/ 	.short	(.L_318 - .L_317)
.L_317:
        /*0004*/ 	.word	0x00000082


	//----- nvinfo : EIATTR_KPARAM_INFO
	.align		4
.L_318:
        /*0008*/ 	.byte	0x04, 0x17
        /*000a*/ 	.short	(.L_320 - .L_319)
.L_319:
        /*000c*/ 	.word	0x00000000
        /*0010*/ 	.short	0x0000
        /*0012*/ 	.short	0x0000
        /*0014*/ 	.byte	0x00, 0xf0, 0x01, 0x0a


	//----- nvinfo : EIATTR_SPARSE_MMA_MASK
	.align		4
.L_320:
        /*0018*/ 	.byte	0x03, 0x50
        /*001a*/ 	.short	0x0000


	//----- nvinfo : EIATTR_MAXREG_COUNT
	.align		4
        /*001c*/ 	.byte	0x03, 0x1b
        /*001e*/ 	.short	0x00ff


	//----- nvinfo : EIATTR_NUM_BARRIERS
	.align		4
        /*0020*/ 	.byte	0x02, 0x4c
        /*0022*/ 	.byte	0x01
	.zero		1


	//----- nvinfo : EIATTR_ANNOTATIONS
	.align		4
        /*0024*/ 	.byte	0x04, 0x55
        /*0026*/ 	.short	(.L_322 - .L_321)


	//   ....[0]....
.L_321:
        /* <DEDUP_REMOVED lines=86> */


	//----- nvinfo : EIATTR_MERCURY_ISA_VERSION
	.align		4
.L_322:
        /*0570*/ 	.byte	0x03, 0x5f
        /*0572*/ 	.short	0x0101


	//----- nvinfo : EIATTR_EXIT_INSTR_OFFSETS
	.align		4
        /*0574*/ 	.byte	0x04, 0x1c
        /*0576*/ 	.short	(.L_324 - .L_323)


	//   ....[0]....
.L_323:
        /*0578*/ 	.word	0x000000c0


	//   ....[1]....
        /*057c*/ 	.word	0x00009e30


	//----- nvinfo : EIATTR_CRS_STACK_SIZE
	.align		4
.L_324:
        /*0580*/ 	.byte	0x04, 0x1e
        /*0582*/ 	.short	(.L_326 - .L_325)
.L_325:
        /*0584*/ 	.word	0x00000000


	//----- nvinfo : EIATTR_CBANK_PARAM_SIZE
	.align		4
.L_326:
        /*0588*/ 	.byte	0x03, 0x19
        /*058a*/ 	.short	0x0280


	//----- nvinfo : EIATTR_PARAM_CBANK
	.align		4
        /*058c*/ 	.byte	0x04, 0x0a
        /*058e*/ 	.short	(.L_328 - .L_327)
	.align		4
.L_327:
        /*0590*/ 	.word	index@(.nv.constant0._ZN5flash44flash_bwd_dq_dk_dv_loop_seqk_parallel_kernelI23Flash_bwd_kernel_traitsILi192ELi64ELi64ELi8ELi4ELi2ELi2ELb1ELb1EN7cutlass6half_tE19Flash_kernel_traitsILi192ELi64ELi64ELi8ES3_EELb0ELb1ELb0ELb1ELb0ELb0ELb1EEEvNS_16Flash_bwd_paramsE)
        /*0594*/ 	.short	0x0210
        /*0596*/ 	.short	0x0280


	//----- nvinfo : EIATTR_SW_WAR
	.align		4
.L_328:
        /*0598*/ 	.byte	0x04, 0x36
        /*059a*/ 	.short	(.L_330 - .L_329)
.L_329:
        /*059c*/ 	.word	0x00000008
.L_330:


//--------------------- .nv.info._ZN5flash25flash_bwd_dot_do_o_kernelILb0E23Flash_bwd_kernel_traitsILi192ELi64ELi64ELi8ELi4ELi2ELi2ELb1ELb1EN7cutlass6half_tE19Flash_kernel_traitsILi192ELi64ELi64ELi8ES3_EEEEvNS_16Flash_bwd_paramsE --------------------------
	.section	.nv.info._ZN5flash25flash_bwd_dot_do_o_kernelILb0E23Flash_bwd_kernel_traitsILi192ELi64ELi64ELi8ELi4ELi2ELi2ELb1ELb1EN7cutlass6half_tE19Flash_kernel_traitsILi192ELi64ELi64ELi8ES3_EEEEvNS_16Flash_bwd_paramsE,"",@"SHT_CUDA_INFO"
	.sectionflags	@""
	.align	4


	//----- nvinfo : EIATTR_CUDA_API_VERSION
	.align		4
        /*0000*/ 	.byte	0x04, 0x37
        /*0002*/ 	.short	(.L_332 - .L_331)
.L_331:
        /*0004*/ 	.word	0x00000082


	//----- nvinfo : EIATTR_KPARAM_INFO
	.align		4
.L_332:
        /*0008*/ 	.byte	0x04, 0x17
        /*000a*/ 	.short	(.L_334 - .L_333)
.L_333:
        /*000c*/ 	.word	0x00000000
        /*0010*/ 	.short	0x0000
        /*0012*/ 	.short	0x0000
        /*0014*/ 	.byte	0x00, 0xf0, 0x01, 0x0a


	//----- nvinfo : EIATTR_SPARSE_MMA_MASK
	.align		4
.L_334:
        /*0018*/ 	.byte	0x03, 0x50
        /*001a*/ 	.short	0x0000


	//----- nvinfo : EIATTR_MAXREG_COUNT
	.align		4
        /*001c*/ 	.byte	0x03, 0x1b
        /*001e*/ 	.short	0x00ff


	//----- nvinfo : EIATTR_MERCURY_ISA_VERSION
	.align		4
        /*0020*/ 	.byte	0x03, 0x5f
        /*0022*/ 	.short	0x0101


	//----- nvinfo : EIATTR_COOP_GROUP_MASK_REGIDS
	.align		4
        /*0024*/ 	.byte	0x04, 0x29
        /*0026*/ 	.short	(.L_336 - .L_335)


	//   ....[0]....
.L_335:
        /*0028*/ 	.word	0xffffffff


	//   ....[1]....
        /*002c*/ 	.word	0xffffffff


	//   ....[2]....
        /*0030*/ 	.word	0xffffffff


	//   ....[3]....
        /*0034*/ 	.word	0xffffffff


	//   ....[4]....
        /*0038*/ 	.word	0xffffffff


	//   ....[5]....
        /*003c*/ 	.word	0xffffffff


	//----- nvinfo : EIATTR_COOP_GROUP_INSTR_OFFSETS
	.align		4
.L_336:
        /*0040*/ 	.byte	0x04, 0x28
        /*0042*/ 	.short	(.L_338 - .L_337)


	//   ....[0]....
.L_337:
        /*0044*/ 	.word	0x000016f0


	//   ....[1]....
        /*0048*/ 	.word	0x00001710


	//   ....[2]....
        /*004c*/ 	.word	0x00001750


	//   ....[3]....
        /*0050*/ 	.word	0x00001770


	//   ....[4]....
        /*0054*/ 	.word	0x000017c0


	//   ....[5]....
        /*0058*/ 	.word	0x000017f0


	//----- nvinfo : EIATTR_EXIT_INSTR_OFFSETS
	.align		4
.L_338:
        /*005c*/ 	.byte	0x04, 0x1c
        /*005e*/ 	.short	(.L_340 - .L_339)


	//   ....[0]....
.L_339:
        /*0060*/ 	.word	0x00000100


	//   ....[1]....
        /*0064*/ 	.word	0x00001850


	//   ....[2]....
        /*0068*/ 	.word	0x00001870


	//----- nvinfo : EIATTR_CRS_STACK_SIZE
	.align		4
.L_340:
        /*006c*/ 	.byte	0x04, 0x1e
        /*006e*/ 	.short	(.L_342 - .L_341)
.L_341:
        /*0070*/ 	.word	0x00000000


	//----- nvinfo : EIATTR_CBANK_PARAM_SIZE
	.align		4
.L_342:
        /*0074*/ 	.byte	0x03, 0x19
        /*0076*/ 	.short	0x0280


	//----- nvinfo : EIATTR_PARAM_CBANK
	.align		4
        /*0078*/ 	.byte	0x04, 0x0a
        /*007a*/ 	.short	(.L_344 - .L_343)
	.align		4
.L_343:
        /*007c*/ 	.word	index@(.nv.constant0._ZN5flash25flash_bwd_dot_do_o_kernelILb0E23Flash_bwd_kernel_traitsILi192ELi64ELi64ELi8ELi4ELi2ELi2ELb1ELb1EN7cutlass6half_tE19Flash_kernel_traitsILi192ELi64ELi64ELi8ES3_EEEEvNS_16Flash_bwd_paramsE)
        /*0080*/ 	.short	0x0210
        /*0082*/ 	.short	0x0280


	//----- nvinfo : EIATTR_SW_WAR
	.align		4
.L_344:
        /*0084*/ 	.byte	0x04, 0x36
        /*0086*/ 	.short	(.L_346 - .L_345)
.L_345:
        /*0088*/ 	.word	0x00000008
.L_346:


//--------------------- .nv.info._ZN5flash25flash_bwd_dot_do_o_kernelILb1E23Flash_bwd_kernel_traitsILi192ELi64ELi64ELi8ELi4ELi2ELi2ELb1ELb1EN7cutlass6half_tE19Flash_kernel_traitsILi192ELi64ELi64ELi8ES3_EEEEvNS_16Flash_bwd_paramsE --------------------------
	.section	.nv.info._ZN5flash25flash_bwd_dot_do_o_kernelILb1E23Flash_bwd_kernel_traitsILi192ELi64ELi64ELi8ELi4ELi2ELi2ELb1ELb1EN7cutlass6half_tE19Flash_kernel_traitsILi192ELi64ELi64ELi8ES3_EEEEvNS_16Flash_bwd_paramsE,"",@"SHT_CUDA_INFO"
	.sectionflags	@""
	.align	4


	//----- nvinfo : EIATTR_CUDA_API_VERSION
	.align		4
        /*0000*/ 	.byte	0x04, 0x37
        /*0002*/ 	.short	(.L_348 - .L_347)
.L_347:
        /*0004*/ 	.word	0x00000082


	//----- nvinfo : EIATTR_KPARAM_INFO
	.align		4
.L_348:
        /*0008*/ 	.byte	0x04, 0x17
        /*000a*/ 	.short	(.L_350 - .L_349)
.L_349:
        /*000c*/ 	.word	0x00000000
        /*0010*/ 	.short	0x0000
        /*0012*/ 	.short	0x0000
        /*0014*/ 	.byte	0x00, 0xf0, 0x01, 0x0a


	//----- nvinfo : EIATTR_SPARSE_MMA_MASK
	.align		4
.L_350:
        /*0018*/ 	.byte	0x03, 0x50
        /*001a*/ 	.short	0x0000


	//----- nvinfo : EIATTR_MAXREG_COUNT
	.align		4
        /*001c*/ 	.byte	0x03, 0x1b
        /*001e*/ 	.short	0x00ff


	//----- nvinfo : EIATTR_MERCURY_ISA_VERSION
	.align		4
        /*0020*/ 	.byte	0x03, 0x5f
        /*0022*/ 	.short	0x0101


	//----- nvinfo : EIATTR_COOP_GROUP_MASK_REGIDS
	.align		4
        /*0024*/ 	.byte	0x04, 0x29
        /*0026*/ 	.short	(.L_352 - .L_351)


	//   ....[0]....
.L_351:
        /*0028*/ 	.word	0xffffffff


	//   ....[1]....
        /*002c*/ 	.word	0xffffffff


	//   ....[2]....
        /*0030*/ 	.word	0xffffffff


	//   ....[3]....
        /*0034*/ 	.word	0xffffffff


	//   ....[4]....
        /*0038*/ 	.word	0xffffffff


	//   ....[5]....
        /*003c*/ 	.word	0xffffffff


	//----- nvinfo : EIATTR_COOP_GROUP_INSTR_OFFSETS
	.align		4
.L_352:
        /*0040*/ 	.byte	0x04, 0x28
        /*0042*/ 	.short	(.L_354 - .L_353)


	//   ....[0]....
.L_353:
        /*0044*/ 	.word	0x00001a30


	//   ....[1]....
        /*0048*/ 	.word	0x00001a40


	//   ....[2]....
        /*004c*/ 	.word	0x00001a70


	//   ....[3]....
        /*0050*/ 	.word	0x00001a80


	//   ....[4]....
        /*0054*/ 	.word	0x00001ac0


	//   ....[5]....
        /*0058*/ 	.word	0x00001ae0


	//----- nvinfo : EIATTR_EXIT_INSTR_OFFSETS
	.align		4
.L_354:
        /*005c*/ 	.byte	0x04, 0x1c
        /*005e*/ 	.short	(.L_356 - .L_355)


	//   ....[0]....
.L_355:
        /*0060*/ 	.word	0x00000100


	//   ....[1]....
        /*0064*/ 	.word	0x00001c60


	//----- nvinfo : EIATTR_CRS_STACK_SIZE
	.align		4
.L_356:
        /*0068*/ 	.byte	0x04, 0x1e
        /*006a*/ 	.short	(.L_358 - .L_357)
.L_357:
        /*006c*/ 	.word	0x00000000


	//----- nvinfo : EIATTR_CBANK_PARAM_SIZE
	.align		4
.L_358:
        /*0070*/ 	.byte	0x03, 0x19
        /*0072*/ 	.short	0x0280


	//----- nvinfo : EIATTR_PARAM_CBANK
	.align		4
        /*0074*/ 	.byte	0x04, 0x0a
        /*0076*/ 	.short	(.L_360 - .L_359)
	.align		4
.L_359:
        /*0078*/ 	.word	index@(.nv.constant0._ZN5flash25flash_bwd_dot_do_o_kernelILb1E23Flash_bwd_kernel_traitsILi192ELi64ELi64ELi8ELi4ELi2ELi2ELb1ELb1EN7cutlass6half_tE19Flash_kernel_traitsILi192ELi64ELi64ELi8ES3_EEEEvNS_16Flash_bwd_paramsE)
        /*007c*/ 	.short	0x0210
        /*007e*/ 	.short	0x0280


	//----- nvinfo : EIATTR_SW_WAR
	.align		4
.L_360:
        /*0080*/ 	.byte	0x04, 0x36
        /*0082*/ 	.short	(.L_362 - .L_361)
.L_361:
        /*0084*/ 	.word	0x00000008
.L_362:


//--------------------- .nv.info._ZN5flash27flash_bwd_convert_dq_kernelI23Flash_bwd_kernel_traitsILi192ELi64ELi64ELi8ELi4ELi2ELi2ELb0ELb0EN7cutlass6half_tE19Flash_kernel_traitsILi192ELi64ELi64ELi8ES3_EEEEvNS_16Flash_bwd_paramsEi --------------------------
	.section	.nv.info._ZN5flash27flash_bwd_convert_dq_kernelI23Flash_bwd_kernel_traitsILi192ELi64ELi64ELi8ELi4ELi2ELi2ELb0ELb0EN7cutlass6half_tE19Flash_kernel_traitsILi192ELi64ELi64ELi8ES3_EEEEvNS_16Flash_bwd_paramsEi,"",@"SHT_CUDA_INFO"
	.sectionflags	@""
	.align	4


	//----- nvinfo : EIATTR_CUDA_API_VERSION
	.align		4
        /*0000*/ 	.byte	0x04, 0x37
        /*0002*/ 	.short	(.L_364 - .L_363)
.L_363:
        /*0004*/ 	.word	0x00000082


	//----- nvinfo : EIATTR_KPARAM_INFO
	.align		4
.L_364:
        /*0008*/ 	.byte	0x04, 0x17
        /*000a*/ 	.short	(.L_366 - .L_365)
.L_365:
        /*000c*/ 	.word	0x00000000
        /*0010*/ 	.short	0x0001
        /*0012*/ 	.short	0x0280
        /*0014*/ 	.byte	0x00, 0xf0, 0x11, 0x00


	//----- nvinfo : EIATTR_KPARAM_INFO
	.align		4
.L_366:
        /*0018*/ 	.byte	0x04, 0x17
        /*001a*/ 	.short	(.L_368 - .L_367)
.L_367:
        /*001c*/ 	.word	0x00000000
        /*0020*/ 	.short	0x0000
        /*0022*/ 	.short	0x0000
        /*0024*/ 	.byte	0x00, 0xf0, 0x01, 0x0a


	//----- nvinfo : EIATTR_SPARSE_MMA_MASK
	.align		4
.L_368:
        /*0028*/ 	.byte	0x03, 0x50
        /*002a*/ 	.short	0x0000


	//----- nvinfo : EIATTR_MAXREG_COUNT
	.align		4
        /*002c*/ 	.byte	0x03, 0x1b
        /*002e*/ 	.short	0x00ff


	//----- nvinfo : EIATTR_NUM_BARRIERS
	.align		4
        /*0030*/ 	.byte	0x02, 0x4c
        /*0032*/ 	.byte	0x01
	.zero		1


	//----- nvinfo : EIATTR_MERCURY_ISA_VERSION
	.align		4
        /*0034*/ 	.byte	0x03, 0x5f
        /*0036*/ 	.short	0x0101


	//----- nvinfo : EIATTR_EXIT_INSTR_OFFSETS
	.align		4
        /*0038*/ 	.byte	0x04, 0x1c
        /*003a*/ 	.short	(.L_370 - .L_369)


	//   ....[0]....
.L_369:
        /*003c*/ 	.word	0x00000100


	//   ....[1]....
        /*0040*/ 	.word	0x00001c70


	//   ....[2]....
        /*0044*/ 	.word	0x00001d90


	//   ....[3]....
        /*0048*/ 	.word	0x00001db0


	//----- nvinfo : EIATTR_CRS_STACK_SIZE
	.align		4
.L_370:
        /*004c*/ 	.byte	0x04, 0x1e
        /*004e*/ 	.short	(.L_372 - .L_371)
.L_371:
        /*0050*/ 	.word	0x00000000


	//----- nvinfo : EIATTR_CBANK_PARAM_SIZE
	.align		4
.L_372:
        /*0054*/ 	.byte	0x03, 0x19
        /*0056*/ 	.short	0x0284


	//----- nvinfo : EIATTR_PARAM_CBANK
	.align		4
        /*0058*/ 	.byte	0x04, 0x0a
        /*005a*/ 	.short	(.L_374 - .L_373)
	.align		4
.L_373:
        /*005c*/ 	.word	index@(.nv.constant0._ZN5flash27flash_bwd_convert_dq_kernelI23Flash_bwd_kernel_traitsILi192ELi64ELi64ELi8ELi4ELi2ELi2ELb0ELb0EN7cutlass6half_tE19Flash_kernel_traitsILi192ELi64ELi64ELi8ES3_EEEEvNS_16Flash_bwd_paramsEi)
        /*0060*/ 	.short	0x0210
        /*0062*/ 	.short	0x0284


	//----- nvinfo : EIATTR_SW_WAR
	.align		4
.L_374:
        /*0064*/ 	.byte	0x04, 0x36
        /*0066*/ 	.short	(.L_376 - .L_375)
.L_375:
        /*0068*/ 	.word	0x00000008
.L_376:


//--------------------- .nv.info._ZN5flash44flash_bwd_dq_dk_dv_loop_seqk_parallel_kernelI23Flash_bwd_kernel_traitsILi192ELi64ELi64ELi8ELi4ELi2ELi2ELb0ELb0EN7cutlass6half_tE19Flash_kernel_traitsILi192ELi64ELi64ELi8ES3_EELb1ELb1ELb0ELb0ELb0ELb0ELb0EEEvNS_16Flash_bwd_paramsE --------------------------
	.section	.nv.info._ZN5flash44flash_bwd_dq_dk_dv_loop_seqk_parallel_kernelI23Flash_bwd_kernel_traitsILi192ELi64ELi64ELi8ELi4ELi2ELi2ELb0ELb0EN7cutlass6half_tE19Flash_kernel_traitsILi192ELi64ELi64ELi8ES3_EELb1ELb1ELb0ELb0ELb0ELb0ELb0EEEvNS_16Flash_bwd_paramsE,"",@"SHT_CUDA_INFO"
	.sectionflags	@""
	.align	4


	//----- nvinfo : EIATTR_CUDA_API_VERSION
	.align		4
        /*0000*/ 	.byte	0x04, 0x37
        /*0002*/ 	.short	(.L_378 - .L_377)
.L_377:
        /*0004*/ 	.word	0x00000082


	//----- nvinfo : EIATTR_KPARAM_INFO
	.align		4
.L_378:
        /*0008*/ 	.byte	0x04, 0x17
        /*000a*/ 	.short	(.L_380 - .L_379)
.L_379:
        /*000c*/ 	.word	0x00000000
        /*0010*/ 	.short	0x0000
        /*0012*/ 	.short	0x0000
        /*0014*/ 	.byte	0x00, 0xf0, 0x01, 0x0a


	//----- nvinfo : EIATTR_SPARSE_MMA_MASK
	.align		4
.L_380:
        /*0018*/ 	.byte	0x03, 0x50
        /*001a*/ 	.short	0x0000


	//----- nvinfo : EIATTR_MAXREG_COUNT
	.align		4
        /*001c*/ 	.byte	0x03, 0x1b
        /*001e*/ 	.short	0x00ff


	//----- nvinfo : EIATTR_NUM_BARRIERS
	.align		4
        /*0020*/ 	.byte	0x02, 0x4c
        /*0022*/ 	.byte	0x01
	.zero		1


	//----- nvinfo : EIATTR_ANNOTATIONS
	.align		4
        /*0024*/ 	.byte	0x04, 0x55
        /*0026*/ 	.short	(.L_382 - .L_381)


	//   ....[0]....
.L_381:
        /*0028*/ 	.word	0x00000001
        /*002c*/ 	.byte	0x30, 0x06, 0x00, 0x00, 0x01, 0x00, 0x00, 0x00, 0x70, 0x3a, 0x00, 0x00


	//----- nvinfo : EIATTR_MERCURY_ISA_VERSION
	.align		4
.L_382:
        /*0038*/ 	.byte	0x03, 0x5f
        /*003a*/ 	.short	0x0101


	//----- nvinfo : EIATTR_EXIT_INSTR_OFFSETS
	.align		4
        /*003c*/ 	.byte	0x04, 0x1c
        /*003e*/ 	.short	(.L_384 - .L_383)


	//   ....[0]....
.L_383:
        /*0040*/ 	.word	0x00000090


	//   ....[1]....
        /*0044*/ 	.word	0x000093b0


	//----- nvinfo : EIATTR_CRS_STACK_SIZE
	.align		4
.L_384:
        /*0048*/ 	.byte	0x04, 0x1e
        /*004a*/ 	.short	(.L_386 - .L_385)
.L_385:
        /*004c*/ 	.word	0x00000000


	//----- nvinfo : EIATTR_CBANK_PARAM_SIZE
	.align		4
.L_386:
        /*0050*/ 	.byte	0x03, 0x19
        /*0052*/ 	.short	0x0280


	//----- nvinfo : EIATTR_PARAM_CBANK
	.align		4
        /*0054*/ 	.byte	0x04, 0x0a
        /*0056*/ 	.short	(.L_388 - .L_387)
	.align		4
.L_387:
        /*0058*/ 	.word	index@(.nv.constant0._ZN5flash44flash_bwd_dq_dk_dv_loop_seqk_parallel_kernelI23Flash_bwd_kernel_traitsILi192ELi64ELi64ELi8ELi4ELi2ELi2ELb0ELb0EN7cutlass6half_tE19Flash_kernel_traitsILi192ELi64ELi64ELi8ES3_EELb1ELb1ELb0ELb0ELb0ELb0ELb0EEEvNS_16Flash_bwd_paramsE)
        /*005c*/ 	.short	0x0210
        /*005e*/ 	.short	0x0280


	//----- nvinfo : EIATTR_SW_WAR
	.align		4
.L_388:
        /*0060*/ 	.byte	0x04, 0x36
        /*0062*/ 	.short	(.L_390 - .L_389)
.L_389:
        /*0064*/ 	.word	0x00000008
.L_390:


//--------------------- .nv.info._ZN5flash44flash_bwd_dq_dk_dv_loop_seqk_parallel_kernelI23Flash_bwd_kernel_traitsILi192ELi64ELi64ELi8ELi4ELi2ELi2ELb0ELb0EN7cutlass6half_tE19Flash_kernel_traitsILi192ELi64ELi64ELi8ES3_EELb0ELb1ELb0ELb0ELb0ELb0ELb1EEEvNS_16Flash_bwd_paramsE --------------------------
	.section	.nv.info._ZN5flash44flash_bwd_dq_dk_dv_loop_seqk_parallel_kernelI23Flash_bwd_kernel_traitsILi192ELi64ELi64ELi8ELi4ELi2ELi2ELb0ELb0EN7cutlass6half_tE19Flash_kernel_traitsILi192ELi64ELi64ELi8ES3_EELb0ELb1ELb0ELb0ELb0ELb0ELb1EEEvNS_16Flash_bwd_paramsE,"",@"SHT_CUDA_INFO"
	.sectionflags	@""
	.align	4


	//----- nvinfo : EIATTR_CUDA_API_VERSION
	.align		4
        /*0000*/ 	.byte	0x04, 0x37
        /*0002*/ 	.short	(.L_392 - .L_391)
.L_391:
        /*0004*/ 	.word	0x00000082


	//----- nvinfo : EIATTR_KPARAM_INFO
	.align		4
.L_392:
        /*0008*/ 	.byte	0x04, 0x17
        /*000a*/ 	.short	(.L_394 - .L_393)
.L_393:
        /*000c*/ 	.word	0x00000000
        /*0010*/ 	.short	0x0000
        /*0012*/ 	.short	0x0000
        /*0014*/ 	.byte	0x00, 0xf0, 0x01, 0x0a


	//----- nvinfo : EIATTR_SPARSE_MMA_MASK
	.align		4
.L_394:
        /*0018*/ 	.byte	0x03, 0x50
        /*001a*/ 	.short	0x0000


	//----- nvinfo : EIATTR_MAXREG_COUNT
	.align		4
        /*001c*/ 	.byte	0x03, 0x1b
        /*001e*/ 	.short	0x00ff


	//----- nvinfo : EIATTR_NUM_BARRIERS
	.align		4
        /*0020*/ 	.byte	0x02, 0x4c
        /*0022*/ 	.byte	0x01
	.zero		1


	//----- nvinfo : EIATTR_MERCURY_ISA_VERSION
	.align		4
        /*0024*/ 	.byte	0x03, 0x5f
        /*0026*/ 	.short	0x0101


	//----- nvinfo : EIATTR_EXIT_INSTR_OFFSETS
	.align		4
        /*0028*/ 	.byte	0x04, 0x1c
        /*002a*/ 	.short	(.L_396 - .L_395)


	//   ....[0]....
.L_395:
        /*002c*/ 	.word	0x00000080


	//   ....[1]....
        /*0030*/ 	.word	0x00008ce0


	//----- nvinfo : EIATTR_CRS_STACK_SIZE
	.align		4
.L_396:
        /*0034*/ 	.byte	0x04, 0x1e
        /*0036*/ 	.short	(.L_398 - .L_397)
.L_397:
        /*0038*/ 	.word	0x00000000


	//----- nvinfo : EIATTR_CBANK_PARAM_SIZE
	.align		4
.L_398:
        /*003c*/ 	.byte	0x03, 0x19
        /*003e*/ 	.short	0x0280


	//----- nvinfo : EIATTR_PARAM_CBANK
	.align		4
        /*0040*/ 	.byte	0x04, 0x0a
        /*0042*/ 	.short	(.L_400 - .L_399)
	.align		4
.L_399:
        /*0044*/ 	.word	index@(.nv.constant0._ZN5flash44flash_bwd_dq_dk_dv_loop_seqk_parallel_kernelI23Flash_bwd_kernel_traitsILi192ELi64ELi64ELi8ELi4ELi2ELi2ELb0ELb0EN7cutlass6half_tE19Flash_kernel_traitsILi192ELi64ELi64ELi8ES3_EELb0ELb1ELb0ELb0ELb0ELb0ELb1EEEvNS_16Flash_bwd_paramsE)
        /*0048*/ 	.short	0x0210
        /*004a*/ 	.short	0x0280


	//----- nvinfo : EIATTR_SW_WAR
	.align		4
.L_400:
        /*004c*/ 	.byte	0x04, 0x36
        /*004e*/ 	.short	(.L_402 - .L_401)
.L_401:
        /*0050*/ 	.word	0x00000008
.L_402:


//--------------------- .nv.info._ZN5flash44flash_bwd_dq_dk_dv_loop_seqk_parallel_kernelI23Flash_bwd_kernel_traitsILi192ELi64ELi64ELi8ELi4ELi2ELi2ELb0ELb0EN7cutlass6half_tE19Flash_kernel_traitsILi192ELi64ELi64ELi8ES3_EELb1ELb1ELb0ELb0ELb0ELb1ELb0EEEvNS_16Flash_bwd_paramsE --------------------------
	.section	.nv.info._ZN5flash44flash_bwd_dq_dk_dv_loop_seqk_parallel_kernelI23Flash_bwd_kernel_traitsILi192ELi64ELi64ELi8ELi4ELi2ELi2ELb0ELb0EN7cutlass6half_tE19Flash_kernel_traitsILi192ELi64ELi64ELi8ES3_EELb1ELb1ELb0ELb0ELb0ELb1ELb0EEEvNS_16Flash_bwd_paramsE,"",@"SHT_CUDA_INFO"
	.sectionflags	@""
	.align	4


	//----- nvinfo : EIATTR_CUDA_API_VERSION
	.align		4
        /*0000*/ 	.byte	0x04, 0x37
        /*0002*/ 	.short	(.L_404 - .L_403)
.L_403:
        /*0004*/ 	.word	0x00000082


	//----- nvinfo : EIATTR_KPARAM_INFO
	.align		4
.L_404:
        /*0008*/ 	.byte	0x04, 0x17
        /*000a*/ 	.short	(.L_406 - .L_405)
.L_405:
        /*000c*/ 	.word	0x00000000
        /*0010*/ 	.short	0x0000
        /*0012*/ 	.short	0x0000
        /*0014*/ 	.byte	0x00, 0xf0, 0x01, 0x0a


	//----- nvinfo : EIATTR_SPARSE_MMA_MASK
	.align		4
.L_406:
        /*0018*/ 	.byte	0x03, 0x50
        /*001a*/ 	.short	0x0000


	//----- nvinfo : EIATTR_MAXREG_COUNT
	.align		4
        /*001c*/ 	.byte	0x03, 0x1b
        /*001e*/ 	.short	0x00ff


	//----- nvinfo : EIATTR_NUM_BARRIERS
	.align		4
        /*0020*/ 	.byte	0x02, 0x4c
        /*0022*/ 	.byte	0x01
	.zero		1


	//----- nvinfo : EIATTR_MERCURY_ISA_VERSION
	.align		4
        /*0024*/ 	.byte	0x03, 0x5f
        /*0026*/ 	.short	0x0101


	//----- nvinfo : EIATTR_EXIT_INSTR_OFFSETS
	.align		4
        /*0028*/ 	.byte	0x04, 0x1c
        /*002a*/ 	.short	(.L_408 - .L_407)


	//   ....[0]....
.L_407:
        /*002c*/ 	.word	0x00000080


	//   ....[1]....
        /*0030*/ 	.word	0x00007fc0


	//----- nvinfo : EIATTR_CRS_STACK_SIZE
	.align		4
.L_408:
        /*0034*/ 	.byte	0x04, 0x1e
        /*0036*/ 	.short	(.L_410 - .L_409)
.L_409:
        /*0038*/ 	.word	0x00000000


	//----- nvinfo : EIATTR_CBANK_PARAM_SIZE
	.align		4
.L_410:
        /*003c*/ 	.byte	0x03, 0x19
        /*003e*/ 	.short	0x0280


	//----- nvinfo : EIATTR_PARAM_CBANK
	.align		4
        /*0040*/ 	.byte	0x04, 0x0a
        /*0042*/ 	.short	(.L_412 - .L_411)
	.align		4
.L_411:
        /*0044*/ 	.word	index@(.nv.constant0._ZN5flash44flash_bwd_dq_dk_dv_loop_seqk_parallel_kernelI23Flash_bwd_kernel_traitsILi192ELi64ELi64ELi8ELi4ELi2ELi2ELb0ELb0EN7cutlass6half_tE19Flash_kernel_traitsILi192ELi64ELi64ELi8ES3_EELb1ELb1ELb0ELb0ELb0ELb1ELb0EEEvNS_16Flash_bwd_paramsE)
        /*0048*/ 	.short	0x0210
        /*004a*/ 	.short	0x0280


	//----- nvinfo : EIATTR_SW_WAR
	.align		4
.L_412:
        /*004c*/ 	.byte	0x04, 0x36
        /*004e*/ 	.short	(.L_414 - .L_413)
.L_413:
        /*0050*/ 	.word	0x00000008
.L_414:


//--------------------- .nv.info._ZN5flash44flash_bwd_dq_dk_dv_loop_seqk_parallel_kernelI23Flash_bwd_kernel_traitsILi192ELi64ELi64ELi8ELi4ELi2ELi2ELb0ELb0EN7cutlass6half_tE19Flash_kernel_traitsILi192ELi64ELi64ELi8ES3_EELb0ELb1ELb0ELb0ELb0ELb1ELb1EEEvNS_16Flash_bwd_paramsE --------------------------
	.section	.nv.info._ZN5flash44flash_bwd_dq_dk_dv_loop_seqk_parallel_kernelI23Flash_bwd_kernel_traitsILi192ELi64ELi64ELi8ELi4ELi2ELi2ELb0ELb0EN7cutlass6half_tE19Flash_kernel_traitsILi192ELi64ELi64ELi8ES3_EELb0ELb1ELb0ELb0ELb0ELb1ELb1EEEvNS_16Flash_bwd_paramsE,"",@"SHT_CUDA_INFO"
	.sectionflags	@""
	.align	4


	//----- nvinfo : EIATTR_CUDA_API_VERSION
	.align		4
        /*0000*/ 	.byte	0x04, 0x37
        /*0002*/ 	.short	(.L_416 - .L_415)
.L_415:
        /*0004*/ 	.word	0x00000082


	//----- nvinfo : EIATTR_KPARAM_INFO
	.align		4
.L_416:
        /*0008*/ 	.byte	0x04, 0x17
        /*000a*/ 	.short	(.L_418 - .L_417)
.L_417:
        /*000c*/ 	.word	0x00000000
        /*0010*/ 	.short	0x0000
        /*0012*/ 	.short	0x0000
        /*0014*/ 	.byte	0x00, 0xf0, 0x01, 0x0a


	//----- nvinfo : EIATTR_SPARSE_MMA_MASK
	.align		4
.L_418:
        /*0018*/ 	.byte	0x03, 0x50
        /*001a*/ 	.short	0x0000


	//----- nvinfo : EIATTR_MAXREG_COUNT
	.align		4
        /*001c*/ 	.byte	0x03, 0x1b
        /*001e*/ 	.short	0x00ff


	//----- nvinfo : EIATTR_NUM_BARRIERS
	.align		4
        /*0020*/ 	.byte	0x02, 0x4c
        /*0022*/ 	.byte	0x01
	.zero		1


	//----- nvinfo : EIATTR_MERCURY_ISA_VERSION
	.align		4
        /*0024*/ 	.byte	0x03, 0x5f
        /*0026*/ 	.short	0x0101


	//----- nvinfo : EIATTR_EXIT_INSTR_OFFSETS
	.align		4
        /*0028*/ 	.byte	0x04, 0x1c
        /*002a*/ 	.short	(.L_420 - .L_419)


	//   ....[0]....
.L_419:
        /*002c*/ 	.word	0x00000080


	//   ....[1]....
        /*0030*/ 	.word	0x000078e0


	//----- nvinfo : EIATTR_CRS_STACK_SIZE
	.align		4
.L_420:
        /*0034*/ 	.byte	0x04, 0x1e
        /*0036*/ 	.short	(.L_422 - .L_421)
.L_421:
        /*0038*/ 	.word	0x00000000


	//----- nvinfo : EIATTR_CBANK_PARAM_SIZE
	.align		4
.L_422:
        /*003c*/ 	.byte	0x03, 0x19
        /*003e*/ 	.short	0x0280


	//----- nvinfo : EIATTR_PARAM_CBANK
	.align		4
        /*0040*/ 	.byte	0x04, 0x0a
        /*0042*/ 	.short	(.L_424 - .L_423)
	.align		4
.L_423:
        /*0044*/ 	.word	index@(.nv.constant0._ZN5flash44flash_bwd_dq_dk_dv_loop_seqk_parallel_kernelI23Flash_bwd_kernel_traitsILi192ELi64ELi64ELi8ELi4ELi2ELi2ELb0ELb0EN7cutlass6half_tE19Flash_kernel_traitsILi192ELi64ELi64ELi8ES3_EELb0ELb1ELb0ELb0ELb0ELb1ELb1EEEvNS_16Flash_bwd_paramsE)
        /*0048*/ 	.short	0x0210
        /*004a*/ 	.short	0x0280


	//----- nvinfo : EIATTR_SW_WAR
	.align		4
.L_424:
        /*004c*/ 	.byte	0x04, 0x36
        /*004e*/ 	.short	(.L_426 - .L_425)
.L_425:
        /*0050*/ 	.word	0x00000008
.L_426:


//--------------------- .nv.info._ZN5flash44flash_bwd_dq_dk_dv_loop_seqk_parallel_kernelI23Flash_bwd_kernel_traitsILi192ELi64ELi64ELi8ELi4ELi2ELi2ELb0ELb0EN7cutlass6half_tE19Flash_kernel_traitsILi192ELi64ELi64ELi8ES3_EELb1ELb1ELb0ELb1ELb0ELb0ELb0EEEvNS_16Flash_bwd_paramsE --------------------------
	.section	.nv.info._ZN5flash44flash_bwd_dq_dk_dv_loop_seqk_parallel_kernelI23Flash_bwd_kernel_traitsILi192ELi64ELi64ELi8ELi4ELi2ELi2ELb0ELb0EN7cutlass6half_tE19Flash_kernel_traitsILi192ELi64ELi64ELi8ES3_EELb1ELb1ELb0ELb1ELb0ELb0ELb0EEEvNS_16Flash_bwd_paramsE,"",@"SHT_CUDA_INFO"
	.sectionflags	@""
	.align	4


	//----- nvinfo : EIATTR_CUDA_API_VERSION
	.align		4
        /*0000*/ 	.byte	0x04, 0x37
        /*0002*/ 	.short	(.L_428 - .L_427)
.L_427:
        /*0004*/ 	.word	0x00000082


	//----- nvinfo : EIATTR_KPARAM_INFO
	.align		4
.L_428:
        /*0008*/ 	.byte	0x04, 0x17
        /*000a*/ 	.short	(.L_430 - .L_429)
.L_429:
        /*000c*/ 	.word	0x00000000
        /*0010*/ 	.short	0x0000
        /*0012*/ 	.short	0x0000
        /*0014*/ 	.byte	0x00, 0xf0, 0x01, 0x0a


	//----- nvinfo : EIATTR_SPARSE_MMA_MASK
	.align		4
.L_430:
        /*0018*/ 	.byte	0x03, 0x50
        /*001a*/ 	.short	0x0000


	//----- nvinfo : EIATTR_MAXREG_COUNT
	.align		4
        /*001c*/ 	.byte	0x03, 0x1b
        /*001e*/ 	.short	0x00ff


	//----- nvinfo : EIATTR_NUM_BARRIERS
	.align		4
        /*0020*/ 	.byte	0x02, 0x4c
        /*0022*/ 	.byte	0x01
	.zero		1


	//----- nvinfo : EIATTR_MERCURY_ISA_VERSION
	.align		4
        /*0024*/ 	.byte	0x03, 0x5f
        /*0026*/ 	.short	0x0101


	//----- nvinfo : EIATTR_EXIT_INSTR_OFFSETS
	.align		4
        /*0028*/ 	.byte	0x04, 0x1c
        /*002a*/ 	.short	(.L_432 - .L_431)


	//   ....[0]....
.L_431:
        /*002c*/ 	.word	0x00000080


	//   ....[1]....
        /*0030*/ 	.word	0x000096f0


	//----- nvinfo : EIATTR_CRS_STACK_SIZE
	.align		4
.L_432:
        /*0034*/ 	.byte	0x04, 0x1e
        /*0036*/ 	.short	(.L_434 - .L_433)
.L_433:
        /*0038*/ 	.word	0x00000000


	//----- nvinfo : EIATTR_CBANK_PARAM_SIZE
	.align		4
.L_434:
        /*003c*/ 	.byte	0x03, 0x19
        /*003e*/ 	.short	0x0280


	//----- nvinfo : EIATTR_PARAM_CBANK
	.align		4
        /*0040*/ 	.byte	0x04, 0x0a
        /*0042*/ 	.short	(.L_436 - .L_435)
	.align		4
.L_435:
        /*0044*/ 	.word	index@(.nv.constant0._ZN5flash44flash_bwd_dq_dk_dv_loop_seqk_parallel_kernelI23Flash_bwd_kernel_traitsILi192ELi64ELi64ELi8ELi4ELi2ELi2ELb0ELb0EN7cutlass6half_tE19Flash_kernel_traitsILi192ELi64ELi64ELi8ES3_EELb1ELb1ELb0ELb1ELb0ELb0ELb0EEEvNS_16Flash_bwd_paramsE)
        /*0048*/ 	.short	0x0210
        /*004a*/ 	.short	0x0280


	//----- nvinfo : EIATTR_SW_WAR
	.align		4
.L_436:
        /*004c*/ 	.byte	0x04, 0x36
        /*004e*/ 	.short	(.L_438 - .L_437)
.L_437:
        /*0050*/ 	.word	0x00000008
.L_438:


//--------------------- .nv.info._ZN5flash44flash_bwd_dq_dk_dv_loop_seqk_parallel_kernelI23Flash_bwd_kernel_traitsILi192ELi64ELi64ELi8ELi4ELi2ELi2ELb0ELb0EN7cutlass6half_tE19Flash_kernel_traitsILi192ELi64ELi64ELi8ES3_EELb0ELb1ELb0ELb1ELb0ELb0ELb1EEEvNS_16Flash_bwd_paramsE --------------------------
	.section	.nv.info._ZN5flash44flash_bwd_dq_dk_dv_loop_seqk_parallel_kernelI23Flash_bwd_kernel_traitsILi192ELi64ELi64ELi8ELi4ELi2ELi2ELb0ELb0EN7cutlass6half_tE19Flash_kernel_traitsILi192ELi64ELi64ELi8ES3_EELb0ELb1ELb0ELb1ELb0ELb0ELb1EEEvNS_16Flash_bwd_paramsE,"",@"SHT_CUDA_INFO"
	.sectionflags	@""
	.align	4


	//----- nvinfo : EIATTR_CUDA_API_VERSION
	.align		4
        /*0000*/ 	.byte	0x04, 0x37
        /*0002*/ 	.short	(.L_440 - .L_439)
.L_439:
        /*0004*/ 	.word	0x00000082


	//----- nvinfo : EIATTR_KPARAM_INFO
	.align		4
.L_440:
        /*0008*/ 	.byte	0x04, 0x17
        /*000a*/ 	.short	(.L_442 - .L_441)
.L_441:
        /*000c*/ 	.word	0x00000000
        /*0010*/ 	.short	0x0000
        /*0012*/ 	.short	0x0000
        /*0014*/ 	.byte	0x00, 0xf0, 0x01, 0x0a


	//----- nvinfo : EIATTR_SPARSE_MMA_MASK
	.align		4
.L_442:
        /*0018*/ 	.byte	0x03, 0x50
        /*001a*/ 	.short	0x0000


	//----- nvinfo : EIATTR_MAXREG_COUNT
	.align		4
        /*001c*/ 	.byte	0x03, 0x1b
        /*001e*/ 	.short	0x00ff


	//----- nvinfo : EIATTR_NUM_BARRIERS
	.align		4
        /*0020*/ 	.byte	0x02, 0x4c
        /*0022*/ 	.byte	0x01
	.zero		1


	//----- nvinfo : EIATTR_ANNOTATIONS
	.align		4
        /*0024*/ 	.byte	0x04, 0x55
        /*0026*/ 	.short	(.L_444 - .L_443)


	//   ....[0]....
.L_443:
        /*0028*/ 	.word	0x00000001
        /*002c*/ 	.byte	0x70, 0x05, 0x00, 0x00, 0x01, 0x00, 0x00, 0x00, 0x20, 0x06, 0x00, 0x00, 0x01, 0x00, 0x00, 0x00
        /*003c*/ 	.byte	0xa0, 0x15, 0x00, 0x00, 0x01, 0x00, 0x00, 0x00, 0x30, 0x3a, 0x00, 0x00


	//----- nvinfo : EIATTR_MERCURY_ISA_VERSION
	.align		4
.L_444:
        /*0048*/ 	.byte	0x03, 0x5f
        /*004a*/ 	.short	0x0101


	//----- nvinfo : EIATTR_EXIT_INSTR_OFFSETS
	.align		4
        /*004c*/ 	.byte	0x04, 0x1c
        /*004e*/ 	.short	(.L_446 - .L_445)


	//   ....[0]....
.L_445:
        /*0050*/ 	.word	0x00000090


	//   ....[1]....
        /*0054*/ 	.word	0x00009130


	//----- nvinfo : EIATTR_CRS_STACK_SIZE
	.align		4
.L_446:
        /*0058*/ 	.byte	0x04, 0x1e
        /*005a*/ 	.short	(.L_448 - .L_447)
.L_447:
        /*005c*/ 	.word	0x00000000


	//----- nvinfo : EIATTR_CBANK_PARAM_SIZE
	.align		4
.L_448:
        /*0060*/ 	.byte	0x03, 0x19
        /*0062*/ 	.short	0x0280


	//----- nvinfo : EIATTR_PARAM_CBANK
	.align		4
        /*0064*/ 	.byte	0x04, 0x0a
        /*0066*/ 	.short	(.L_450 - .L_449)
	.align		4
.L_449:
        /*0068*/ 	.word	index@(.nv.constant0._ZN5flash44flash_bwd_dq_dk_dv_loop_seqk_parallel_kernelI23Flash_bwd_kernel_traitsILi192ELi64ELi64ELi8ELi4ELi2ELi2ELb0ELb0EN7cutlass6half_tE19Flash_kernel_traitsILi192ELi64ELi64ELi8ES3_EELb0ELb1ELb0ELb1ELb0ELb0ELb1EEEvNS_16Flash_bwd_paramsE)
        /*006c*/ 	.short	0x0210
        /*006e*/ 	.short	0x0280


	//----- nvinfo : EIATTR_SW_WAR
	.align		4
.L_450:
        /*0070*/ 	.byte	0x04, 0x36
        /*0072*/ 	.short	(.L_452 - .L_451)
.L_451:
        /*0074*/ 	.word	0x00000008
.L_452:


//--------------------- .nv.info._ZN5flash25flash_bwd_dot_do_o_kernelILb0E23Flash_bwd_kernel_traitsILi192ELi64ELi64ELi8ELi4ELi2ELi2ELb0ELb0EN7cutlass6half_tE19Flash_kernel_traitsILi192ELi64ELi64ELi8ES3_EEEEvNS_16Flash_bwd_paramsE --------------------------
	.section	.nv.info._ZN5flash25flash_bwd_dot_do_o_kernelILb0E23Flash_bwd_kernel_traitsILi192ELi64ELi64ELi8ELi4ELi2ELi2ELb0ELb0EN7cutlass6half_tE19Flash_kernel_traitsILi192ELi64ELi64ELi8ES3_EEEEvNS_16Flash_bwd_paramsE,"",@"SHT_CUDA_INFO"
	.sectionflags	@""
	.align	4


	//----- nvinfo : EIATTR_CUDA_API_VERSION
	.align		4
        /*0000*/ 	.byte	0x04, 0x37
        /*0002*/ 	.short	(.L_454 - .L_453)
.L_453:
        /*0004*/ 	.word	0x00000082


	//----- nvinfo : EIATTR_KPARAM_INFO
	.align		4
.L_454:
        /*0008*/ 	.byte	0x04, 0x17
        /*000a*/ 	.short	(.L_456 - .L_455)
.L_455:
        /*000c*/ 	.word	0x00000000
        /*0010*/ 	.short	0x0000
        /*0012*/ 	.short	0x0000
        /*0014*/ 	.byte	0x00, 0xf0, 0x01, 0x0a


	//----- nvinfo : EIATTR_SPARSE_MMA_MASK
	.align		4
.L_456:
        /*0018*/ 	.byte	0x03, 0x50
        /*001a*/ 	.short	0x0000


	//----- nvinfo : EIATTR_MAXREG_COUNT
	.align		4
        /*001c*/ 	.byte	0x03, 0x1b
        /*001e*/ 	.short	0x00ff


	//----- nvinfo : EIATTR_MERCURY_ISA_VERSION
	.align		4
        /*0020*/ 	.byte	0x03, 0x5f
        /*0022*/ 	.short	0x0101


	//----- nvinfo : EIATTR_COOP_GROUP_MASK_REGIDS
	.align		4
        /*0024*/ 	.byte	0x04, 0x29
        /*0026*/ 	.short	(.L_458 - .L_457)


	//   ....[0]....
.L_457:
        /*0028*/ 	.word	0xffffffff


	//   ....[1]....
        /*002c*/ 	.word	0xffffffff


	//   ....[2]....
        /*0030*/ 	.word	0xffffffff


	//   ....[3]....
        /*0034*/ 	.word	0xffffffff


	//   ....[4]....
        /*0038*/ 	.word	0xffffffff


	//   ....[5]....
        /*003c*/ 	.word	0xffffffff


	//----- nvinfo : EIATTR_COOP_GROUP_INSTR_OFFSETS
	.align		4
.L_458:
        /*0040*/ 	.byte	0x04, 0x28
        /*0042*/ 	.short	(.L_460 - .L_459)


	//   ....[0]....
.L_459:
        /*0044*/ 	.word	0x000016f0


	//   ....[1]....
        /*0048*/ 	.word	0x00001710


	//   ....[2]....
        /*004c*/ 	.word	0x00001750


	//   ....[3]....
        /*0050*/ 	.word	0x00001770


	//   ....[4]....
        /*0054*/ 	.word	0x000017c0


	//   ....[5]....
        /*0058*/ 	.word	0x000017f0


	//----- nvinfo : EIATTR_EXIT_INSTR_OFFSETS
	.align		4
.L_460:
        /*005c*/ 	.byte	0x04, 0x1c
        /*005e*/ 	.short	(.L_462 - .L_461)


	//   ....[0]....
.L_461:
        /*0060*/ 	.word	0x00000100


	//   ....[1]....
        /*0064*/ 	.word	0x00001850


	//   ....[2]....
        /*0068*/ 	.word	0x00001870


	//----- nvinfo : EIATTR_CRS_STACK_SIZE
	.align		4
.L_462:
        /*006c*/ 	.byte	0x04, 0x1e
        /*006e*/ 	.short	(.L_464 - .L_463)
.L_463:
        /*0070*/ 	.word	0x00000000


	//----- nvinfo : EIATTR_CBANK_PARAM_SIZE
	.align		4
.L_464:
        /*0074*/ 	.byte	0x03, 0x19
        /*0076*/ 	.short	0x0280


	//----- nvinfo : EIATTR_PARAM_CBANK
	.align		4
        /*0078*/ 	.byte	0x04, 0x0a
        /*007a*/ 	.short	(.L_466 - .L_465)
	.align		4
.L_465:
        /*007c*/ 	.word	index@(.nv.constant0._ZN5flash25flash_bwd_dot_do_o_kernelILb0E23Flash_bwd_kernel_traitsILi192ELi64ELi64ELi8ELi4ELi2ELi2ELb0ELb0EN7cutlass6half_tE19Flash_kernel_traitsILi192ELi64ELi64ELi8ES3_EEEEvNS_16Flash_bwd_paramsE)
        /*0080*/ 	.short	0x0210
        /*0082*/ 	.short	0x0280


	//----- nvinfo : EIATTR_SW_WAR
	.align		4
.L_466:
        /*0084*/ 	.byte	0x04, 0x36
        /*0086*/ 	.short	(.L_468 - .L_467)
.L_467:
        /*0088*/ 	.word	0x00000008
.L_468:


//--------------------- .nv.info._ZN5flash25flash_bwd_dot_do_o_kernelILb1E23Flash_bwd_kernel_traitsILi192ELi64ELi64ELi8ELi4ELi2ELi2ELb0ELb0EN7cutlass6half_tE19Flash_kernel_traitsILi192ELi64ELi64ELi8ES3_EEEEvNS_16Flash_bwd_paramsE --------------------------
	.section	.nv.info._ZN5flash25flash_bwd_dot_do_o_kernelILb1E23Flash_bwd_kernel_traitsILi192ELi64ELi64ELi8ELi4ELi2ELi2ELb0ELb0EN7cutlass6half_tE19Flash_kernel_traitsILi192ELi64ELi64ELi8ES3_EEEEvNS_16Flash_bwd_paramsE,"",@"SHT_CUDA_INFO"
	.sectionflags	@""
	.align	4


	//----- nvinfo : EIATTR_CUDA_API_VERSION
	.align		4
        /*0000*/ 	.byte	0x04, 0x37
        /*0002*/ 	.short	(.L_470 - .L_469)
.L_469:
        /*0004*/ 	.word	0x00000082


	//----- nvinfo : EIATTR_KPARAM_INFO
	.align		4
.L_470:
        /*0008*/ 	.byte	0x04, 0x17
        /*000a*/ 	.short	(.L_472 - .L_471)
.L_471:
        /*000c*/ 	.word	0x00000000
        /*0010*/ 	.short	0x0000
        /*0012*/ 	.short	0x0000
        /*0014*/ 	.byte	0x00, 0xf0, 0x01, 0x0a


	//----- nvinfo : EIATTR_SPARSE_MMA_MASK
	.align		4
.L_472:
        /*0018*/ 	.byte	0x03, 0x50
        /*001a*/ 	.short	0x0000


	//----- nvinfo : EIATTR_MAXREG_COUNT
	.align		4
        /*001c*/ 	.byte	0x03, 0x1b
        /*001e*/ 	.short	0x00ff


	//----- nvinfo : EIATTR_MERCURY_ISA_VERSION
	.align		4
        /*0020*/ 	.byte	0x03, 0x5f
        /*0022*/ 	.short	0x0101


	//----- nvinfo : EIATTR_COOP_GROUP_MASK_REGIDS
	.align		4
        /*0024*/ 	.byte	0x04, 0x29
        /*0026*/ 	.short	(.L_474 - .L_473)


	//   ....[0]....
.L_473:
        /*0028*/ 	.word	0xffffffff


	//   ....[1]....
        /*002c*/ 	.word	0xffffffff


	//   ....[2]....
        /*0030*/ 	.word	0xffffffff


	//   ....[3]....
        /*0034*/ 	.word	0xffffffff


	//   ....[4]....
        /*0038*/ 	.word	0xffffffff


	//   ....[5]....
        /*003c*/ 	.word	0xffffffff


	//----- nvinfo : EIATTR_COOP_GROUP_INSTR_OFFSETS
	.align		4
.L_474:
        /*0040*/ 	.byte	0x04, 0x28
        /*0042*/ 	.short	(.L_476 - .L_475)


	//   ....[0]....
.L_475:
        /*0044*/ 	.word	0x00001a30


	//   ....[1]....
        /*0048*/ 	.word	0x00001a40


	//   ....[2]....
        /*004c*/ 	.word	0x00001a70


	//   ....[3]....
        /*0050*/ 	.word	0x00001a80


	//   ....[4]....
        /*0054*/ 	.word	0x00001ac0


	//   ....[5]....
        /*0058*/ 	.word	0x00001ae0


	//----- nvinfo : EIATTR_EXIT_INSTR_OFFSETS
	.align		4
.L_476:
        /*005c*/ 	.byte	0x04, 0x1c
        /*005e*/ 	.short	(.L_478 - .L_477)


	//   ....[0]....
.L_477:
        /*0060*/ 	.word	0x00000100


	//   ....[1]....
        /*0064*/ 	.word	0x00001c60


	//----- nvinfo : EIATTR_CRS_STACK_SIZE
	.align		4
.L_478:
        /*0068*/ 	.byte	0x04, 0x1e
        /*006a*/ 	.short	(.L_480 - .L_479)
.L_479:
        /*006c*/ 	.word	0x00000000


	//----- nvinfo : EIATTR_CBANK_PARAM_SIZE
	.align		4
.L_480:
        /*0070*/ 	.byte	0x03, 0x19
        /*0072*/ 	.short	0x0280


	//----- nvinfo : EIATTR_PARAM_CBANK
	.align		4
        /*0074*/ 	.byte	0x04, 0x0a
        /*0076*/ 	.short	(.L_482 - .L_481)
	.align		4
.L_481:
        /*0078*/ 	.word	index@(.nv.constant0._ZN5flash25flash_bwd_dot_do_o_kernelILb1E23Flash_bwd_kernel_traitsILi192ELi64ELi64ELi8ELi4ELi2ELi2ELb0ELb0EN7cutlass6half_tE19Flash_kernel_traitsILi192ELi64ELi64ELi8ES3_EEEEvNS_16Flash_bwd_paramsE)
        /*007c*/ 	.short	0x0210
        /*007e*/ 	.short	0x0280


	//----- nvinfo : EIATTR_SW_WAR
	.align		4
.L_482:
        /*0080*/ 	.byte	0x04, 0x36
        /*0082*/ 	.short	(.L_484 - .L_483)
.L_483:
        /*0084*/ 	.word	0x00000008
.L_484:


//--------------------- .nv.callgraph             --------------------------
	.section	.nv.callgraph,"",@"SHT_CUDA_CALLGRAPH"
	.align	4
	.sectionentsize	8
	.align		4
        /*0000*/ 	.word	0x00000000
	.align		4
        /*0004*/ 	.word	0xffffffff
	.align		4
        /*0008*/ 	.word	0x00000000
	.align		4
        /*000c*/ 	.word	0xfffffffe
	.align		4
        /*0010*/ 	.word	0x00000000
	.align		4
        /*0014*/ 	.word	0xfffffffd
	.align		4
        /*0018*/ 	.word	0x00000000
	.align		4
        /*001c*/ 	.word	0xfffffffc


//--------------------- .nv.constant4             --------------------------
	.section	.nv.constant4,"a",@progbits
	.align	8
	.align		8
.nv.constant4:
        /*0000*/ 	.dword	_ZN73_INTERNAL_31cad011_37_flash_bwd_hdim192_fp16_causal_sm80_cu_ea41c527_28584cuda3std3__45__cpo5beginE
	.align		8
        /*0008*/ 	.dword	_ZN73_INTERNAL_31cad011_37_flash_bwd_hdim192_fp16_causal_sm80_cu_ea41c527_28584cuda3std3__45__cpo3endE
	.align		8
        /*0010*/ 	.dword	_ZN73_INTERNAL_31cad011_37_flash_bwd_hdim192_fp16_causal_sm80_cu_ea41c527_28584cuda3std3__45__cpo6cbeginE
	.align		8
        /*0018*/ 	.dword	_ZN73_INTERNAL_31cad011_37_flash_bwd_hdim192_fp16_causal_sm80_cu_ea41c527_28584cuda3std3__45__cpo4cendE
	.align		8
        /*0020*/ 	.dword	_ZN73_INTERNAL_31cad011_37_flash_bwd_hdim192_fp16_causal_sm80_cu_ea41c527_28584cuda3std3__475_GLOBAL__N__31cad011_37_flash_bwd_hdim192_fp16_causal_sm80_cu_ea41c527_28586ignoreE
	.align		8
        /*0028*/ 	.dword	_ZN73_INTERNAL_31cad011_37_flash_bwd_hdim192_fp16_causal_sm80_cu_ea41c527_28584cuda3std3__419piecewise_constructE
	.align		8
        /*0030*/ 	.dword	_ZN73_INTERNAL_31cad011_37_flash_bwd_hdim192_fp16_causal_sm80_cu_ea41c527_28584cuda3std3__48in_placeE
	.align		8
        /*0038*/ 	.dword	_ZN73_INTERNAL_31cad011_37_flash_bwd_hdim192_fp16_causal_sm80_cu_ea41c527_28584cuda3std6ranges3__45__cpo4swapE
	.align		8
        /*0040*/ 	.dword	_ZN73_INTERNAL_31cad011_37_flash_bwd_hdim192_fp16_causal_sm80_cu_ea41c527_28584cuda3std6ranges3__45__cpo9iter_moveE
	.align		8
        /*0048*/ 	.dword	_ZN73_INTERNAL_31cad011_37_flash_bwd_hdim192_fp16_causal_sm80_cu_ea41c527_28584cute7productE
	.align		8
        /*0050*/ 	.dword	_ZN73_INTERNAL_31cad011_37_flash_bwd_hdim192_fp16_causal_sm80_cu_ea41c527_28584cute1_E


//--------------------- .text._ZN5flash44flash_bwd_dq_dk_dv_loop_seqk_parallel_kernelI23Flash_bwd_kernel_traitsILi192ELi64ELi64ELi8ELi4ELi2ELi2ELb1ELb1EN7cutlass6half_tE19Flash_kernel_traitsILi192ELi64ELi64ELi8ES3_EELb0ELb1ELb0ELb0ELb0ELb0ELb0EEEvNS_16Flash_bwd_paramsE --------------------------
	.section	.text._ZN5flash44flash_bwd_dq_dk_dv_loop_seqk_parallel_kernelI23Flash_bwd_kernel_traitsILi192ELi64ELi64ELi8ELi4ELi2ELi2ELb1ELb1EN7cutlass6half_tE19Flash_kernel_traitsILi192ELi64ELi64ELi8ES3_EELb0ELb1ELb0ELb0ELb0ELb0ELb0EEEvNS_16Flash_bwd_paramsE,"ax",@progbits
	.align	128
        .global         _ZN5flash44flash_bwd_dq_dk_dv_loop_seqk_parallel_kernelI23Flash_bwd_kernel_traitsILi192ELi64ELi64ELi8ELi4ELi2ELi2ELb1ELb1EN7cutlass6half_tE19Flash_kernel_traitsILi192ELi64ELi64ELi8ES3_EELb0ELb1ELb0ELb0ELb0ELb0ELb0EEEvNS_16Flash_bwd_paramsE
        .type           _ZN5flash44flash_bwd_dq_dk_dv_loop_seqk_parallel_kernelI23Flash_bwd_kernel_traitsILi192ELi64ELi64ELi8ELi4ELi2ELi2ELb1ELb1EN7cutlass6half_tE19Flash_kernel_traitsILi192ELi64ELi64ELi8ES3_EELb0ELb1ELb0ELb0ELb0ELb0ELb0EEEvNS_16Flash_bwd_paramsE,@function
        .size           _ZN5flash44flash_bwd_dq_dk_dv_loop_seqk_parallel_kernelI23Flash_bwd_kernel_traitsILi192ELi64ELi64ELi8ELi4ELi2ELi2ELb1ELb1EN7cutlass6half_tE19Flash_kernel_traitsILi192ELi64ELi64ELi8ES3_EELb0ELb1ELb0ELb0ELb0ELb0ELb0EEEvNS_16Flash_bwd_paramsE,(.L_x_802 - _ZN5flash44flash_bwd_dq_dk_dv_loop_seqk_parallel_kernelI23Flash_bwd_kernel_traitsILi192ELi64ELi64ELi8ELi4ELi2ELi2ELb1ELb1EN7cutlass6half_tE19Flash_kernel_traitsILi192ELi64ELi64ELi8ES3_EELb0ELb1ELb0ELb0ELb0ELb0ELb0EEEvNS_16Flash_bwd_paramsE)
        .other          _ZN5flash44flash_bwd_dq_dk_dv_loop_seqk_parallel_kernelI23Flash_bwd_kernel_traitsILi192ELi64ELi64ELi8ELi4ELi2ELi2ELb1ELb1EN7cutlass6half_tE19Flash_kernel_traitsILi192ELi64ELi64ELi8ES3_EELb0ELb1ELb0ELb0ELb0ELb0ELb0EEEvNS_16Flash_bwd_paramsE,@"STO_CUDA_ENTRY STV_DEFAULT"
_ZN5flash44flash_bwd_dq_dk_dv_loop_seqk_parallel_kernelI23Flash_bwd_kernel_traitsILi192ELi64ELi64ELi8ELi4ELi2ELi2ELb1ELb1EN7cutlass6half_tE19Flash_kernel_traitsILi192ELi64ELi64ELi8ES3_EELb0ELb1ELb0ELb0ELb0ELb0ELb0EEEvNS_16Flash_bwd_paramsE:
.text._ZN5flash44flash_bwd_dq_dk_dv_loop_seqk_parallel_kernelI23Flash_bwd_kernel_traitsILi192ELi64ELi64ELi8ELi4ELi2ELi2ELb1ELb1EN7cutlass6half_tE19Flash_kernel_traitsILi192ELi64ELi64ELi8ES3_EELb0ELb1ELb0ELb0ELb0ELb0ELb0EEEvNS_16Flash_bwd_paramsE:
[----:B------:R-:W1:Y:S08]  /*0000*/  LDC R1, c[0x0][0x28] ;  /* 0x00000a00ff017b82 */ /* 0x000e700000000800 */
[----:B------:R-:W2:Y:S01]  /*0010*/  S2UR UR28, SR_CTAID.X ;  /* 0x00000000001c79c3 */ /* 0x000ea20000002500 */
[----:B------:R-:W-:Y:S01]  /*0020*/  ULDC UR4, c[0x0][0x2c8] ;  /* 0x0000b20000047ab9 */ /* 0x000fe20000000800 */
[----:B-1----:R-:W-:Y:S01]  /*0030*/  VIADD R1, R1, 0xffffff10 ;  /* 0xffffff1001017836 */ /* 0x002fe20000000000 */
[----:B------:R-:W-:-:S04]  /*0040*/  UIADD3 UR5, UR4, 0x3f, URZ ;  /* 0x0000003f04057890 */ /* 0x000fc8000fffe03f */
[----:B------:R-:W-:-:S04]  /*0050*/  USHF.R.S32.HI UR4, URZ, 0x1f, UR5 ;  /* 0x0000001f3f047899 */ /* 0x000fc80008011405 */
[----:B------:R-:W-:-:S04]  /*0060*/  ULEA.HI UR4, UR4, UR5, URZ, 0x6 ;  /* 0x0000000504047291 */ /* 0x000fc8000f8f303f */
[----:B------:R-:W-:-:S06]  /*0070*/  USHF.R.S32.HI UR6, URZ, 0x6, UR4 ;  /* 0x000000063f067899 */ /* 0x000fcc0008011404 */
[----:B------:R-:W-:Y:S01]  /*0080*/  MOV R0, UR6 ;  /* 0x0000000600007c02 */ /* 0x000fe20008000f00 */
[----:B--2---:R-:W-:-:S04]  /*0090*/  UISETP.GE.AND UP0, UPT, UR28, UR6, UPT ;  /* 0x000000061c00728c */ /* 0x004fc8000bf06270 */
[----:B------:R1:W-:Y:S02]  /*00a0*/  STL [R1+0x88], R0 ;  /* 0x0000880001007387 */ /* 0x0003e40000100800 */
[----:B------:R-:W-:-:S13]  /*00b0*/  PLOP3.LUT P0, PT, PT, PT, UP0, 0x80, 0x0 ;  /* 0x000000000000781c */ /* 0x000fda0003f0f008 */
[----:B------:R-:W-:Y:S05]  /*00c0*/  @P0 EXIT ;  /* 0x000000000000094d */ /* 0x000fea0003800000 */
[----:B------:R-:W2:Y:S01]  /*00d0*/  S2R R15, SR_TID.X ;  /* 0x00000000000f7919 */ /* 0x000ea20000002100 */
[----:B------:R-:W3:Y:S01]  /*00e0*/  S2UR UR5, SR_CgaCtaId ;  /* 0x00000000000579c3 */ /* 0x000ee20000008800 */
[----:B------:R-:W-:Y:S01]  /*00f0*/  UMOV UR4, 0x400 ;  /* 0x0000040000047882 */ /* 0x000fe20000000000 */
[----:B------:R-:W-:-:S06]  /*0100*/  UMOV UR7, 0x400 ;  /* 0x0000040000077882 */ /* 0x000fcc0000000000 */
[----:B------:R-:W4:Y:S08]  /*0110*/  S2UR UR56, SR_CTAID.Z ;  /* 0x00000000003879c3 */ /* 0x000f300000002700 */
[----:B------:R-:W5:Y:S08]  /*0120*/  S2UR UR47, SR_CTAID.Y ;  /* 0x00000000002f79c3 */ /* 0x000f700000002600 */
[----:B------:R-:W5:Y:S01]  /*0130*/  S2UR UR6, SR_CgaCtaId ;  /* 0x00000000000679c3 */ /* 0x000f620000008800 */
[----:B---3--:R-:W-:Y:S01]  /*0140*/  ULEA UR5, UR5, UR4, 0x18 ;  /* 0x0000000405057291 */ /* 0x008fe2000f8ec03f */
[----:B--2---:R-:W-:Y:S01]  /*0150*/  SHF.R.S32.HI R16, RZ, 0x1f, R15 ;  /* 0x0000001fff107819 */ /* 0x004fe2000001140f */
[----:B----4-:R-:W-:-:S03]  /*0160*/  USHF.R.S32.HI UR4, URZ, 0x1f, UR56 ;  /* 0x0000001f3f047899 */ /* 0x010fc60008011438 */
[CC--:B------:R-:W-:Y:S02]  /*0170*/  LEA.HI R2, R16.reuse, R15.reuse, RZ, 0x5 ;  /* 0x0000000f10027211 */ /* 0x0c0fe400078f28ff */
[----:B------:R-:W-:Y:S02]  /*0180*/  LEA.HI R18, R16, R15, RZ, 0x3 ;  /* 0x0000000f10127211 */ /* 0x000fe400078f18ff */
[--C-:B-1----:R-:W-:Y:S02]  /*0190*/  SHF.R.S32.HI R0, RZ, 0x5, R2.reuse ;  /* 0x00000005ff007819 */ /* 0x102fe40000011402 */
[----:B------:R-:W-:Y:S02]  /*01a0*/  SHF.R.S32.HI R3, RZ, 0x1f, R2 ;  /* 0x0000001fff037819 */ /* 0x000fe40000011402 */
[-C--:B------:R-:W-:Y:S02]  /*01b0*/  LEA.HI R2, R2, R0.reuse, RZ, 0x1 ;  /* 0x0000000002027211 */ /* 0x080fe400078f08ff */
[----:B------:R-:W-:-:S02]  /*01c0*/  LEA.HI R3, R3, R0, RZ, 0x2 ;  /* 0x0000000003037211 */ /* 0x000fc400078f10ff */
[----:B------:R-:W-:Y:S02]  /*01d0*/  LOP3.LUT R2, R2, 0xfffffffe, RZ, 0xc0, !PT ;  /* 0xfffffffe02027812 */ /* 0x000fe400078ec0ff */
[----:B------:R-:W-:Y:S02]  /*01e0*/  LOP3.LUT R3, R3, 0xfffffffc, RZ, 0xc0, !PT ;  /* 0xfffffffc03037812 */ /* 0x000fe400078ec0ff */
[-C--:B------:R-:W-:Y:S01]  /*01f0*/  LEA.HI R4, R16, R15.reuse, RZ, 0x4 ;  /* 0x0000000f10047211 */ /* 0x080fe200078f20ff */
[----:B------:R-:W-:Y:S01]  /*0200*/  IMAD.IADD R14, R0, 0x1, -R2 ;  /* 0x00000001000e7824 */ /* 0x000fe200078e0a02 */
[----:B------:R-:W-:Y:S01]  /*0210*/  LEA.HI R19, R16, R15, RZ, 0x2 ;  /* 0x0000000f10137211 */ /* 0x000fe200078f10ff */
[----:B------:R-:W-:Y:S01]  /*0220*/  IMAD.IADD R17, R0, 0x1, -R3 ;  /* 0x0000000100117824 */ /* 0x000fe200078e0a03 */
[----:B------:R-:W-:Y:S02]  /*0230*/  LOP3.LUT R6, R18, 0xfffffff8, RZ, 0xc0, !PT ;  /* 0xfffffff812067812 */ /* 0x000fe400078ec0ff */
[----:B------:R-:W-:-:S02]  /*0240*/  SHF.R.S32.HI R5, RZ, 0x4, R4 ;  /* 0x00000004ff057819 */ /* 0x000fc40000011404 */
[--C-:B------:R-:W-:Y:S02]  /*0250*/  SHF.R.S32.HI R10, RZ, 0x2, R19.reuse ;  /* 0x00000002ff0a7819 */ /* 0x100fe40000011413 */
[----:B------:R-:W-:Y:S02]  /*0260*/  SHF.R.S32.HI R0, RZ, 0x1f, R19 ;  /* 0x0000001fff007819 */ /* 0x000fe40000011413 */
[----:B------:R-:W-:Y:S02]  /*0270*/  SHF.R.S32.HI R3, RZ, 0x3, R18 ;  /* 0x00000003ff037819 */ /* 0x000fe40000011412 */
[C---:B------:R-:W-:Y:S02]  /*0280*/  LOP3.LUT R7, R4.reuse, 0xfffffff0, RZ, 0xc0, !PT ;  /* 0xfffffff004077812 */ /* 0x040fe400078ec0ff */
[----:B------:R-:W-:Y:S01]  /*0290*/  LEA.HI R4, R4, R5, RZ, 0x1 ;  /* 0x0000000504047211 */ /* 0x000fe200078f08ff */
[----:B------:R-:W-:Y:S01]  /*02a0*/  IMAD.SHL.U32 R3, R3, 0x40, RZ ;  /* 0x0000004003037824 */ /* 0x000fe200078e00ff */
[----:B------:R-:W-:Y:S01]  /*02b0*/  LEA.HI R2, R0, R10, RZ, 0x3 ;  /* 0x0000000a00027211 */ /* 0x000fe200078f18ff */
[----:B------:R-:W-:Y:S01]  /*02c0*/  IMAD.IADD R0, R15, 0x1, -R6 ;  /* 0x000000010f007824 */ /* 0x000fe200078e0a06 */
[----:B------:R-:W-:-:S02]  /*02d0*/  LOP3.LUT R6, R4, 0xfffffffe, RZ, 0xc0, !PT ;  /* 0xfffffffe04067812 */ /* 0x000fc400078ec0ff */
[----:B------:R-:W-:Y:S01]  /*02e0*/  LOP3.LUT R4, R2, 0xfffffff8, RZ, 0xc0, !PT ;  /* 0xfffffff802047812 */ /* 0x000fe200078ec0ff */
[C---:B------:R-:W-:Y:S01]  /*02f0*/  IMAD.SHL.U32 R20, R0.reuse, 0x8, RZ ;  /* 0x0000000800147824 */ /* 0x040fe200078e00ff */
[----:B------:R-:W-:Y:S01]  /*0300*/  LOP3.LUT R2, R3, 0x1c0, RZ, 0xc0, !PT ;  /* 0x000001c003027812 */ /* 0x000fe200078ec0ff */
[----:B------:R-:W-:Y:S01]  /*0310*/  IMAD.IADD R11, R5, 0x1, -R6 ;  /* 0x00000001050b7824 */ /* 0x000fe200078e0a06 */
[----:B------:R-:W-:Y:S01]  /*0320*/  LOP3.LUT P4, RZ, R0, 0x4, RZ, 0xc0, !PT ;  /* 0x0000000400ff7812 */ /* 0x000fe2000788c0ff */
[----:B------:R-:W-:Y:S01]  /*0330*/  IMAD.IADD R10, R10, 0x1, -R4 ;  /* 0x000000010a0a7824 */ /* 0x000fe200078e0a04 */
[----:B------:R-:W-:Y:S01]  /*0340*/  LOP3.LUT R3, R2, 0x38, R20, 0xf8, !PT ;  /* 0x0000003802037812 */ /* 0x000fe200078ef814 */
[----:B------:R-:W-:Y:S01]  /*0350*/  IMAD.IADD R4, R15, 0x1, -R7 ;  /* 0x000000010f047824 */ /* 0x000fe200078e0a07 */
[----:B------:R-:W-:Y:S01]  /*0360*/  SHF.R.U32.HI R2, RZ, 0x3, R2 ;  /* 0x00000003ff027819 */ /* 0x000fe20000011602 */
[----:B------:R-:W-:Y:S01]  /*0370*/  STL [R1+0x48], R20 ;  /* 0x0000481401007387 */ /* 0x000fe20000100800 */
[C---:B------:R-:W-:Y:S01]  /*0380*/  LOP3.LUT P3, RZ, R0.reuse, 0x2, RZ, 0xc0, !PT ;  /* 0x0000000200ff7812 */ /* 0x040fe2000786c0ff */
[----:B------:R-:W-:Y:S01]  /*0390*/  IMAD.SHL.U32 R0, R0, 0x40, RZ ;  /* 0x0000004000007824 */ /* 0x000fe200078e00ff */
[----:B------:R-:W-:Y:S01]  /*03a0*/  LOP3.LUT R12, R3, R2, RZ, 0x3c, !PT ;  /* 0x00000002030c7212 */ /* 0x000fe200078e3cff */
[----:B------:R-:W-:Y:S01]  /*03b0*/  IMAD.SHL.U32 R2, R14, 0x10, RZ ;  /* 0x000000100e027824 */ /* 0x000fe200078e00ff */
[----:B------:R-:W-:-:S02]  /*03c0*/  LEA.HI R3, R16, R15, RZ, 0x7 ;  /* 0x0000000f10037211 */ /* 0x000fc400078f38ff */
[----:B------:R-:W-:Y:S02]  /*03d0*/  LOP3.LUT R0, R0, 0x1c0, RZ, 0xc0, !PT ;  /* 0x000001c000007812 */ /* 0x000fe400078ec0ff */
[----:B------:R-:W-:Y:S02]  /*03e0*/  SHF.R.S32.HI R5, RZ, 0x1f, R4 ;  /* 0x0000001fff057819 */ /* 0x000fe40000011404 */
[C---:B------:R-:W-:Y:S02]  /*03f0*/  LOP3.LUT R2, R0.reuse, 0x10, R2, 0xf8, !PT ;  /* 0x0000001000027812 */ /* 0x040fe400078ef802 */
[----:B------:R-:W-:Y:S01]  /*0400*/  SHF.R.S32.HI R9, RZ, 0x7, R3 ;  /* 0x00000007ff097819 */ /* 0x000fe20000011403 */
[----:B------:R-:W-:Y:S01]  /*0410*/  IMAD.SHL.U32 R3, R11, 0x200, RZ ;  /* 0x000002000b037824 */ /* 0x000fe200078e00ff */
[----:B------:R-:W-:Y:S02]  /*0420*/  LEA.HI R13, R5, R4, RZ, 0x3 ;  /* 0x00000004050d7211 */ /* 0x000fe400078f18ff */
[----:B------:R-:W-:Y:S01]  /*0430*/  LOP3.LUT R5, R0, 0x8, R18, 0xf8, !PT ;  /* 0x0000000800057812 */ /* 0x000fe200078ef812 */
[----:B------:R-:W-:Y:S01]  /*0440*/  IMAD R6, R9, 0x800, R3 ;  /* 0x0000080009067824 */ /* 0x000fe200078e0203 */
[----:B------:R-:W-:-:S02]  /*0450*/  SHF.R.U32.HI R0, RZ, 0x3, R0 ;  /* 0x00000003ff007819 */ /* 0x000fc40000011600 */
[----:B------:R-:W-:Y:S02]  /*0460*/  LOP3.LUT R2, R2, 0x8, R18, 0xf8, !PT ;  /* 0x0000000802027812 */ /* 0x000fe400078ef812 */
[----:B------:R-:W-:Y:S02]  /*0470*/  LOP3.LUT R5, R5, R0, RZ, 0x3c, !PT ;  /* 0x0000000005057212 */ /* 0x000fe400078e3cff */
[----:B------:R-:W-:Y:S02]  /*0480*/  LOP3.LUT R3, R3, R2, R0, 0xf6, !PT ;  /* 0x0000000203037212 */ /* 0x000fe400078ef600 */
[----:B------:R-:W-:Y:S01]  /*0490*/  LEA.HI R0, R16, R15, RZ, 0x6 ;  /* 0x0000000f10007211 */ /* 0x000fe200078f30ff */
[----:B------:R-:W-:Y:S01]  /*04a0*/  IMAD.IADD R18, R6, 0x1, R5 ;  /* 0x0000000106127824 */ /* 0x000fe200078e0205 */
[----:B------:R-:W-:Y:S01]  /*04b0*/  LOP3.LUT R8, R13, 0xfffffff8, RZ, 0xc0, !PT ;  /* 0xfffffff80d087812 */ /* 0x000fe200078ec0ff */
[C---:B------:R-:W-:Y:S01]  /*04c0*/  IMAD.SHL.U32 R6, R10.reuse, 0x40, RZ ;  /* 0x000000400a067824 */ /* 0x040fe200078e00ff */
[----:B------:R-:W-:-:S02]  /*04d0*/  LOP3.LUT R7, R10, 0x1, RZ, 0xc0, !PT ;  /* 0x000000010a077812 */ /* 0x000fc400078ec0ff */
[----:B------:R-:W-:Y:S01]  /*04e0*/  LOP3.LUT R2, R19, 0x7ffffffc, RZ, 0xc0, !PT ;  /* 0x7ffffffc13027812 */ /* 0x000fe200078ec0ff */
[----:B------:R-:W-:Y:S01]  /*04f0*/  IMAD.IADD R8, R4, 0x1, -R8 ;  /* 0x0000000104087824 */ /* 0x000fe200078e0a08 */
[----:B------:R-:W-:Y:S02]  /*0500*/  SHF.R.S32.HI R0, RZ, 0x6, R0 ;  /* 0x00000006ff007819 */ /* 0x000fe40000011400 */
[----:B------:R-:W-:Y:S01]  /*0510*/  ISETP.NE.U32.AND P0, PT, R7, 0x1, PT ;  /* 0x000000010700780c */ /* 0x000fe20003f05070 */
[----:B------:R-:W-:Y:S01]  /*0520*/  IMAD.IADD R2, R15, 0x1, -R2 ;  /* 0x000000010f027824 */ /* 0x000fe200078e0a02 */
[----:B------:R-:W-:Y:S01]  /*0530*/  LEA R3, R3, UR5, 0x1 ;  /* 0x0000000503037c11 */ /* 0x000fe2000f8e08ff */
[----:B------:R-:W-:Y:S01]  /*0540*/  IMAD.SHL.U32 R7, R15, 0x2, RZ ;  /* 0x000000020f077824 */ /* 0x000fe200078e00ff */
[----:B------:R-:W-:Y:S01]  /*0550*/  R2P PR, R10, 0x6 ;  /* 0x000000060a007804 */ /* 0x000fe20000000000 */
[----:B------:R-:W-:Y:S01]  /*0560*/  IMAD R15, R0, 0x200, R12 ;  /* 0x00000200000f7824 */ /* 0x000fe200078e020c */
[----:B------:R-:W-:Y:S01]  /*0570*/  LOP3.LUT P6, RZ, R8, 0x4, RZ, 0xc0, !PT ;  /* 0x0000000408ff7812 */ /* 0x000fe200078cc0ff */
[----:B------:R-:W-:Y:S01]  /*0580*/  IMAD.SHL.U32 R4, R0, 0x8, RZ ;  /* 0x0000000800047824 */ /* 0x000fe200078e00ff */
[----:B------:R-:W-:Y:S01]  /*0590*/  LOP3.LUT P5, RZ, R8, 0x2, RZ, 0xc0, !PT ;  /* 0x0000000208ff7812 */ /* 0x000fe200078ac0ff */
[----:B------:R-:W-:-:S02]  /*05a0*/  IMAD.SHL.U32 R0, R9, 0x20, RZ ;  /* 0x0000002009007824 */ /* 0x000fc400078e00ff */
[----:B------:R-:W-:Y:S01]  /*05b0*/  IMAD.SHL.U32 R5, R2, 0x2, RZ ;  /* 0x0000000202057824 */ /* 0x000fe200078e00ff */
[----:B------:R-:W-:Y:S01]  /*05c0*/  LOP3.LUT R2, R6, 0x1c0, RZ, 0xc0, !PT ;  /* 0x000001c006027812 */ /* 0x000fe200078ec0ff */
[----:B------:R-:W-:Y:S01]  /*05d0*/  IMAD.SHL.U32 R8, R8, 0x40, RZ ;  /* 0x0000004008087824 */ /* 0x000fe200078e00ff */
[----:B------:R-:W-:Y:S01]  /*05e0*/  LOP3.LUT R9, R0, 0x6, R7, 0xf8, !PT ;  /* 0x0000000600097812 */ /* 0x000fe200078ef807 */
[----:B------:R-:W-:Y:S01]  /*05f0*/  IMAD.SHL.U32 R7, R11, 0x20, RZ ;  /* 0x000000200b077824 */ /* 0x000fe200078e00ff */
[----:B------:R-:W-:Y:S02]  /*0600*/  LOP3.LUT R4, R4, 0x18, RZ, 0xc0, !PT ;  /* 0x0000001804047812 */ /* 0x000fe400078ec0ff */
[----:B------:R-:W-:Y:S01]  /*0610*/  LOP3.LUT R6, R2, 0x20, R0, 0xf8, !PT ;  /* 0x0000002002067812 */ /* 0x000fe200078ef800 */
[----:B------:R1:W-:Y:S01]  /*0620*/  STL [R1+0x84], R9 ;  /* 0x0000840901007387 */ /* 0x0003e20000100800 */
[----:B------:R-:W-:Y:S02]  /*0630*/  SHF.R.U32.HI R0, RZ, 0x3, R2 ;  /* 0x00000003ff007819 */ /* 0x000fe40000011602 */
[----:B------:R-:W-:-:S02]  /*0640*/  LOP3.LUT R10, R4, 0x20, R7, 0xf8, !PT ;  /* 0x00000020040a7812 */ /* 0x000fc400078ef807 */
[----:B------:R-:W-:Y:S02]  /*0650*/  LOP3.LUT R7, R6, R0, RZ, 0x3c, !PT ;  /* 0x0000000006077212 */ /* 0x000fe400078e3cff */
[----:B------:R-:W-:Y:S01]  /*0660*/  LOP3.LUT R6, R0, R2, R4, 0x1e, !PT ;  /* 0x0000000200067212 */ /* 0x000fe200078e1e04 */
[----:B------:R-:W-:Y:S01]  /*0670*/  IMAD R4, R14, 0x400, R5 ;  /* 0x000004000e047824 */ /* 0x000fe200078e0205 */
[----:B------:R-:W-:-:S04]  /*0680*/  LOP3.LUT R0, R8, 0x1c0, RZ, 0xc0, !PT ;  /* 0x000001c008007812 */ /* 0x000fc800078ec0ff */
[----:B------:R-:W-:Y:S01]  /*0690*/  SHF.R.U32.HI R2, RZ, 0x3, R0 ;  /* 0x00000003ff027819 */ /* 0x000fe20000011600 */
[----:B-1----:R-:W-:Y:S02]  /*06a0*/  IMAD R9, R17, 0x400, R5 ;  /* 0x0000040011097824 */ /* 0x002fe400078e0205 */
[----:B------:R-:W-:Y:S02]  /*06b0*/  IMAD.SHL.U32 R5, R11, 0x8, RZ ;  /* 0x000000080b057824 */ /* 0x000fe400078e00ff */
[----:B------:R-:W-:Y:S02]  /*06c0*/  IMAD.IADD R12, R9, 0x1, R7 ;  /* 0x00000001090c7824 */ /* 0x000fe400078e0207 */
[----:B------:R-:W-:Y:S01]  /*06d0*/  IMAD.IADD R11, R4, 0x1, R6 ;  /* 0x00000001040b7824 */ /* 0x000fe200078e0206 */
[----:B------:R-:W-:Y:S01]  /*06e0*/  LOP3.LUT R4, R0, 0x8, R5, 0xf8, !PT ;  /* 0x0000000800047812 */ /* 0x000fe200078ef805 */
[----:B------:R-:W-:Y:S01]  /*06f0*/  IMAD.SHL.U32 R9, R13, 0x40, RZ ;  /* 0x000000400d097824 */ /* 0x000fe200078e00ff */
[----:B------:R-:W-:Y:S01]  /*0700*/  LOP3.LUT R0, R2, R10, R0, 0x1e, !PT ;  /* 0x0000000a02007212 */ /* 0x000fe200078e1e00 */
[----:B------:R-:W-:Y:S01]  /*0710*/  IMAD.MOV.U32 R6, RZ, RZ, 0x20 ;  /* 0x00000020ff067424 */ /* 0x000fe200078e00ff */
[----:B------:R-:W-:Y:S01]  /*0720*/  LOP3.LUT R2, R4, R2, RZ, 0x3c, !PT ;  /* 0x0000000204027212 */ /* 0x000fe200078e3cff */
[----:B------:R-:W-:Y:S01]  /*0730*/  IMAD.U32 R4, RZ, RZ, UR4 ;  /* 0x00000004ff047e24 */ /* 0x000fe2000f8e00ff */
[----:B------:R-:W-:Y:S01]  /*0740*/  LOP3.LUT R9, R9, 0xfffffe00, RZ, 0xc0, !PT ;  /* 0xfffffe0009097812 */ /* 0x000fe200078ec0ff */
[----:B-----5:R-:W-:Y:S01]  /*0750*/  USHF.L.U32 UR4, UR47, 0x7, URZ ;  /* 0x000000072f047899 */ /* 0x020fe2000800063f */
[----:B------:R-:W-:Y:S01]  /*0760*/  LEA R13, R15, UR5, 0x1 ;  /* 0x000000050f0d7c11 */ /* 0x000fe2000f8e08ff */
[----:B------:R-:W-:-:S02]  /*0770*/  IMAD.MOV.U32 R5, RZ, RZ, 0x40 ;  /* 0x00000040ff057424 */ /* 0x000fc400078e00ff */
[--C-:B------:R-:W-:Y:S02]  /*0780*/  IMAD R7, R17, 0x400, R9.reuse ;  /* 0x0000040011077824 */ /* 0x100fe400078e0209 */
[----:B------:R-:W-:Y:S01]  /*0790*/  IMAD R8, R14, 0x400, R9 ;  /* 0x000004000e087824 */ /* 0x000fe200078e0209 */
[----:B------:R-:W-:Y:S01]  /*07a0*/  LOP3.LUT R9, R0, R9, RZ, 0xfc, !PT ;  /* 0x0000000900097212 */ /* 0x000fe200078efcff */
[----:B------:R-:W-:Y:S01]  /*07b0*/  IMAD.U32 R0, RZ, RZ, UR4 ;  /* 0x00000004ff007e24 */ /* 0x000fe2000f8e00ff */
[----:B------:R-:W-:Y:S01]  /*07c0*/  ULEA UR4, UR6, UR7, 0x18 ;  /* 0x0000000706047291 */ /* 0x000fe2000f8ec03f */
[----:B------:R-:W-:Y:S01]  /*07d0*/  VIADD R14, R20, 0x40 ;  /* 0x00000040140e7836 */ /* 0x000fe20000000000 */
[----:B------:R-:W-:Y:S01]  /*07e0*/  USHF.R.S32.HI UR6, URZ, 0x1f, UR47 ;  /* 0x0000001f3f067899 */ /* 0x000fe2000801142f */
[----:B------:R-:W-:Y:S01]  /*07f0*/  IMAD.IADD R7, R7, 0x1, R2 ;  /* 0x0000000107077824 */ /* 0x000fe200078e0202 */
[----:B------:R-:W-:Y:S01]  /*0800*/  USHF.R.S32.HI UR7, URZ, 0x1f, UR56 ;  /* 0x0000001f3f077899 */ /* 0x000fe20008011438 */
[----:B------:R-:W-:Y:S01]  /*0810*/  IMAD.IADD R8, R2, 0x1, R8 ;  /* 0x0000000102087824 */ /* 0x000fe200078e0208 */
[----:B------:R1:W-:Y:S01]  /*0820*/  STL [R1+0x68], R14 ;  /* 0x0000680e01007387 */ /* 0x0003e20000100800 */
[----:B------:R-:W-:Y:S01]  /*0830*/  SEL R2, R6, 0xffffffe0, !P3 ;  /* 0xffffffe006027807 */ /* 0x000fe20005800000 */
[----:B------:R-:W-:Y:S01]  /*0840*/  IMAD.U32 R0, RZ, RZ, UR6 ;  /* 0x00000006ff007e24 */ /* 0x000fe2000f8e00ff */
[----:B------:R-:W-:Y:S01]  /*0850*/  UIADD3 UR6, UR5, 0x12000, URZ ;  /* 0x0001200005067890 */ /* 0x000fe2000fffe03f */
[----:B------:R-:W-:Y:S01]  /*0860*/  IMAD.U32 R0, RZ, RZ, UR7 ;  /* 0x00000007ff007e24 */ /* 0x000fe2000f8e00ff */
[----:B------:R-:W-:Y:S01]  /*0870*/  SEL R4, R5, 0xffffffc0, !P4 ;  /* 0xffffffc005047807 */ /* 0x000fe20006000000 */
[----:B------:R-:W-:Y:S01]  /*0880*/  VIADD R0, R20, 0x80 ;  /* 0x0000008014007836 */ /* 0x000fe20000000000 */
[----:B------:R-:W-:Y:S01]  /*0890*/  UIADD3 UR7, UR5, 0xc000, URZ ;  /* 0x0000c00005077890 */ /* 0x000fe2000fffe03f */
[----:B------:R-:W-:Y:S01]  /*08a0*/  IMAD.MOV.U32 R10, RZ, RZ, -0x10 ;  /* 0xfffffff0ff0a7424 */ /* 0x000fe200078e00ff */
[----:B------:R-:W-:-:S02]  /*08b0*/  LEA R8, R8, UR6, 0x1 ;  /* 0x0000000608087c11 */ /* 0x000fc4000f8e08ff */
[----:B------:R2:W-:Y:S01]  /*08c0*/  STL [R1+0x6c], R0 ;  /* 0x00006c0001007387 */ /* 0x0005e20000100800 */
[----:B------:R-:W-:Y:S02]  /*08d0*/  SEL R6, R6, 0xffffffe0, !P5 ;  /* 0xffffffe006067807 */ /* 0x000fe40006800000 */
[----:B------:R-:W-:Y:S01]  /*08e0*/  SEL R10, R10, 0x10, !P0 ;  /* 0x000000100a0a7807 */ /* 0x000fe20004000000 */
[----:B------:R3:W-:Y:S01]  /*08f0*/  STL [R1+0x2c], R13 ;  /* 0x00002c0d01007387 */ /* 0x0007e20000100800 */
[----:B------:R-:W-:Y:S02]  /*0900*/  SEL R5, R5, 0xffffffc0, !P6 ;  /* 0xffffffc005057807 */ /* 0x000fe40007000000 */
[----:B-1----:R-:W-:-:S05]  /*0910*/  LEA R14, R12, UR5, 0x1 ;  /* 0x000000050c0e7c11 */ /* 0x002fca000f8e08ff */
[C---:B------:R-:W-:Y:S02]  /*0920*/  VIADD R12, R14.reuse, 0x20 ;  /* 0x000000200e0c7836 */ /* 0x040fe40000000000 */
[----:B------:R-:W-:Y:S01]  /*0930*/  @P1 VIADD R12, R14, 0xffffffe0 ;  /* 0xffffffe00e0c1836 */ /* 0x000fe20000000000 */
[----:B--2---:R-:W-:-:S05]  /*0940*/  LEA R0, R18, UR6, 0x1 ;  /* 0x0000000612007c11 */ /* 0x004fca000f8e08ff */
[----:B---3--:R-:W-:Y:S01]  /*0950*/  IMAD.IADD R13, R0, 0x1, R2 ;  /* 0x00000001000d7824 */ /* 0x008fe200078e0202 */
[----:B------:R-:W-:Y:S01]  /*0960*/  IADD3 R2, R2, -0x6000, R0 ;  /* 0xffffa00002027810 */ /* 0x000fe20007ffe000 */
[----:B------:R-:W-:-:S03]  /*0970*/  IMAD.IADD R252, R0, 0x1, R4 ;  /* 0x0000000100fc7824 */ /* 0x000fc600078e0204 */
[----:B------:R1:W-:Y:S01]  /*0980*/  STL [R1+0x4], R13 ;  /* 0x0000040d01007387 */ /* 0x0003e20000100800 */
[C---:B------:R-:W-:Y:S02]  /*0990*/  IMAD.IADD R0, R4.reuse, 0x1, R2 ;  /* 0x0000000104007824 */ /* 0x040fe400078e0202 */
[----:B------:R-:W-:Y:S01]  /*09a0*/  IMAD.IADD R2, R4, 0x1, R3 ;  /* 0x0000000104027824 */ /* 0x000fe200078e0203 */
[----:B------:R-:W-:Y:S04]  /*09b0*/  STL [R1+0x50], R14 ;  /* 0x0000500e01007387 */ /* 0x000fe80000100800 */
[----:B------:R2:W-:Y:S01]  /*09c0*/  STL [R1+0x10], R0 ;  /* 0x0000100001007387 */ /* 0x0005e20000100800 */
[----:B-1----:R-:W-:Y:S01]  /*09d0*/  LEA R13, R11, UR7, 0x1 ;  /* 0x000000070b0d7c11 */ /* 0x002fe2000f8e08ff */
[----:B------:R-:W-:Y:S01]  /*09e0*/  ULDC.64 UR6, c[0x0][0x208] ;  /* 0x0000820000067ab9 */ /* 0x000fe20000000a00 */
[----:B------:R-:W-:-:S03]  /*09f0*/  LEA R11, R7, UR5, 0x1 ;  /* 0x00000005070b7c11 */ /* 0x000fc6000f8e08ff */
[C---:B------:R-:W-:Y:S01]  /*0a00*/  VIADD R4, R13.reuse, 0x40 ;  /* 0x000000400d047836 */ /* 0x040fe20000000000 */
[----:B------:R-:W-:Y:S01]  /*0a10*/  STL [R1+0x78], R13 ;  /* 0x0000780d01007387 */ /* 0x000fe20000100800 */
[----:B------:R-:W-:Y:S02]  /*0a20*/  @P2 VIADD R4, R13, 0xffffffc0 ;  /* 0xffffffc00d042836 */ /* 0x000fe40000000000 */
[----:B--2---:R-:W-:Y:S02]  /*0a30*/  IMAD.IADD R0, R14, 0x1, R10 ;  /* 0x000000010e007824 */ /* 0x004fe400078e020a */
[----:B------:R-:W-:-:S03]  /*0a40*/  IMAD.IADD R7, R11, 0x1, R6 ;  /* 0x000000010b077824 */ /* 0x000fc600078e0206 */
[----:B------:R1:W-:Y:S04]  /*0a50*/  STL [R1+0x5c], R0 ;  /* 0x00005c0001007387 */ /* 0x0003e80000100800 */
[----:B------:R-:W-:Y:S04]  /*0a60*/  STL [R1+0x8], R11 ;  /* 0x0000080b01007387 */ /* 0x000fe80000100800 */
[----:B------:R-:W-:Y:S04]  /*0a70*/  STL [R1+0x54], R12 ;  /* 0x0000540c01007387 */ /* 0x000fe80000100800 */
[----:B------:R2:W-:Y:S04]  /*0a80*/  STL [R1+0x7c], R4 ;  /* 0x00007c0401007387 */ /* 0x0005e80000100800 */
[----:B------:R-:W-:Y:S01]  /*0a90*/  STL [R1+0x1c], R8 ;  /* 0x00001c0801007387 */ /* 0x000fe20000100800 */
[----:B-1----:R-:W-:Y:S01]  /*0aa0*/  LEA R0, R9, UR5, 0x1 ;  /* 0x0000000509007c11 */ /* 0x002fe2000f8e08ff */
[----:B------:R-:W-:-:S02]  /*0ab0*/  IMAD.IADD R9, R11, 0x1, R5 ;  /* 0x000000010b097824 */ /* 0x000fc400078e0205 */
[----:B--2---:R-:W-:-:S05]  /*0ac0*/  IMAD.IADD R4, R10, 0x1, R12 ;  /* 0x000000010a047824 */ /* 0x004fca00078e020c */
[----:B------:R1:W-:Y:S04]  /*0ad0*/  STL [R1+0x58], R4 ;  /* 0x0000580401007387 */ /* 0x0003e80000100800 */
[----:B------:R-:W-:Y:S04]  /*0ae0*/  STL [R1+0xc], R7 ;  /* 0x00000c0701007387 */ /* 0x000fe80000100800 */
[----:B------:R-:W-:Y:S01]  /*0af0*/  STL [R1+0x18], R9 ;  /* 0x0000180901007387 */ /* 0x000fe20000100800 */
[--C-:B-1----:R-:W-:Y:S02]  /*0b00*/  IMAD.IADD R4, R5, 0x1, R8.reuse ;  /* 0x0000000105047824 */ /* 0x102fe400078e0208 */
[----:B------:R-:W-:-:S02]  /*0b10*/  IMAD.IADD R8, R6, 0x1, R8 ;  /* 0x0000000106087824 */ /* 0x000fc400078e0208 */
[----:B------:R-:W-:-:S03]  /*0b20*/  IMAD.IADD R5, R7, 0x1, R5 ;  /* 0x0000000107057824 */ /* 0x000fc600078e0205 */
[----:B------:R-:W-:Y:S04]  /*0b30*/  STL [R1+0x28], R8 ;  /* 0x0000280801007387 */ /* 0x000fe80000100800 */
[----:B------:R1:W-:Y:S04]  /*0b40*/  STL [R1+0x20], R4 ;  /* 0x0000200401007387 */ /* 0x0003e80000100800 */
[----:B------:R2:W-:Y:S01]  /*0b50*/  STL [R1+0x14], R5 ;  /* 0x0000140501007387 */ /* 0x0005e20000100800 */
[----:B-1----:R-:W-:-:S05]  /*0b60*/  IMAD.IADD R4, R6, 0x1, R4 ;  /* 0x0000000106047824 */ /* 0x002fca00078e0204 */
[----:B------:R2:W-:Y:S02]  /*0b70*/  STL [R1+0x24], R4 ;  /* 0x0000240401007387 */ /* 0x0005e40000100800 */
.L_x_44:
[----:B------:R-:W-:Y:S01]  /*0b80*/  ULDC.64 UR8, c[0x0][0x308] ;  /* 0x0000c20000087ab9 */ /* 0x000fe20000000a00 */
[----:B------:R-:W-:Y:S01]  /*0b90*/  ULDC.64 UR10, c[0x0][0x300] ;  /* 0x0000c000000a7ab9 */ /* 0x000fe20000000a00 */
[----:B------:R-:W-:Y:S02]  /*0ba0*/  UISETP.NE.U32.AND UP3, UPT, UR8, URZ, UPT ;  /* 0x0000003f0800728c */ /* 0x000fe4000bf65070 */
[----:B------:R-:W-:Y:S02]  /*0bb0*/  UISETP.NE.U32.AND UP4, UPT, UR10, URZ, UPT ;  /* 0x0000003f0a00728c */ /* 0x000fe4000bf85070 */
[----:B------:R-:W-:Y:S02]  /*0bc0*/  UISETP.NE.AND.EX UP3, UPT, UR9, URZ, UPT, UP3 ;  /* 0x0000003f0900728c */ /* 0x000fe4000bf65330 */
[----:B------:R-:W-:Y:S02]  /*0bd0*/  UISETP.NE.AND.EX UP4, UPT, UR11, URZ, UPT, UP4 ;  /* 0x0000003f0b00728c */ /* 0x000fe4000bf85340 */
[----:B------:R-:W-:-:S02]  /*0be0*/  USHF.R.S32.HI UR58, URZ, 0x1f, UR47 ;  /* 0x0000001f3f3a7899 */ /* 0x000fc4000801142f */
[----:B------:R-:W-:Y:S01]  /*0bf0*/  USHF.L.U32 UR16, UR47, 0x2, URZ ;  /* 0x000000022f107899 */ /* 0x000fe2000800063f */
[----:B------:R-:W-:Y:S01]  /*0c00*/  PLOP3.LUT P0, PT, PT, PT, UP3, 0x80, 0x0 ;  /* 0x000000000000781c */ /* 0x000fe20003f0f038 */
[----:B------:R-:W-:Y:S01]  /*0c10*/  USHF.L.U64.HI UR5, UR47, 0x2, UR58 ;  /* 0x000000022f057899 */ /* 0x000fe2000801023a */
[----:B------:R-:W-:Y:S01]  /*0c20*/  PLOP3.LUT P1, PT, PT, PT, UP4, 0x80, 0x0 ;  /* 0x000000000000781c */ /* 0x000fe20003f2f048 */
[----:B------:R-:W-:Y:S01]  /*0c30*/  ULDC.64 UR12, c[0x0][0x2f0] ;  /* 0x0000bc00000c7ab9 */ /* 0x000fe20000000a00 */
[----:B------:R-:W-:Y:S02]  /*0c40*/  @UP3 UIADD3 UR8, UP0, UR16, UR8, URZ ;  /* 0x0000000810083290 */ /* 0x000fe4000ff1e03f */
[----:B------:R-:W-:Y:S02]  /*0c50*/  UIADD3 UR15, UP2, UR16, UR12, URZ ;  /* 0x0000000c100f7290 */ /* 0x000fe4000ff5e03f */
[----:B------:R-:W-:Y:S02]  /*0c60*/  @UP3 UIADD3.X UR9, UR5, UR9, URZ, UP0, !UPT ;  /* 0x0000000905093290 */ /* 0x000fe400087fe43f */
[----:B------:R-:W-:Y:S01]  /*0c70*/  UISETP.NE.U32.AND UP0, UPT, UR12, URZ, UPT ;  /* 0x0000003f0c00728c */ /* 0x000fe2000bf05070 */
[----:B--2---:R-:W-:Y:S01]  /*0c80*/  IMAD.U32 R4, RZ, RZ, UR8 ;  /* 0x00000008ff047e24 */ /* 0x004fe2000f8e00ff */
[----:B------:R-:W-:-:S02]  /*0c90*/  @UP4 UIADD3 UR10, UP1, UR16, UR10, URZ ;  /* 0x0000000a100a4290 */ /* 0x000fc4000ff3e03f */
[----:B------:R-:W-:Y:S01]  /*0ca0*/  UIADD3.X UR14, UR5, UR13, URZ, UP2, !UPT ;  /* 0x0000000d050e7290 */ /* 0x000fe200097fe43f */
[----:B------:R-:W-:Y:S01]  /*0cb0*/  IMAD.U32 R5, RZ, RZ, UR9 ;  /* 0x00000009ff057e24 */ /* 0x000fe2000f8e00ff */
[----:B------:R-:W-:Y:S01]  /*0cc0*/  UISETP.NE.AND.EX UP2, UPT, UR13, URZ, UPT, UP0 ;  /* 0x0000003f0d00728c */ /* 0x000fe2000bf45300 */
[----:B------:R-:W-:Y:S02]  /*0cd0*/  ULDC.U8 UR17, c[0x0][0x3c2] ;  /* 0x0000f08000117ab9 */ /* 0x000fe40000000000 */
[----:B------:R-:W-:Y:S01]  /*0ce0*/  ULDC.64 UR12, c[0x0][0x2f8] ;  /* 0x0000be00000c7ab9 */ /* 0x000fe20000000a00 */
[----:B------:R-:W-:Y:S01]  /*0cf0*/  @UP4 UIADD3.X UR11, UR5, UR11, URZ, UP1, !UPT ;  /* 0x0000000b050b4290 */ /* 0x000fe20008ffe43f */
[----:B------:R-:W-:Y:S01]  /*0d00*/  IMAD.U32 R6, RZ, RZ, UR10 ;  /* 0x0000000aff067e24 */ /* 0x000fe2000f8e00ff */
[----:B------:R-:W-:Y:S01]  /*0d10*/  UISETP.NE.AND UP1, UPT, UR17, URZ, UPT ;  /* 0x0000003f1100728c */ /* 0x000fe2000bf25270 */
[----:B------:R-:W-:Y:S01]  /*0d20*/  PLOP3.LUT P3, PT, PT, PT, UP2, 0x80, 0x0 ;  /* 0x000000000000781c */ /* 0x000fe20003f6f028 */
[----:B------:R-:W-:Y:S01]  /*0d30*/  UISETP.EQ.U32.AND UP4, UPT, UR12, URZ, UPT ;  /* 0x0000003f0c00728c */ /* 0x000fe2000bf82070 */
[----:B------:R1:W2:Y:S01]  /*0d40*/  @P0 LDG.E R8, desc[UR6][R4.64] ;  /* 0x0000000604080981 */ /* 0x0002a2000c1e1900 */
[----:B------:R-:W-:Y:S01]  /*0d50*/  IMAD.U32 R7, RZ, RZ, UR11 ;  /* 0x0000000bff077e24 */ /* 0x000fe2000f8e00ff */
[----:B------:R-:W-:-:S02]  /*0d60*/  UIADD3 UR8, UP0, UR16, UR12, URZ ;  /* 0x0000000c10087290 */ /* 0x000fc4000ff1e03f */
[----:B------:R-:W-:Y:S02]  /*0d70*/  UISETP.EQ.OR.EX UP4, UPT, UR13, URZ, !UP1, UP4 ;  /* 0x0000003f0d00728c */ /* 0x000fe4000cf82740 */
[----:B---3--:R-:W3:Y:S01]  /*0d80*/  @P1 LDG.E R10, desc[UR6][R6.64] ;  /* 0x00000006060a1981 */ /* 0x008ee2000c1e1900 */
[----:B------:R-:W-:Y:S01]  /*0d90*/  UIADD3.X UR5, UR5, UR13, URZ, UP0, !UPT ;  /* 0x0000000d05057290 */ /* 0x000fe200087fe43f */
[----:B------:R-:W-:Y:S02]  /*0da0*/  UMOV UR20, URZ ;  /* 0x0000003f00147c82 */ /* 0x000fe40008000000 */
[----:B------:R-:W-:Y:S01]  /*0db0*/  PLOP3.LUT P2, PT, PT, PT, UP4, 0x80, 0x0 ;  /* 0x000000000000781c */ /* 0x000fe20003f4f048 */
[----:B------:R-:W-:Y:S01]  /*0dc0*/  @!UP3 ULDC.64 UR10, c[0x0][0x318] ;  /* 0x0000c600000abab9 */ /* 0x000fe20000000a00 */
[----:B-1----:R-:W-:Y:S02]  /*0dd0*/  IMAD.U32 R4, RZ, RZ, UR15 ;  /* 0x0000000fff047e24 */ /* 0x002fe4000f8e00ff */
[----:B------:R-:W-:-:S05]  /*0de0*/  IMAD.U32 R5, RZ, RZ, UR14 ;  /* 0x0000000eff057e24 */ /* 0x000fca000f8e00ff */
[----:B----4-:R-:W4:Y:S04]  /*0df0*/  @P3 LDG.E R9, desc[UR6][R4.64] ;  /* 0x0000000604093981 */ /* 0x010f28000c1e1900 */
[----:B-----5:R1:W5:Y:S02]  /*0e00*/  @P3 LDG.E R6, desc[UR6][R4.64+0x4] ;  /* 0x0000040604063981 */ /* 0x020364000c1e1900 */
[----:B-1----:R-:W-:Y:S02]  /*0e10*/  IMAD.U32 R4, RZ, RZ, UR8 ;  /* 0x00000008ff047e24 */ /* 0x002fe4000f8e00ff */
[----:B------:R-:W-:Y:S01]  /*0e20*/  IMAD.U32 R5, RZ, RZ, UR5 ;  /* 0x00000005ff057e24 */ /* 0x000fe2000f8e00ff */
[----:B------:R-:W-:Y:S01]  /*0e30*/  @!UP3 UISETP.NE.U32.AND UP0, UPT, UR10, URZ, UPT ;  /* 0x0000003f0a00b28c */ /* 0x000fe2000bf05070 */
[----:B------:R-:W-:-:S03]  /*0e40*/  @!UP3 ULDC UR5, c[0x0][0x2cc] ;  /* 0x0000b3000005bab9 */ /* 0x000fc60000000800 */
[----:B------:R-:W5:Y:S01]  /*0e50*/  @!P2 LDG.E R7, desc[UR6][R4.64] ;  /* 0x000000060407a981 */ /* 0x000f62000c1e1900 */
[----:B------:R-:W-:Y:S01]  /*0e60*/  @!UP3 UISETP.NE.AND.EX UP0, UPT, UR11, URZ, UPT, UP0 ;  /* 0x0000003f0b00b28c */ /* 0x000fe2000bf05300 */
[----:B------:R-:W-:Y:S01]  /*0e70*/  UMOV UR9, 0xffffffff ;  /* 0xffffffff00097882 */ /* 0x000fe20000000000 */
[----:B------:R-:W-:Y:S02]  /*0e80*/  UMOV UR35, 0xffffffff ;  /* 0xffffffff00237882 */ /* 0x000fe40000000000 */
[----:B------:R-:W-:Y:S02]  /*0e90*/  @!UP3 USEL UR10, UR5, URZ, UP0 ;  /* 0x0000003f050ab287 */ /* 0x000fe40008000000 */
[----:B------:R-:W-:Y:S01]  /*0ea0*/  USHF.L.U32 UR29, UR28, 0x6, URZ ;  /* 0x000000061c1d7899 */ /* 0x000fe2000800063f */
[----:B------:R-:W-:Y:S01]  /*0eb0*/  ULDC UR5, c[0x0][0x2c8] ;  /* 0x0000b20000057ab9 */ /* 0x000fe20000000800 */
[----:B--2---:R-:W-:Y:S02]  /*0ec0*/  @P0 R2UR UR8, R8 ;  /* 0x00000000080802ca */ /* 0x004fe400000e0000 */
[----:B------:R-:W-:-:S02]  /*0ed0*/  ISETP.NE.U32.AND P0, PT, RZ, UR12, PT ;  /* 0x0000000cff007c0c */ /* 0x000fc4000bf05070 */
[----:B---3--:R-:W-:Y:S02]  /*0ee0*/  @P1 R2UR UR20, R10 ;  /* 0x000000000a1412ca */ /* 0x008fe400000e0000 */
[----:B------:R-:W-:-:S11]  /*0ef0*/  ISETP.NE.AND.EX P0, PT, RZ, UR13, PT, P0 ;  /* 0x0000000dff007c0c */ /* 0x000fd6000bf05300 */
[----:B------:R-:W-:Y:S01]  /*0f00*/  @UP3 UIADD3 UR8, UR8, -UR20, URZ ;  /* 0x8000001408083290 */ /* 0x000fe2000fffe03f */
[----:B----4-:R-:W-:Y:S02]  /*0f10*/  @P3 R2UR UR9, R9 ;  /* 0x00000000090932ca */ /* 0x010fe400000e0000 */
[----:B-----5:R-:W-:Y:S02]  /*0f20*/  @P3 R2UR UR11, R6 ;  /* 0x00000000060b32ca */ /* 0x020fe400000e0000 */
[----:B------:R-:W-:Y:S01]  /*0f30*/  @!P2 R2UR UR35, R7 ;  /* 0x000000000723a2ca */ /* 0x000fe200000e0000 */
[----:B------:R-:W-:-:S14]  /*0f40*/  @!P0 BRA `(.L_x_0) ;  /* 0x0000000000188947 */ /* 0x000fdc0003800000 */
[----:B------:R-:W-:-:S13]  /*0f50*/  PLOP3.LUT P0, PT, PT, PT, UP1, 0x80, 0x0 ;  /* 0x000000000000781c */ /* 0x000fda0003f0f018 */
[----:B------:R-:W2:Y:S04]  /*0f60*/  @P0 LDG.E R6, desc[UR6][R4.64+0x4] ;  /* 0x0000040604060981 */ /* 0x000ea8000c1e1900 */
[----:B------:R-:W3:Y:S01]  /*0f70*/  @!P0 LDG.E R4, desc[UR6][R4.64] ;  /* 0x0000000604048981 */ /* 0x000ee2000c1e1900 */
[----:B--2---:R-:W-:-:S13]  /*0f80*/  @P0 R2UR UR5, R6 ;  /* 0x00000000060502ca */ /* 0x004fda00000e0000 */
[----:B------:R-:W-:-:S07]  /*0f90*/  @UP1 UIADD3 UR5, UR5, -UR35, URZ ;  /* 0x8000002305051290 */ /* 0x000fce000fffe03f */
[----:B---3--:R-:W-:-:S15]  /*0fa0*/  @!P0 R2UR UR5, R4 ;  /* 0x00000000040582ca */ /* 0x008fde00000e0000 */
.L_x_0:
[----:B------:R-:W-:Y:S02]  /*0fb0*/  @!UP3 UIADD3 UR8, UR10, UR5, -UR20 ;  /* 0x000000050a08b290 */ /* 0x000fe4000fffe814 */
[----:B------:R-:W-:Y:S02]  /*0fc0*/  @UP2 UIADD3 UR34, UR11, -UR9, URZ ;  /* 0x800000090b222290 */ /* 0x000fe4000fffe03f */
[----:B------:R-:W-:-:S05]  /*0fd0*/  UISETP.GT.AND UP0, UPT, UR8, UR29, UPT ;  /* 0x0000001d0800728c */ /* 0x000fca000bf04270 */
[----:B------:R-:W-:Y:S01]  /*0fe0*/  @!UP2 ULDC UR34, c[0x0][0x2c4] ;  /* 0x0000b1000022aab9 */ /* 0x000fe20000000800 */
[----:B------:R-:W-:-:S13]  /*0ff0*/  PLOP3.LUT P0, PT, PT, PT, UP0, 0x80, 0x0 ;  /* 0x000000000000781c */ /* 0x000fda0003f0f008 */
[----:B------:R-:W-:Y:S05]  /*1000*/  @!P0 BRA `(.L_x_1) ;  /* 0x00000080008c8947 */ /* 0x000fea0003800000 */
[----:B------:R-:W1:Y:S01]  /*1010*/  LDC R9, c[0x0][0x278] ;  /* 0x00009e00ff097b82 */ /* 0x000e620000000800 */
[----:B------:R-:W-:Y:S01]  /*1020*/  UISETP.NE.AND UP1, UPT, UR9, -0x1, UPT ;  /* 0xffffffff0900788c */ /* 0x000fe2000bf25270 */
[----:B------:R-:W-:Y:S01]  /*1030*/  IABS R7, UR56 ;  /* 0x0000003800077c13 */ /* 0x000fe20008000000 */
[----:B------:R-:W-:Y:S01]  /*1040*/  ULDC.64 UR10, c[0x0][0x228] ;  /* 0x00008a00000a7ab9 */ /* 0x000fe20000000a00 */
[----:B------:R-:W-:Y:S01]  /*1050*/  ULDC.64 UR12, c[0x0][0x488] ;  /* 0x00012200000c7ab9 */ /* 0x000fe20000000a00 */
[----:B------:R-:W-:Y:S02]  /*1060*/  UIMAD.WIDE.U32 UR22, UR47, UR10, URZ ;  /* 0x0000000a2f1672a5 */ /* 0x000fe4000f8e003f */
[----:B------:R-:W-:Y:S01]  /*1070*/  UIMAD UR10, UR58, UR10, URZ ;  /* 0x0000000a3a0a72a4 */ /* 0x000fe2000f8e023f */
[----:B------:R-:W2:Y:S01]  /*1080*/  S2UR UR5, SR_CTAID.X ;  /* 0x00000000000579c3 */ /* 0x000ea20000002500 */
[----:B------:R-:W-:Y:S02]  /*1090*/  UISETP.NE.AND UP0, UPT, UR35, -0x1, UPT ;  /* 0xffffffff2300788c */ /* 0x000fe4000bf05270 */
[----:B------:R-:W-:Y:S01]  /*10a0*/  UIMAD UR36, UR47, UR11, UR10 ;  /* 0x0000000b2f2472a4 */ /* 0x000fe2000f8e020a */
[----:B------:R-:W-:-:S02]  /*10b0*/  ULDC UR59, c[0x0][0x2d4] ;  /* 0x0000b500003b7ab9 */ /* 0x000fc40000000800 */
[----:B------:R-:W-:Y:S01]  /*10c0*/  @!UP1 ULDC.64 UR10, c[0x0][0x418] ;  /* 0x00010600000a9ab9 */ /* 0x000fe20000000a00 */
[----:B------:R-:W-:Y:S01]  /*10d0*/  USHF.R.S32.HI UR40, URZ, 0x1f, UR59 ;  /* 0x0000001f3f287899 */ /* 0x000fe2000801143b */
[----:B------:R-:W-:Y:S01]  /*10e0*/  ULDC UR61, c[0x0][0x2dc] ;  /* 0x0000b700003d7ab9 */ /* 0x000fe20000000800 */
[----:B------:R-:W-:Y:S01]  /*10f0*/  USHF.L.U32 UR14, UR47, 0x7, URZ ;  /* 0x000000072f0e7899 */ /* 0x000fe2000800063f */
[----:B------:R-:W-:Y:S01]  /*1100*/  ULDC UR60, c[0x0][0x270] ;  /* 0x00009c00003c7ab9 */ /* 0x000fe20000000800 */
[----:B------:R-:W-:Y:S02]  /*1110*/  USHF.L.U64.HI UR16, UR47, 0x7, UR58 ;  /* 0x000000072f107899 */ /* 0x000fe4000801023a */
[----:B------:R-:W-:Y:S01]  /*1120*/  @!UP1 UIMAD.WIDE.U32 UR38, UR47, UR10, URZ ;  /* 0x0000000a2f2692a5 */ /* 0x000fe2000f8e003f */
[----:B-1----:R-:W-:Y:S01]  /*1130*/  IABS R8, R9 ;  /* 0x0000000900087213 */ /* 0x002fe20000000000 */
[----:B------:R-:W-:Y:S01]  /*1140*/  @UP0 UIADD3 UR18, UR20, UR35, URZ ;  /* 0x0000002314120290 */ /* 0x000fe2000fffe03f */
[----:B------:R-:W-:Y:S01]  /*1150*/  ISETP.NE.AND P3, PT, R9, RZ, PT ;  /* 0x000000ff0900720c */ /* 0x000fe20003f65270 */
[----:B------:R-:W-:Y:S01]  /*1160*/  ULDC.64 UR32, c[0x0][0x240] ;  /* 0x0000900000207ab9 */ /* 0x000fe20000000a00 */
[----:B------:R-:W1:Y:S01]  /*1170*/  I2F.RP R4, R8 ;  /* 0x0000000800047306 */ /* 0x000e620000209400 */
[----:B------:R-:W-:Y:S01]  /*1180*/  @UP0 ULDC.64 UR26, c[0x0][0x248] ;  /* 0x00009200001a0ab9 */ /* 0x000fe20000000a00 */
[----:B------:R-:W-:-:S02]  /*1190*/  USEL UR37, UR14, URZ, UP2 ;  /* 0x0000003f0e257287 */ /* 0x000fc40009000000 */
[----:B--2---:R-:W-:Y:S02]  /*11a0*/  UIMAD.WIDE.U32 UR30, UR5, UR12, URZ ;  /* 0x0000000c051e72a5 */ /* 0x004fe4000f8e003f */
[----:B------:R-:W-:Y:S02]  /*11b0*/  USEL UR44, UR16, URZ, UP2 ;  /* 0x0000003f102c7287 */ /* 0x000fe40009000000 */
[----:B------:R-:W-:Y:S02]  /*11c0*/  UIMAD UR49, UR5, UR13, UR31 ;  /* 0x0000000d053172a4 */ /* 0x000fe4000f8e021f */
[----:B------:R-:W-:Y:S01]  /*11d0*/  @!UP1 UIMAD UR5, UR58, UR10, URZ ;  /* 0x0000000a3a0592a4 */ /* 0x000fe2000f8e023f */
[----:B------:R-:W-:Y:S01]  /*11e0*/  @UP1 ULDC.64 UR12, c[0x0][0x420] ;  /* 0x00010800000c1ab9 */ /* 0x000fe20000000a00 */
[----:B------:R-:W-:Y:S01]  /*11f0*/  UIADD3 UR52, UR23, UR36, URZ ;  /* 0x0000002417347290 */ /* 0x000fe2000fffe03f */
[----:B-1----:R-:W1:Y:S01]  /*1200*/  MUFU.RCP R4, R4 ;  /* 0x0000000400047308 */ /* 0x002e620000001000 */
[----:B------:R-:W-:-:S02]  /*1210*/  @!UP1 UIMAD UR45, UR47, UR11, UR5 ;  /* 0x0000000b2f2d92a4 */ /* 0x000fc4000f8e0205 */
[----:B------:R-:W-:Y:S02]  /*1220*/  UIADD3 UR5, UR34, 0x3f, URZ ;  /* 0x0000003f22057890 */ /* 0x000fe4000fffe03f */
[----:B------:R-:W-:Y:S02]  /*1230*/  @UP1 UIMAD.WIDE.U32 UR42, UR9, UR12, URZ ;  /* 0x0000000c092a12a5 */ /* 0x000fe4000f8e003f */
[----:B------:R-:W-:Y:S02]  /*1240*/  USHF.R.S32.HI UR17, URZ, 0x1f, UR5 ;  /* 0x0000001f3f117899 */ /* 0x000fe40008011405 */
[----:B------:R-:W-:Y:S02]  /*1250*/  @UP1 UIMAD UR50, UR9, UR13, UR43 ;  /* 0x0000000d093212a4 */ /* 0x000fe4000f8e022b */
[----:B------:R-:W-:Y:S02]  /*1260*/  ULEA.HI UR31, UR17, UR5, URZ, 0x6 ;  /* 0x00000005111f7291 */ /* 0x000fe4000f8f303f */
[----:B------:R-:W-:-:S02]  /*1270*/  UIMAD UR5, UR40, UR47, URZ ;  /* 0x0000002f280572a4 */ /* 0x000fc4000f8e023f */
[----:B------:R-:W-:Y:S01]  /*1280*/  UIMAD.WIDE UR10, UR61, UR60, URZ ;  /* 0x0000003c3d0a72a5 */ /* 0x000fe2000f8e023f */
[----:B-1----:R-:W-:Y:S01]  /*1290*/  VIADD R4, R4, 0xffffffe ;  /* 0x0ffffffe04047836 */ /* 0x002fe20000000000 */
[----:B------:R-:W-:Y:S02]  /*12a0*/  UIMAD.WIDE.U32 UR12, UR47, UR59, URZ ;  /* 0x0000003b2f0c72a5 */ /* 0x000fe4000f8e003f */
[----:B------:R-:W-:Y:S01]  /*12b0*/  UIMAD UR5, UR58, UR59, UR5 ;  /* 0x0000003b3a0572a4 */ /* 0x000fe2000f8e0205 */
[----:B------:R-:W1:Y:S01]  /*12c0*/  F2I.FTZ.U32.TRUNC.NTZ R5, R4 ;  /* 0x0000000400057305 */ /* 0x000e62000021f000 */
[----:B------:R-:W-:Y:S02]  /*12d0*/  UIMAD.WIDE.U32 UR14, UR9, UR32, URZ ;  /* 0x00000020090e72a5 */ /* 0x000fe4000f8e003f */
[----:B------:R-:W-:Y:S02]  /*12e0*/  UIMAD UR21, UR9, UR33, URZ ;  /* 0x00000021091572a4 */ /* 0x000fe4000f8e023f */
[----:B------:R-:W-:-:S02]  /*12f0*/  @UP0 UIMAD.WIDE.U32 UR16, UR18, UR26, URZ ;  /* 0x0000001a121002a5 */ /* 0x000fc4000f8e003f */
[----:B------:R-:W-:Y:S02]  /*1300*/  @UP0 UIMAD UR36, UR18, UR27, URZ ;  /* 0x0000001b122402a4 */ /* 0x000fe4000f8e023f */
[----:B------:R-:W-:Y:S02]  /*1310*/  UIMAD UR18, UR11, UR12, URZ ;  /* 0x0000000c0b1272a4 */ /* 0x000fe4000f8e023f */
[----:B------:R-:W-:Y:S02]  /*1320*/  UIADD3 UR5, UR13, UR5, URZ ;  /* 0x000000050d057290 */ /* 0x000fe4000fffe03f */
[----:B------:R-:W-:Y:S01]  /*1330*/  USEL UR57, UR22, UR14, !UP1 ;  /* 0x0000000e16397287 */ /* 0x000fe2000c800000 */
[----:B-1----:R-:W-:Y:S01]  /*1340*/  IMAD.MOV R4, RZ, RZ, -R5 ;  /* 0x000000ffff047224 */ /* 0x002fe200078e0a05 */
[----:B------:R-:W-:Y:S02]  /*1350*/  @UP1 UIADD3 UR52, UR15, UR21, URZ ;  /* 0x000000150f341290 */ /* 0x000fe4000fffe03f */
[----:B------:R-:W-:Y:S01]  /*1360*/  UIMAD.WIDE.U32 UR14, UR10, UR12, URZ ;  /* 0x0000000c0a0e72a5 */ /* 0x000fe2000f8e003f */
[----:B------:R-:W-:Y:S01]  /*1370*/  IMAD R6, R4, R8, RZ ;  /* 0x0000000804067224 */ /* 0x000fe200078e02ff */
[----:B------:R-:W-:Y:S01]  /*1380*/  UIMAD UR5, UR10, UR5, UR18 ;  /* 0x000000050a0572a4 */ /* 0x000fe2000f8e0212 */
[----:B------:R-:W-:Y:S01]  /*1390*/  IMAD.MOV.U32 R4, RZ, RZ, RZ ;  /* 0x000000ffff047224 */ /* 0x000fe200078e00ff */
[----:B------:R-:W-:-:S02]  /*13a0*/  UIMAD.WIDE.U32 UR12, UR10, UR9, URZ ;  /* 0x000000090a0c72a5 */ /* 0x000fc4000f8e003f */
[----:B------:R-:W-:Y:S01]  /*13b0*/  ULOP3.LUT UR18, UR31, 0xffffffc0, URZ, 0xc0, !UPT ;  /* 0xffffffc01f127892 */ /* 0x000fe2000f8ec03f */
[----:B------:R-:W-:Y:S01]  /*13c0*/  IMAD.HI.U32 R4, R5, R6, R4 ;  /* 0x0000000605047227 */ /* 0x000fe200078e0004 */
[----:B------:R-:W-:Y:S01]  /*13d0*/  MOV R5, R7 ;  /* 0x0000000700057202 */ /* 0x000fe20000000f00 */
[----:B------:R-:W-:Y:S02]  /*13e0*/  UIADD3 UR48, UR15, UR5, URZ ;  /* 0x000000050f307290 */ /* 0x000fe4000fffe03f */
[----:B------:R-:W-:Y:S02]  /*13f0*/  USEL UR55, UR14, UR12, !UP1 ;  /* 0x0000000c0e377287 */ /* 0x000fe4000c800000 */
[----:B------:R-:W-:Y:S01]  /*1400*/  IMAD.HI.U32 R4, R4, R5, RZ ;  /* 0x0000000504047227 */ /* 0x000fe200078e00ff */
[----:B------:R-:W-:Y:S01]  /*1410*/  UIMAD UR5, UR11, UR9, URZ ;  /* 0x000000090b0572a4 */ /* 0x000fe2000f8e023f */
[----:B------:R-:W-:Y:S02]  /*1420*/  ULDC.U8 UR24, c[0x0][0x3d8] ;  /* 0x0000f60000187ab9 */ /* 0x000fe40000000000 */
[----:B------:R-:W-:Y:S01]  /*1430*/  IMAD.MOV R6, RZ, RZ, -R4 ;  /* 0x000000ffff067224 */ /* 0x000fe200078e0a04 */
[----:B------:R-:W-:-:S02]  /*1440*/  UIADD3 UR14, UR18, -0x40, URZ ;  /* 0xffffffc0120e7890 */ /* 0x000fc4000fffe03f */
[----:B------:R-:W-:Y:S01]  /*1450*/  UISETP.NE.AND UP3, UPT, UR24, URZ, UPT ;  /* 0x0000003f1800728c */ /* 0x000fe2000bf65270 */
[C---:B------:R-:W-:Y:S01]  /*1460*/  IMAD R5, R8.reuse, R6, R5 ;  /* 0x0000000608057224 */ /* 0x040fe200078e0205 */
[----:B------:R-:W-:Y:S02]  /*1470*/  @UP1 UIADD3 UR48, UR13, UR5, URZ ;  /* 0x000000050d301290 */ /* 0x000fe4000fffe03f */
[----:B------:R-:W-:Y:S02]  /*1480*/  USHF.R.S32.HI UR40, URZ, 0x1f, UR14 ;  /* 0x0000001f3f287899 */ /* 0x000fe4000801140e */
[----:B------:R-:W-:Y:S01]  /*1490*/  ISETP.GT.U32.AND P1, PT, R8, R5, PT ;  /* 0x000000050800720c */ /* 0x000fe20003f24070 */
[----:B------:R-:W-:Y:S01]  /*14a0*/  UIADD3 UR5, UP2, UR14, UR37, URZ ;  /* 0x000000250e057290 */ /* 0x000fe2000ff5e03f */
[----:B------:R-:W-:Y:S01]  /*14b0*/  ULDC.U8 UR25, c[0x0][0x480] ;  /* 0x0001200000197ab9 */ /* 0x000fe20000000000 */
[----:B------:R-:W-:Y:S02]  /*14c0*/  @UP0 UIADD3 UR19, UR20, UR35, URZ ;  /* 0x0000002314130290 */ /* 0x000fe4000fffe03f */
[----:B------:R-:W-:-:S02]  /*14d0*/  UIADD3.X UR15, UR40, UR44, URZ, UP2, !UPT ;  /* 0x0000002c280f7290 */ /* 0x000fc400097fe43f */
[----:B------:R-:W-:Y:S01]  /*14e0*/  UIMAD UR11, UR11, UR5, URZ ;  /* 0x000000050b0b72a4 */ /* 0x000fe2000f8e023f */
[----:B------:R-:W-:Y:S01]  /*14f0*/  ULDC UR21, c[0x0][0x2c4] ;  /* 0x0000b10000157ab9 */ /* 0x000fe20000000800 */
[----:B------:R-:W-:-:S04]  /*1500*/  UISETP.NE.AND UP4, UPT, UR25, URZ, UPT ;  /* 0x0000003f1900728c */ /* 0x000fc8000bf85270 */
[----:B------:R-:W-:Y:S01]  /*1510*/  @!P1 IMAD.IADD R5, R5, 0x1, -R8 ;  /* 0x0000000105059824 */ /* 0x000fe200078e0a08 */
[----:B------:R-:W-:Y:S01]  /*1520*/  @!P1 IADD3 R4, R4, 0x1, RZ ;  /* 0x0000000104049810 */ /* 0x000fe20007ffe0ff */
[----:B------:R-:W-:Y:S01]  /*1530*/  UIMAD UR15, UR10, UR15, UR11 ;  /* 0x0000000f0a0f72a4 */ /* 0x000fe2000f8e020b */
[----:B------:R-:W-:Y:S01]  /*1540*/  PLOP3.LUT P1, PT, PT, PT, UP0, 0x80, 0x0 ;  /* 0x000000000000781c */ /* 0x000fe20003f2f008 */
[----:B------:R-:W-:Y:S01]  /*1550*/  @UP0 ULDC.64 UR24, c[0x0][0x250] ;  /* 0x0000940000180ab9 */ /* 0x000fe20000000a00 */
[----:B------:R-:W-:Y:S01]  /*1560*/  ISETP.GE.U32.AND P0, PT, R5, R8, PT ;  /* 0x000000080500720c */ /* 0x000fe20003f06070 */
[----:B------:R-:W-:Y:S01]  /*1570*/  @UP3 UIMAD UR11, UR47, UR21, URZ ;  /* 0x000000152f0b32a4 */ /* 0x000fe2000f8e023f */
[----:B------:R-:W-:Y:S01]  /*1580*/  LOP3.LUT R5, R9, UR56, RZ, 0x3c, !PT ;  /* 0x0000003809057c12 */ /* 0x000fe2000f8e3cff */
[----:B------:R-:W-:Y:S02]  /*1590*/  @UP0 UIMAD.WIDE.U32 UR12, UR19, UR24, URZ ;  /* 0x00000018130c02a5 */ /* 0x000fe4000f8e003f */
[----:B------:R-:W-:Y:S01]  /*15a0*/  UIMAD.WIDE.U32 UR22, UR10, UR5, URZ ;  /* 0x000000050a1672a5 */ /* 0x000fe2000f8e003f */
[----:B------:R-:W-:Y:S01]  /*15b0*/  ISETP.GE.AND P2, PT, R5, RZ, PT ;  /* 0x000000ff0500720c */ /* 0x000fe20003f46270 */
[----:B------:R-:W-:-:S02]  /*15c0*/  @UP3 USEL UR11, UR11, UR9, !UP1 ;  /* 0x000000090b0b3287 */ /* 0x000fc4000c800000 */
[----:B------:R-:W-:Y:S02]  /*15d0*/  UIMAD UR51, UR56, UR61, URZ ;  /* 0x0000003d383372a4 */ /* 0x000fe4000f8e023f */
[----:B------:R-:W-:Y:S02]  /*15e0*/  @UP0 UIMAD UR19, UR19, UR25, URZ ;  /* 0x00000019131302a4 */ /* 0x000fe4000f8e023f */
[----:B------:R-:W-:Y:S01]  /*15f0*/  @P0 VIADD R4, R4, 0x1 ;  /* 0x0000000104040836 */ /* 0x000fe20000000000 */
[----:B------:R-:W-:Y:S01]  /*1600*/  @!UP3 UIMAD UR10, UR47, UR60, UR56 ;  /* 0x0000003c2f0ab2a4 */ /* 0x000fe2000f8e0238 */
[----:B------:R-:W-:Y:S01]  /*1610*/  PLOP3.LUT P0, PT, PT, PT, UP3, 0x80, 0x0 ;  /* 0x000000000000781c */ /* 0x000fe20003f0f038 */
[----:B------:R-:W-:Y:S01]  /*1620*/  @UP3 ULDC UR5, c[0x0][0x2e4] ;  /* 0x0000b90000053ab9 */ /* 0x000fe20000000800 */
[----:B------:R-:W-:Y:S01]  /*1630*/  IMAD.MOV.U32 R18, RZ, RZ, R4 ;  /* 0x000000ffff127224 */ /* 0x000fe200078e0004 */
[----:B------:R-:W-:Y:S02]  /*1640*/  @!UP1 UIADD3 UR50, UR39, UR45, URZ ;  /* 0x0000002d27329290 */ /* 0x000fe4000fffe03f */
[----:B------:R-:W-:-:S02]  /*1650*/  @UP3 UIMAD UR18, UR56, UR5, UR11 ;  /* 0x00000005381232a4 */ /* 0x000fc4000f8e020b */
[----:B------:R-:W-:Y:S01]  /*1660*/  @UP0 UIADD3 UR37, UR17, UR36, URZ ;  /* 0x0000002411250290 */ /* 0x000fe2000fffe03f */
[----:B------:R-:W-:Y:S01]  /*1670*/  @!P2 IADD3 R18, -R18, RZ, RZ ;  /* 0x000000ff1212a210 */ /* 0x000fe20007ffe1ff */
[----:B------:R-:W-:Y:S01]  /*1680*/  USHF.R.S32.HI UR41, URZ, 0x1f, UR29 ;  /* 0x0000001f3f297899 */ /* 0x000fe2000801141d */
[----:B------:R-:W-:Y:S01]  /*1690*/  @!P3 LOP3.LUT R18, RZ, R9, RZ, 0x33, !PT ;  /* 0x00000009ff12b212 */ /* 0x000fe200078e33ff */
[----:B------:R-:W-:Y:S02]  /*16a0*/  USEL UR54, UR30, URZ, UP4 ;  /* 0x0000003f1e367287 */ /* 0x000fe4000a000000 */
[----:B------:R-:W-:Y:S02]  /*16b0*/  USHF.R.S32.HI UR53, URZ, 0x1f, UR51 ;  /* 0x0000001f3f357899 */ /* 0x000fe40008011433 */
[----:B------:R-:W-:Y:S02]  /*16c0*/  USHF.R.S32.HI UR46, URZ, 0x6, UR31 ;  /* 0x000000063f2e7899 */ /* 0x000fe4000801141f */
[----:B------:R-:W-:-:S02]  /*16d0*/  @UP0 UIADD3 UR45, UR13, UR19, URZ ;  /* 0x000000130d2d0290 */ /* 0x000fc4000fffe03f */
[----:B------:R-:W-:Y:S02]  /*16e0*/  USEL UR49, UR49, URZ, UP4 ;  /* 0x0000003f31317287 */ /* 0x000fe4000a000000 */
[----:B------:R-:W-:Y:S02]  /*16f0*/  @!UP3 UIMAD UR18, UR10, UR21, URZ ;  /* 0x000000150a12b2a4 */ /* 0x000fe4000f8e023f */
[----:B------:R-:W-:Y:S01]  /*1700*/  UIADD3 UR15, UR23, UR15, URZ ;  /* 0x0000000f170f7290 */ /* 0x000fe2000fffe03f */
[----:B------:R-:W-:Y:S01]  /*1710*/  @UP0 UMOV UR36, UR16 ;  /* 0x0000001000240c82 */ /* 0x000fe20008000000 */
[----:B------:R-:W-:Y:S01]  /*1720*/  @UP0 UMOV UR44, UR12 ;  /* 0x0000000c002c0c82 */ /* 0x000fe20008000000 */
[----:B------:R-:W-:Y:S09]  /*1730*/  @P1 BRA `(.L_x_2) ;  /* 0x0000000000301947 */ /* 0x000ff20003800000 */
[----:B------:R-:W-:Y:S01]  /*1740*/  USHF.R.S32.HI UR5, URZ, 0x1f, UR20 ;  /* 0x0000001f3f057899 */ /* 0x000fe20008011414 */
[----:B------:R-:W-:Y:S01]  /*1750*/  ULDC.64 UR26, c[0x0][0x248] ;  /* 0x00009200001a7ab9 */ /* 0x000fe20000000a00 */
[----:B------:R-:W-:Y:S02]  /*1760*/  ULDC.64 UR12, c[0x0][0x230] ;  /* 0x00008c00000c7ab9 */ /* 0x000fe40000000a00 */
[----:B------:R-:W-:Y:S02]  /*1770*/  UIMAD UR5, UR5, UR26, URZ ;  /* 0x0000001a050572a4 */ /* 0x000fe4000f8e023f */
[----:B------:R-:W-:Y:S02]  /*1780*/  UIMAD.WIDE.U32 UR10, UR20, UR26, URZ ;  /* 0x0000001a140a72a5 */ /* 0x000fe4000f8e003f */
[----:B------:R-:W-:-:S04]  /*1790*/  UIMAD UR5, UR20, UR27, UR5 ;  /* 0x0000001b140572a4 */ /* 0x000fc8000f8e0205 */
[----:B------:R-:W-:Y:S02]  /*17a0*/  UIADD3 UR11, UR11, UR5, URZ ;  /* 0x000000050b0b7290 */ /* 0x000fe4000fffe03f */
[----:B------:R-:W-:Y:S02]  /*17b0*/  UIMAD UR5, UR58, UR12, URZ ;  /* 0x0000000c3a0572a4 */ /* 0x000fe4000f8e023f */
[----:B------:R-:W-:Y:S02]  /*17c0*/  UIMAD.WIDE.U32 UR10, UR47, UR12, UR10 ;  /* 0x0000000c2f0a72a5 */ /* 0x000fe4000f8e000a */
[----:B------:R-:W-:-:S04]  /*17d0*/  UIMAD UR5, UR47, UR13, UR5 ;  /* 0x0000000d2f0572a4 */ /* 0x000fc8000f8e0205 */
[----:B------:R-:W-:Y:S01]  /*17e0*/  UIADD3 UR37, UR11, UR5, URZ ;  /* 0x000000050b257290 */ /* 0x000fe2000fffe03f */
[----:B------:R-:W-:-:S11]  /*17f0*/  UMOV UR36, UR10 ;  /* 0x0000000a00247c82 */ /* 0x000fd60008000000 */
.L_x_2:
[----:B------:R-:W-:Y:S05]  /*1800*/  @P1 BRA `(.L_x_3) ;  /* 0x0000000000301947 */ /* 0x000fea0003800000 */
        /* <DEDUP_REMOVED lines=12> */
.L_x_3:
[----:B------:R-:W-:Y:S01]  /*18d0*/  @UP1 UMOV UR10, UR42 ;  /* 0x0000002a000a1c82 */ /* 0x000fe20008000000 */
[----:B------:R-:W-:Y:S01]  /*18e0*/  @!UP1 UMOV UR10, UR38 ;  /* 0x00000026000a9c82 */ /* 0x000fe20008000000 */
[----:B------:R-:W-:Y:S01]  /*18f0*/  SHF.R.S32.HI R27, RZ, 0x1f, R18 ;  /* 0x0000001fff1b7819 */ /* 0x000fe20000011412 */
[----:B------:R-:W-:Y:S06]  /*1900*/  @!P0 BRA `(.L_x_4) ;  /* 0x00000000001c8947 */ /* 0x000fec0003800000 */
[----:B------:R-:W-:Y:S01]  /*1910*/  @!UP1 UIMAD UR9, UR47, UR59, URZ ;  /* 0x0000003b2f0992a4 */ /* 0x000fe2000f8e023f */
[----:B------:R-:W-:Y:S01]  /*1920*/  ULDC UR5, c[0x0][0x2c0] ;  /* 0x0000b00000057ab9 */ /* 0x000fe20000000800 */
[----:B------:R-:W-:Y:S02]  /*1930*/  ULDC UR11, c[0x0][0x2e4] ;  /* 0x0000b900000b7ab9 */ /* 0x000fe40000000800 */
[----:B------:R-:W-:Y:S02]  /*1940*/  ULEA UR11, UR5, UR11, 0x7 ;  /* 0x0000000b050b7291 */ /* 0x000fe4000f8e383f */
[----:B------:R-:W-:-:S04]  /*1950*/  ULEA UR5, UR47, UR9, 0x7 ;  /* 0x000000092f057291 */ /* 0x000fc8000f8e383f */
[----:B------:R-:W-:Y:S01]  /*1960*/  UIMAD UR5, UR11, UR56, UR5 ;  /* 0x000000380b0572a4 */ /* 0x000fe2000f8e0205 */
[----:B------:R-:W-:Y:S11]  /*1970*/  BRA `(.L_x_5) ;  /* 0x0000000000087947 */ /* 0x000ff60003800000 */
.L_x_4:
[----:B------:R-:W-:-:S04]  /*1980*/  UIMAD UR5, UR47, UR60, UR56 ;  /* 0x0000003c2f0572a4 */ /* 0x000fc8000f8e0238 */
[----:B------:R-:W-:-:S12]  /*1990*/  UIMAD UR5, UR5, UR59, URZ ;  /* 0x0000003b050572a4 */ /* 0x000fd8000f8e023f */
.L_x_5:
[----:B------:R-:W2:Y:S01]  /*19a0*/  LDL.64 R4, [R1+0x48] ;  /* 0x0000480001047983 */ /* 0x000ea20000100a00 */
[----:B------:R-:W1:Y:S03]  /*19b0*/  LDC.64 R20, c[0x0][0x420] ;  /* 0x00010800ff147b82 */ /* 0x000e660000000a00 */
[----:B------:R3:W2:Y:S01]  /*19c0*/  LDL.64 R34, [R1+0x48] ;  /* 0x0000480001227983 */ /* 0x0006a20000100a00 */
[----:B------:R-:W-:Y:S01]  /*19d0*/  UIADD3 UR9, UR14, UR5, URZ ;  /* 0x000000050e097290 */ /* 0x000fe2000fffe03f */
[----:B------:R-:W-:Y:S01]  /*19e0*/  BSSY B1, `(.L_x_1) ;  /* 0x0000785000017945 */ /* 0x000fe20003800000 */
[----:B------:R-:W-:Y:S01]  /*19f0*/  USHF.R.S32.HI UR43, URZ, 0x1f, UR56 ;  /* 0x0000001f3f2b7899 */ /* 0x000fe20008011438 */
[----:B------:R-:W4:Y:S01]  /*1a00*/  S2R R30, SR_TID.X ;  /* 0x00000000001e7919 */ /* 0x000f220000002100 */
[----:B------:R-:W-:Y:S01]  /*1a10*/  ULDC.64 UR30, c[0x0][0x478] ;  /* 0x00011e00001e7ab9 */ /* 0x000fe20000000a00 */
[----:B------:R-:W-:-:S02]  /*1a20*/  UIMAD UR13, UR61, UR60, URZ ;  /* 0x0000003c3d0d72a4 */ /* 0x000fc4000f8e023f */
[----:B------:R-:W-:Y:S02]  /*1a30*/  UIMAD.WIDE UR30, UR9, 0x4, UR30 ;  /* 0x00000004091e78a5 */ /* 0x000fe4000f8e021e */
[----:B------:R-:W-:Y:S01]  /*1a40*/  UIADD3 UR12, -UR8, UR34, UR29 ;  /* 0x00000022080c7290 */ /* 0x000fe2000fffe11d */
[----:B------:R-:W-:Y:S01]  /*1a50*/  ULDC UR16, c[0x0][0x398] ;  /* 0x0000e60000107ab9 */ /* 0x000fe20000000800 */
[----:B------:R-:W-:Y:S02]  /*1a60*/  ULDC.64 UR38, c[0x0][0x258] ;  /* 0x0000960000267ab9 */ /* 0x000fe40000000a00 */
[----:B------:R-:W-:Y:S02]  /*1a70*/  UIADD3 UR12, UR12, -UR16, URZ ;  /* 0x800000100c0c7290 */ /* 0x000fe4000fffe03f */
[----:B------:R-:W-:Y:S01]  /*1a80*/  UIADD3 UR42, UR14, UR18, URZ ;  /* 0x000000120e2a7290 */ /* 0x000fe2000fffe03f */
[----:B------:R-:W-:Y:S02]  /*1a90*/  ULDC.64 UR16, c[0x0][0x3e0] ;  /* 0x0000f80000107ab9 */ /* 0x000fe40000000a00 */
[----:B------:R-:W-:Y:S01]  /*1aa0*/  ULDC.64 UR18, c[0x0][0x210] ;  /* 0x0000840000127ab9 */ /* 0x000fe20000000a00 */
[----:B------:R-:W-:Y:S01]  /*1ab0*/  ULDC.64 UR60, c[0x0][0x2b0] ;  /* 0x0000ac00003c7ab9 */ /* 0x000fe20000000a00 */
[----:B-1----:R-:W-:Y:S01]  /*1ac0*/  IMAD R6, R20, UR40, RZ ;  /* 0x0000002814067c24 */ /* 0x002fe2000f8e02ff */
[----:B------:R-:W-:-:S03]  /*1ad0*/  UIADD3 UR5, UR46, -0x1, URZ ;  /* 0xffffffff2e057890 */ /* 0x000fc6000fffe03f */
[----:B------:R-:W-:Y:S01]  /*1ae0*/  IMAD R8, R21, UR14, R6 ;  /* 0x0000000e15087c24 */ /* 0x000fe2000f8e0206 */
[----:B----4-:R-:W-:-:S04]  /*1af0*/  SHF.R.S32.HI R32, RZ, 0x1f, R30 ;  /* 0x0000001fff207819 */ /* 0x010fc8000001141e */
[CC--:B------:R-:W-:Y:S02]  /*1b00*/  LEA.HI R28, R32.reuse, R30.reuse, RZ, 0x3 ;  /* 0x0000001e201c7211 */ /* 0x0c0fe400078f18ff */
[----:B------:R-:W-:-:S04]  /*1b10*/  LEA.HI R14, R32, R30, RZ, 0x5 ;  /* 0x0000001e200e7211 */ /* 0x000fc800078f28ff */
[----:B------:R-:W-:Y:S01]  /*1b20*/  SHF.R.S32.HI R26, RZ, 0x5, R14 ;  /* 0x00000005ff1a7819 */ /* 0x000fe2000001140e */
[----:B--2---:R-:W-:-:S05]  /*1b30*/  IMAD.MOV.U32 R34, RZ, RZ, R4 ;  /* 0x000000ffff227224 */ /* 0x004fca00078e0004 */
[----:B------:R-:W-:Y:S02]  /*1b40*/  SHF.R.S32.HI R35, RZ, 0x1f, R34 ;  /* 0x0000001fff237819 */ /* 0x000fe40000011422 */
[----:B------:R-:W-:Y:S01]  /*1b50*/  IADD3 R4, P0, R34, UR10, RZ ;  /* 0x0000000a22047c10 */ /* 0x000fe2000ff1e0ff */
[----:B------:R-:W-:Y:S02]  /*1b60*/  ULDC.64 UR10, c[0x0][0x428] ;  /* 0x00010a00000a7ab9 */ /* 0x000fe40000000a00 */
[----:B------:R-:W-:Y:S01]  /*1b70*/  UIMAD UR9, UR43, UR10, URZ ;  /* 0x0000000a2b0972a4 */ /* 0x000fe2000f8e023f */
[----:B------:R-:W-:Y:S01]  /*1b80*/  IADD3.X R5, R35, UR50, RZ, P0, !PT ;  /* 0x0000003223057c10 */ /* 0x000fe200087fe4ff */
[----:B------:R-:W-:Y:S01]  /*1b90*/  IMAD.U32 R12, RZ, RZ, UR10 ;  /* 0x0000000aff0c7e24 */ /* 0x000fe2000f8e00ff */
[----:B------:R3:W-:Y:S01]  /*1ba0*/  STL [R1+0x4c], R35 ;  /* 0x00004c2301007387 */ /* 0x0007e20000100800 */
[----:B------:R-:W-:Y:S01]  /*1bb0*/  UIMAD UR21, UR56, UR11, UR9 ;  /* 0x0000000b381572a4 */ /* 0x000fe2000f8e0209 */
[----:B------:R-:W-:Y:S01]  /*1bc0*/  IMAD.WIDE.U32 R6, R20, UR14, R4 ;  /* 0x0000000e14067c25 */ /* 0x000fe2000f8e0004 */
[----:B------:R-:W-:Y:S01]  /*1bd0*/  SHF.R.S32.HI R4, RZ, 0x3, R28 ;  /* 0x00000003ff047819 */ /* 0x000fe2000001141c */
[----:B------:R-:W-:-:S02]  /*1be0*/  USHF.L.U32 UR9, UR13, 0x6, URZ ;  /* 0x000000060d097899 */ /* 0x000fc4000800063f */
[----:B------:R-:W-:Y:S01]  /*1bf0*/  IMAD.IADD R7, R7, 0x1, R8 ;  /* 0x0000000107077824 */ /* 0x000fe200078e0208 */
[----:B------:R-:W-:Y:S01]  /*1c00*/  SHF.R.S32.HI R31, RZ, 0x1f, R4 ;  /* 0x0000001fff1f7819 */ /* 0x000fe20000011404 */
[----:B------:R-:W-:Y:S01]  /*1c10*/  UIADD3 UR10, UP2, UP1, UR22, UR9, UR51 ;  /* 0x00000009160a7290 */ /* 0x000fe2000f95e033 */
[----:B------:R-:W-:Y:S01]  /*1c20*/  IADD3 R5, P0, R4, UR14, RZ ;  /* 0x0000000e04057c10 */ /* 0x000fe2000ff1e0ff */
[----:B------:R-:W-:Y:S01]  /*1c30*/  USHF.R.S32.HI UR9, URZ, 0x1f, UR9 ;  /* 0x0000001f3f097899 */ /* 0x000fe20008011409 */
[----:B------:R-:W-:Y:S01]  /*1c40*/  LOP3.LUT R8, R14, 0xffffffe0, RZ, 0xc0, !PT ;  /* 0xffffffe00e087812 */ /* 0x000fe200078ec0ff */
[----:B------:R-:W-:Y:S01]  /*1c50*/  ULDC.64 UR22, c[0x0][0x400] ;  /* 0x0001000000167ab9 */ /* 0x000fe20000000a00 */
[----:B------:R-:W-:Y:S01]  /*1c60*/  IADD3.X R9, R31, UR40, RZ, P0, !PT ;  /* 0x000000281f097c10 */ /* 0x000fe200087fe4ff */
[----:B------:R-:W-:Y:S01]  /*1c70*/  UIADD3.X UR9, UR15, UR9, UR53, UP2, UP1 ;  /* 0x000000090f097290 */ /* 0x000fe200097e2435 */
[----:B------:R-:W-:Y:S01]  /*1c80*/  IMAD.WIDE.U32 R10, R5, UR32, R34 ;  /* 0x00000020050a7c25 */ /* 0x000fe2000f8e0022 */
[----:B------:R-:W-:-:S02]  /*1c90*/  UIADD3 UR10, UP2, UP1, UR54, UR10, UR55 ;  /* 0x0000000a360a7290 */ /* 0x000fc4000f95e037 */
[----:B------:R-:W-:Y:S01]  /*1ca0*/  USHF.R.S32.HI UR15, URZ, 0x1f, UR12 ;  /* 0x0000001f3f0f7899 */ /* 0x000fe2000801140c */
[----:B------:R-:W-:Y:S01]  /*1cb0*/  IMAD.IADD R22, R30, 0x1, -R8 ;  /* 0x000000011e167824 */ /* 0x000fe200078e0a08 */
[----:B------:R-:W-:Y:S01]  /*1cc0*/  UIADD3.X UR9, UR49, UR9, UR48, UP2, UP1 ;  /* 0x0000000931097290 */ /* 0x000fe200097e2430 */
[----:B------:R-:W-:Y:S01]  /*1cd0*/  IMAD R9, R9, UR32, RZ ;  /* 0x0000002009097c24 */ /* 0x000fe2000f8e02ff */
[----:B------:R-:W-:Y:S01]  /*1ce0*/  IADD3 R10, P2, R10, UR57, RZ ;  /* 0x000000390a0a7c10 */ /* 0x000fe2000ff5e0ff */
[----:B------:R-:W-:Y:S01]  /*1cf0*/  IMAD R8, R26, UR13, R22 ;  /* 0x0000000d1a087c24 */ /* 0x000fe2000f8e0216 */
[----:B------:R-:W-:Y:S01]  /*1d00*/  UIMAD UR11, UR43, UR38, URZ ;  /* 0x000000262b0b72a4 */ /* 0x000fe2000f8e023f */
[----:B------:R-:W-:Y:S01]  /*1d10*/  IMAD R13, R5, UR33, R9 ;  /* 0x00000021050d7c24 */ /* 0x000fe2000f8e0209 */
[----:B------:R-:W-:Y:S01]  /*1d20*/  ULEA.HI UR15, UR15, UR12, URZ, 0x6 ;  /* 0x0000000c0f0f7291 */ /* 0x000fe2000f8f303f */
[----:B------:R-:W-:Y:S01]  /*1d30*/  IMAD.WIDE.U32 R6, R12, UR56, R6 ;  /* 0x000000380c067c25 */ /* 0x000fe2000f8e0006 */
[C---:B------:R-:W-:Y:S01]  /*1d40*/  IADD3 R5, P0, R8.reuse, UR10, RZ ;  /* 0x0000000a08057c10 */ /* 0x040fe2000ff1e0ff */
[----:B------:R-:W-:Y:S01]  /*1d50*/  UMOV UR12, UR30 ;  /* 0x0000001e000c7c82 */ /* 0x000fe20008000000 */
[----:B------:R-:W-:Y:S01]  /*1d60*/  IADD3.X R11, R11, UR52, R13, P2, !PT ;  /* 0x000000340b0b7c10 */ /* 0x000fe200097fe40d */
[----:B------:R-:W-:Y:S01]  /*1d70*/  VIADD R9, R7, UR21 ;  /* 0x0000001507097c36 */ /* 0x000fe20008000000 */
[----:B------:R-:W-:Y:S01]  /*1d80*/  LEA.HI.X.SX32 R8, R8, UR9, 0x1, P0 ;  /* 0x0000000908087c11 */ /* 0x000fe200080f0eff */
[----:B------:R-:W-:Y:S01]  /*1d90*/  UIMAD UR9, UR56, UR39, UR11 ;  /* 0x00000027380972a4 */ /* 0x000fe2000f8e020b */
[----:B------:R-:W-:Y:S01]  /*1da0*/  LEA R16, P0, R5, UR22, 0x2 ;  /* 0x0000001605107c11 */ /* 0x000fe2000f8010ff */
[----:B------:R-:W-:Y:S01]  /*1db0*/  USHF.R.S32.HI UR15, URZ, 0x6, UR15 ;  /* 0x000000063f0f7899 */ /* 0x000fe2000801140f */
[----:B------:R-:W-:-:S02]  /*1dc0*/  UMOV UR11, UR31 ;  /* 0x0000001f000b7c82 */ /* 0x000fc40008000000 */
[----:B------:R-:W-:Y:S01]  /*1dd0*/  LEA.HI.X R17, R5, UR23, R8, 0x2, P0 ;  /* 0x0000001705117c11 */ /* 0x000fe200080f1408 */
[----:B------:R-:W-:Y:S01]  /*1de0*/  IMAD.MOV.U32 R8, RZ, RZ, R6 ;  /* 0x000000ffff087224 */ /* 0x000fe200078e0006 */
[----:B------:R-:W-:Y:S01]  /*1df0*/  UISETP.LT.AND UP1, UPT, URZ, UR15, UPT ;  /* 0x0000000f3f00728c */ /* 0x000fe2000bf21270 */
[-C--:B------:R-:W-:Y:S01]  /*1e00*/  IMAD R5, R31, R20.reuse, RZ ;  /* 0x000000141f057224 */ /* 0x080fe200078e02ff */
[----:B------:R-:W-:Y:S01]  /*1e10*/  UIMAD.WIDE UR22, UR42, 0x4, UR60 ;  /* 0x000000042a1678a5 */ /* 0x000fe2000f8e023c */
[----:B------:R-:W-:Y:S01]  /*1e20*/  IMAD.U32 R6, RZ, RZ, UR38 ;  /* 0x00000026ff067e24 */ /* 0x000fe2000f8e00ff */
[----:B------:R-:W-:Y:S01]  /*1e30*/  USEL UR15, URZ, UR15, !UP1 ;  /* 0x0000000f3f0f7287 */ /* 0x000fe2000c800000 */
[C---:B------:R-:W-:Y:S01]  /*1e40*/  IMAD R5, R4.reuse, R21, R5 ;  /* 0x0000001504057224 */ /* 0x040fe200078e0205 */
[----:B------:R3:W-:Y:S01]  /*1e50*/  STL.64 [R1+0x30], R16 ;  /* 0x0000301001007387 */ /* 0x0007e20000100a00 */
[----:B------:R-:W-:Y:S01]  /*1e60*/  IMAD.WIDE.U32 R8, R4, R20, R8 ;  /* 0x0000001404087225 */ /* 0x000fe200078e0008 */
[----:B------:R-:W-:Y:S01]  /*1e70*/  UISETP.GT.AND UP1, UPT, UR46, UR15, UPT ;  /* 0x0000000f2e00728c */ /* 0x000fe2000bf24270 */
[----:B------:R-:W-:-:S02]  /*1e80*/  UMOV UR10, UR22 ;  /* 0x00000016000a7c82 */ /* 0x000fc40008000000 */
[----:B------:R-:W-:Y:S01]  /*1e90*/  IMAD.WIDE.U32 R10, R6, UR56, R10 ;  /* 0x00000038060a7c25 */ /* 0x000fe2000f8e000a */
[----:B------:R-:W-:Y:S02]  /*1ea0*/  LEA R38, P2, R8, UR16, 0x1 ;  /* 0x0000001008267c11 */ /* 0x000fe4000f8408ff */
[----:B------:R-:W-:Y:S01]  /*1eb0*/  PLOP3.LUT P0, PT, PT, PT, UP1, 0x80, 0x0 ;  /* 0x000000000000781c */ /* 0x000fe20003f0f018 */
[----:B------:R-:W-:Y:S01]  /*1ec0*/  IMAD.IADD R23, R9, 0x1, R5 ;  /* 0x0000000109177824 */ /* 0x000fe200078e0205 */
[----:B------:R-:W-:Y:S01]  /*1ed0*/  LEA R36, P3, R10, UR18, 0x1 ;  /* 0x000000120a247c11 */ /* 0x000fe2000f8608ff */
[----:B------:R-:W-:Y:S01]  /*1ee0*/  VIADD R25, R11, UR9 ;  /* 0x000000090b197c36 */ /* 0x000fe20008000000 */
[----:B------:R-:W-:Y:S02]  /*1ef0*/  UMOV UR9, UR23 ;  /* 0x0000001700097c82 */ /* 0x000fe40008000000 */
[----:B------:R-:W-:Y:S02]  /*1f00*/  LEA.HI.X R39, R8, UR17, R23, 0x1, P2 ;  /* 0x0000001108277c11 */ /* 0x000fe400090f0c17 */
[----:B------:R-:W-:-:S03]  /*1f10*/  LEA.HI.X R37, R10, UR19, R25, 0x1, P3 ;  /* 0x000000130a257c11 */ /* 0x000fc600098f0c19 */
[----:B------:R3:W-:Y:S04]  /*1f20*/  STL.64 [R1+0x38], R38 ;  /* 0x0000382601007387 */ /* 0x0007e80000100a00 */
[----:B------:R3:W-:Y:S01]  /*1f30*/  STL.64 [R1+0x40], R36 ;  /* 0x0000402401007387 */ /* 0x0007e20000100a00 */
[----:B------:R-:W-:Y:S05]  /*1f40*/  @P0 BRA `(.L_x_6) ;  /* 0x00000008005c0947 */ /* 0x000fea0003800000 */
[----:B------:R-:W-:Y:S01]  /*1f50*/  @UP0 UIADD3 UR5, UR20, UR35, URZ ;  /* 0x0000002314050290 */ /* 0x000fe2000fffe03f */
[----:B------:R-:W-:-:S03]  /*1f60*/  @UP0 ULDC.64 UR12, c[0x0][0x450] ;  /* 0x00011400000c0ab9 */ /* 0x000fc60000000a00 */
[----:B------:R-:W-:Y:S02]  /*1f70*/  @UP0 UIMAD.WIDE.U32 UR10, UR5, UR12, URZ ;  /* 0x0000000c050a02a5 */ /* 0x000fe4000f8e003f */
[----:B------:R-:W-:-:S04]  /*1f80*/  @UP0 UIMAD UR5, UR5, UR13, URZ ;  /* 0x0000000d050502a4 */ /* 0x000fc8000f8e023f */
[----:B------:R-:W-:Y:S01]  /*1f90*/  @UP0 UIADD3 UR18, UR11, UR5, URZ ;  /* 0x000000050b120290 */ /* 0x000fe2000fffe03f */
[----:B------:R-:W-:Y:S01]  /*1fa0*/  @UP0 UMOV UR9, UR10 ;  /* 0x0000000a00090c82 */ /* 0x000fe20008000000 */
[----:B------:R-:W-:Y:S10]  /*1fb0*/  @P1 BRA `(.L_x_7) ;  /* 0x0000000000301947 */ /* 0x000ff40003800000 */
        /* <DEDUP_REMOVED lines=12> */
.L_x_7:
        /* <DEDUP_REMOVED lines=19> */
.L_x_8:
[----:B------:R1:W5:Y:S04]  /*21b0*/  LDL R14, [R1+0x68] ;  /* 0x00006800010e7983 */ /* 0x0003680000100800 */
[----:B------:R1:W5:Y:S01]  /*21c0*/  LDL R13, [R1+0x6c] ;  /* 0x00006c00010d7983 */ /* 0x0003620000100800 */
[----:B------:R-:W-:Y:S01]  /*21d0*/  UIMAD UR5, UR41, UR12, URZ ;  /* 0x0000000c290572a4 */ /* 0x000fe2000f8e023f */
[----:B------:R-:W-:Y:S01]  /*21e0*/  IMAD.U32 R6, RZ, RZ, UR12 ;  /* 0x0000000cff067e24 */ /* 0x000fe2000f8e00ff */
[----:B------:R-:W-:Y:S01]  /*21f0*/  UIMAD UR8, UR28, -0x40, UR8 ;  /* 0xffffffc01c0878a4 */ /* 0x000fe2000f8e0208 */
[----:B------:R-:W-:Y:S01]  /*2200*/  BSSY B0, `(.L_x_9) ;  /* 0x0000021000007945 */ /* 0x000fe20003800000 */
[----:B------:R-:W-:Y:S01]  /*2210*/  UIMAD UR5, UR29, UR13, UR5 ;  /* 0x0000000d1d0572a4 */ /* 0x000fe2000f8e0205 */
[----:B------:R-:W-:Y:S01]  /*2220*/  IMAD.WIDE.U32 R6, R6, UR29, R34 ;  /* 0x0000001d06067c25 */ /* 0x000fe2000f8e0022 */
[----:B------:R-:W-:Y:S01]  /*2230*/  USHF.R.S32.HI UR19, URZ, 0x1f, UR56 ;  /* 0x0000001f3f137899 */ /* 0x000fe20008011438 */
[----:B------:R-:W-:Y:S01]  /*2240*/  ULDC.64 UR14, c[0x0][0x468] ;  /* 0x00011a00000e7ab9 */ /* 0x000fe20000000a00 */
[----:B------:R-:W-:-:S02]  /*2250*/  ISETP.GE.AND P4, PT, R4, UR8, PT ;  /* 0x0000000804007c0c */ /* 0x000fc4000bf86270 */
[----:B------:R-:W-:Y:S01]  /*2260*/  MOV R5, UR5 ;  /* 0x0000000500057c02 */ /* 0x000fe20008000f00 */
[----:B------:R-:W-:Y:S01]  /*2270*/  UIMAD UR5, UR19, UR14, URZ ;  /* 0x0000000e130572a4 */ /* 0x000fe2000f8e023f */
[----:B------:R-:W-:Y:S01]  /*2280*/  IADD3 R8, P0, R6, UR9, RZ ;  /* 0x0000000906087c10 */ /* 0x000fe2000ff1e0ff */
[----:B------:R-:W-:Y:S02]  /*2290*/  VIADD R6, R4, 0x20 ;  /* 0x0000002004067836 */ /* 0x000fe40000000000 */
[----:B------:R-:W-:Y:S01]  /*22a0*/  UIMAD UR15, UR56, UR15, UR5 ;  /* 0x0000000f380f72a4 */ /* 0x000fe2000f8e0205 */
[----:B------:R-:W-:Y:S02]  /*22b0*/  IADD3.X R9, R7, UR18, R5, P0, !PT ;  /* 0x0000001207097c10 */ /* 0x000fe400087fe405 */
[----:B------:R-:W-:Y:S02]  /*22c0*/  MOV R5, UR14 ;  /* 0x0000000e00057c02 */ /* 0x000fe40008000f00 */
[----:B------:R-:W-:-:S03]  /*22d0*/  ISETP.GE.AND P3, PT, R6, UR8, PT ;  /* 0x0000000806007c0c */ /* 0x000fc6000bf66270 */
[----:B------:R-:W-:-:S04]  /*22e0*/  IMAD.WIDE.U32 R8, R5, UR56, R8 ;  /* 0x0000003805087c25 */ /* 0x000fc8000f8e0008 */
[----:B------:R-:W-:Y:S01]  /*22f0*/  VIADD R12, R9, UR15 ;  /* 0x0000000f090c7c36 */ /* 0x000fe20008000000 */
[----:B-1----:R-:W-:Y:S06]  /*2300*/  @P4 BRA `(.L_x_10) ;  /* 0x0000000000404947 */ /* 0x002fec0003800000 */
[----:B------:R-:W-:Y:S01]  /*2310*/  MOV R7, R12 ;  /* 0x0000000c00077202 */ /* 0x000fe20000000f00 */
[----:B------:R-:W-:Y:S01]  /*2320*/  IMAD R5, R31, UR12, RZ ;  /* 0x0000000c1f057c24 */ /* 0x000fe2000f8e02ff */
[----:B------:R-:W-:Y:S01]  /*2330*/  ULDC UR5, c[0x0][0x2d0] ;  /* 0x0000b40000057ab9 */ /* 0x000fe20000000800 */
[----:B------:R-:W-:Y:S01]  /*2340*/  IMAD.MOV.U32 R6, RZ, RZ, R8 ;  /* 0x000000ffff067224 */ /* 0x000fe200078e0008 */
[----:B------:R-:W-:Y:S01]  /*2350*/  ISETP.GE.AND P5, PT, R34, UR5, PT ;  /* 0x0000000522007c0c */ /* 0x000fe2000bfa6270 */
[----:B------:R-:W-:Y:S01]  /*2360*/  IMAD R5, R4, UR13, R5 ;  /* 0x0000000d04057c24 */ /* 0x000fe2000f8e0205 */
[----:B-----5:R-:W-:Y:S01]  /*2370*/  ISETP.GE.AND P2, PT, R14, UR5, PT ;  /* 0x000000050e007c0c */ /* 0x020fe2000bf46270 */
[----:B------:R-:W-:Y:S01]  /*2380*/  IMAD.WIDE.U32 R10, R4, UR12, R6 ;  /* 0x0000000c040a7c25 */ /* 0x000fe2000f8e0006 */
[----:B------:R-:W-:Y:S01]  /*2390*/  ISETP.GE.AND P1, PT, R13, UR5, PT ;  /* 0x000000050d007c0c */ /* 0x000fe2000bf26270 */
[----:B------:R-:W-:Y:S02]  /*23a0*/  ULDC.64 UR14, c[0x0][0x3f0] ;  /* 0x0000fc00000e7ab9 */ /* 0x000fe40000000a00 */
[----:B------:R-:W-:Y:S01]  /*23b0*/  IMAD.IADD R5, R11, 0x1, R5 ;  /* 0x000000010b057824 */ /* 0x000fe200078e0205 */
[----:B------:R-:W-:-:S04]  /*23c0*/  LEA R6, P0, R10, UR14, 0x1 ;  /* 0x0000000e0a067c11 */ /* 0x000fc8000f8008ff */
[----:B------:R-:W-:-:S05]  /*23d0*/  LEA.HI.X R7, R10, UR15, R5, 0x1, P0 ;  /* 0x0000000f0a077c11 */ /* 0x000fca00080f0c05 */
[----:B------:R1:W-:Y:S04]  /*23e0*/  @!P5 STG.E.128 desc[UR6][R6.64], RZ ;  /* 0x000000ff0600d986 */ /* 0x0003e8000c101d06 */
[----:B------:R1:W-:Y:S04]  /*23f0*/  @!P2 STG.E.128 desc[UR6][R6.64+0x80], RZ ;  /* 0x000080ff0600a986 */ /* 0x0003e8000c101d06 */
[----:B------:R1:W-:Y:S02]  /*2400*/  @!P1 STG.E.128 desc[UR6][R6.64+0x100], RZ ;  /* 0x000100ff06009986 */ /* 0x0003e4000c101d06 */
.L_x_10:
[----:B------:R-:W-:Y:S05]  /*2410*/  BSYNC B0 ;  /* 0x0000000000007941 */ /* 0x000fea0003800000 */
.L_x_9:
[----:B------:R-:W-:Y:S04]  /*2420*/  BSSY B0, `(.L_x_11) ;  /* 0x0000013000007945 */ /* 0x000fe80003800000 */
[----:B------:R-:W-:Y:S05]  /*2430*/  @P3 BRA `(.L_x_12) ;  /* 0x0000000000443947 */ /* 0x000fea0003800000 */
[----:B------:R-:W-:Y:S01]  /*2440*/  IADD3 R5, P0, R4, 0x20, RZ ;  /* 0x0000002004057810 */ /* 0x000fe20007f1e0ff */
[----:B------:R-:W-:Y:S01]  /*2450*/  IMAD.MOV.U32 R9, RZ, RZ, R12 ;  /* 0x000000ffff097224 */ /* 0x000fe200078e000c */
[----:B------:R-:W-:Y:S01]  /*2460*/  ULDC UR5, c[0x0][0x2d0] ;  /* 0x0000b40000057ab9 */ /* 0x000fe20000000800 */
[----:B------:R-:W-:Y:S01]  /*2470*/  ULDC.64 UR8, c[0x0][0x3f0] ;  /* 0x0000fc0000087ab9 */ /* 0x000fe20000000a00 */
[----:B------:R-:W-:Y:S01]  /*2480*/  ISETP.GE.AND P2, PT, R34, UR5, PT ;  /* 0x0000000522007c0c */ /* 0x000fe2000bf46270 */
[----:B-1----:R-:W-:Y:S01]  /*2490*/  IMAD.X R6, RZ, RZ, R31, P0 ;  /* 0x000000ffff067224 */ /* 0x002fe200000e061f */
[----:B-----5:R-:W-:Y:S01]  /*24a0*/  ISETP.GE.AND P1, PT, R14, UR5, PT ;  /* 0x000000050e007c0c */ /* 0x020fe2000bf26270 */
[----:B------:R-:W-:Y:S01]  /*24b0*/  IMAD.WIDE.U32 R8, R5, UR12, R8 ;  /* 0x0000000c05087c25 */ /* 0x000fe2000f8e0008 */
[----:B------:R-:W-:-:S03]  /*24c0*/  ISETP.GE.AND P0, PT, R13, UR5, PT ;  /* 0x000000050d007c0c */ /* 0x000fc6000bf06270 */
[----:B------:R-:W-:-:S04]  /*24d0*/  IMAD R6, R6, UR12, RZ ;  /* 0x0000000c06067c24 */ /* 0x000fc8000f8e02ff */
[----:B------:R-:W-:Y:S01]  /*24e0*/  IMAD R5, R5, UR13, R6 ;  /* 0x0000000d05057c24 */ /* 0x000fe2000f8e0206 */
[----:B------:R-:W-:-:S03]  /*24f0*/  LEA R6, P5, R8, UR8, 0x1 ;  /* 0x0000000808067c11 */ /* 0x000fc6000f8a08ff */
[----:B------:R-:W-:-:S05]  /*2500*/  IMAD.IADD R5, R9, 0x1, R5 ;  /* 0x0000000109057824 */ /* 0x000fca00078e0205 */
[----:B------:R-:W-:-:S05]  /*2510*/  LEA.HI.X R7, R8, UR9, R5, 0x1, P5 ;  /* 0x0000000908077c11 */ /* 0x000fca000a8f0c05 */
[----:B------:R2:W-:Y:S04]  /*2520*/  @!P2 STG.E.128 desc[UR6][R6.64], RZ ;  /* 0x000000ff0600a986 */ /* 0x0005e8000c101d06 */
[----:B------:R2:W-:Y:S04]  /*2530*/  @!P1 STG.E.128 desc[UR6][R6.64+0x80], RZ ;  /* 0x000080ff06009986 */ /* 0x0005e8000c101d06 */
[----:B------:R2:W-:Y:S02]  /*2540*/  @!P0 STG.E.128 desc[UR6][R6.64+0x100], RZ ;  /* 0x000100ff06008986 */ /* 0x0005e4000c101d06 */
.L_x_12:
[----:B------:R-:W-:Y:S05]  /*2550*/  BSYNC B0 ;  /* 0x0000000000007941 */ /* 0x000fea0003800000 */
.L_x_11:
[----:B------:R-:W-:Y:S01]  /*2560*/  UIMAD UR5, UR41, UR10, URZ ;  /* 0x0000000a290572a4 */ /* 0x000fe2000f8e023f */
[----:B-12---:R-:W-:Y:S01]  /*2570*/  IMAD.U32 R6, RZ, RZ, UR10 ;  /* 0x0000000aff067e24 */ /* 0x006fe2000f8e00ff */
[----:B------:R-:W-:Y:S01]  /*2580*/  USHF.R.S32.HI UR12, URZ, 0x1f, UR56 ;  /* 0x0000001f3f0c7899 */ /* 0x000fe20008011438 */
[----:B------:R-:W-:Y:S01]  /*2590*/  BSSY B0, `(.L_x_13) ;  /* 0x000001d000007945 */ /* 0x000fe20003800000 */
[----:B------:R-:W-:Y:S01]  /*25a0*/  UIMAD UR5, UR29, UR11, UR5 ;  /* 0x0000000b1d0572a4 */ /* 0x000fe2000f8e0205 */
[----:B------:R-:W-:Y:S01]  /*25b0*/  IMAD.WIDE.U32 R6, R6, UR29, R34 ;  /* 0x0000001d06067c25 */ /* 0x000fe2000f8e0022 */
[----:B------:R-:W-:-:S04]  /*25c0*/  ULDC.64 UR8, c[0x0][0x470] ;  /* 0x00011c0000087ab9 */ /* 0x000fc80000000a00 */
[----:B------:R-:W-:Y:S01]  /*25d0*/  IMAD.U32 R5, RZ, RZ, UR5 ;  /* 0x00000005ff057e24 */ /* 0x000fe2000f8e00ff */
[----:B------:R-:W-:Y:S01]  /*25e0*/  IADD3 R8, P0, R6, UR16, RZ ;  /* 0x0000001006087c10 */ /* 0x000fe2000ff1e0ff */
[----:B------:R-:W-:-:S03]  /*25f0*/  UIMAD UR5, UR12, UR8, URZ ;  /* 0x000000080c0572a4 */ /* 0x000fc6000f8e023f */
[----:B------:R-:W-:Y:S01]  /*2600*/  IADD3.X R9, R7, UR17, R5, P0, !PT ;  /* 0x0000001107097c10 */ /* 0x000fe200087fe405 */
[----:B------:R-:W-:Y:S01]  /*2610*/  UIMAD UR9, UR56, UR9, UR5 ;  /* 0x00000009380972a4 */ /* 0x000fe2000f8e0205 */
[----:B------:R-:W-:-:S05]  /*2620*/  MOV R5, UR8 ;  /* 0x0000000800057c02 */ /* 0x000fca0008000f00 */
[----:B------:R-:W-:-:S05]  /*2630*/  IMAD.WIDE.U32 R8, R5, UR56, R8 ;  /* 0x0000003805087c25 */ /* 0x000fca000f8e0008 */
[----:B------:R-:W-:Y:S01]  /*2640*/  IADD3 R5, R9, UR9, RZ ;  /* 0x0000000909057c10 */ /* 0x000fe2000fffe0ff */
[----:B------:R-:W-:Y:S06]  /*2650*/  @P4 BRA `(.L_x_14) ;  /* 0x0000000000404947 */ /* 0x000fec0003800000 */
[----:B------:R-:W-:Y:S01]  /*2660*/  MOV R7, R5 ;  /* 0x0000000500077202 */ /* 0x000fe20000000f00 */
[----:B------:R-:W-:Y:S01]  /*2670*/  IMAD.MOV.U32 R6, RZ, RZ, R8 ;  /* 0x000000ffff067224 */ /* 0x000fe200078e0008 */
[----:B------:R-:W-:Y:S01]  /*2680*/  ULDC UR5, c[0x0][0x2d0] ;  /* 0x0000b40000057ab9 */ /* 0x000fe20000000800 */
[----:B------:R-:W-:Y:S01]  /*2690*/  IMAD R12, R31, UR10, RZ ;  /* 0x0000000a1f0c7c24 */ /* 0x000fe2000f8e02ff */
[----:B------:R-:W-:Y:S01]  /*26a0*/  ISETP.GE.AND P2, PT, R34, UR5, PT ;  /* 0x0000000522007c0c */ /* 0x000fe2000bf46270 */
[----:B------:R-:W-:Y:S01]  /*26b0*/  IMAD.WIDE.U32 R10, R4, UR10, R6 ;  /* 0x0000000a040a7c25 */ /* 0x000fe2000f8e0006 */
[----:B-----5:R-:W-:Y:S01]  /*26c0*/  ISETP.GE.AND P1, PT, R14, UR5, PT ;  /* 0x000000050e007c0c */ /* 0x020fe2000bf26270 */
[----:B------:R-:W-:Y:S01]  /*26d0*/  ULDC.64 UR8, c[0x0][0x3f8] ;  /* 0x0000fe0000087ab9 */ /* 0x000fe20000000a00 */
[----:B------:R-:W-:Y:S01]  /*26e0*/  ISETP.GE.AND P0, PT, R13, UR5, PT ;  /* 0x000000050d007c0c */ /* 0x000fe2000bf06270 */
[----:B------:R-:W-:-:S04]  /*26f0*/  IMAD R6, R4, UR11, R12 ;  /* 0x0000000b04067c24 */ /* 0x000fc8000f8e020c */
[----:B------:R-:W-:Y:S01]  /*2700*/  IMAD.IADD R7, R11, 0x1, R6 ;  /* 0x000000010b077824 */ /* 0x000fe200078e0206 */
[----:B------:R-:W-:-:S04]  /*2710*/  LEA R6, P4, R10, UR8, 0x1 ;  /* 0x000000080a067c11 */ /* 0x000fc8000f8808ff */
[----:B------:R-:W-:-:S05]  /*2720*/  LEA.HI.X R7, R10, UR9, R7, 0x1, P4 ;  /* 0x000000090a077c11 */ /* 0x000fca000a0f0c07 */
[----:B------:R1:W-:Y:S04]  /*2730*/  @!P2 STG.E.128 desc[UR6][R6.64], RZ ;  /* 0x000000ff0600a986 */ /* 0x0003e8000c101d06 */
[----:B------:R1:W-:Y:S04]  /*2740*/  @!P1 STG.E.128 desc[UR6][R6.64+0x80], RZ ;  /* 0x000080ff06009986 */ /* 0x0003e8000c101d06 */
[----:B------:R1:W-:Y:S02]  /*2750*/  @!P0 STG.E.128 desc[UR6][R6.64+0x100], RZ ;  /* 0x000100ff06008986 */ /* 0x0003e4000c101d06 */
.L_x_14:
[----:B------:R-:W-:Y:S05]  /*2760*/  BSYNC B0 ;  /* 0x0000000000007941 */ /* 0x000fea0003800000 */
.L_x_13:
[----:B------:R-:W-:Y:S05]  /*2770*/  @P3 BRA `(.L_x_15) ;  /* 0x0000006800ac3947 */ /* 0x000fea0003800000 */
[----:B------:R-:W-:Y:S01]  /*2780*/  IADD3 R4, P0, R4, 0x20, RZ ;  /* 0x0000002004047810 */ /* 0x000fe20007f1e0ff */
[----:B------:R-:W-:Y:S01]  /*2790*/  ULDC UR5, c[0x0][0x2d0] ;  /* 0x0000b40000057ab9 */ /* 0x000fe20000000800 */
[----:B-1----:R-:W-:Y:S01]  /*27a0*/  MOV R7, R5 ;  /* 0x0000000500077202 */ /* 0x002fe20000000f00 */
[----:B------:R-:W-:Y:S01]  /*27b0*/  ULDC.64 UR8, c[0x0][0x3f8] ;  /* 0x0000fe0000087ab9 */ /* 0x000fe20000000a00 */
[----:B------:R-:W-:Y:S01]  /*27c0*/  ISETP.GE.AND P1, PT, R34, UR5, PT ;  /* 0x0000000522007c0c */ /* 0x000fe2000bf26270 */
[----:B------:R-:W-:Y:S01]  /*27d0*/  IMAD.X R6, RZ, RZ, R31, P0 ;  /* 0x000000ffff067224 */ /* 0x000fe200000e061f */
[----:B-----5:R-:W-:-:S03]  /*27e0*/  ISETP.GE.AND P0, PT, R14, UR5, PT ;  /* 0x000000050e007c0c */ /* 0x020fc6000bf06270 */
[----:B------:R-:W-:Y:S02]  /*27f0*/  IMAD R9, R6, UR10, RZ ;  /* 0x0000000a06097c24 */ /* 0x000fe4000f8e02ff */
[----:B------:R-:W-:Y:S02]  /*2800*/  IMAD.MOV.U32 R6, RZ, RZ, R8 ;  /* 0x000000ffff067224 */ /* 0x000fe400078e0008 */
[C---:B------:R-:W-:Y:S02]  /*2810*/  IMAD R5, R4.reuse, UR11, R9 ;  /* 0x0000000b04057c24 */ /* 0x040fe4000f8e0209 */
[----:B------:R-:W-:-:S04]  /*2820*/  IMAD.WIDE.U32 R6, R4, UR10, R6 ;  /* 0x0000000a04067c25 */ /* 0x000fc8000f8e0006 */
[----:B------:R-:W-:Y:S01]  /*2830*/  IMAD.IADD R5, R7, 0x1, R5 ;  /* 0x0000000107057824 */ /* 0x000fe200078e0205 */
[----:B------:R-:W-:-:S04]  /*2840*/  LEA R4, P2, R6, UR8, 0x1 ;  /* 0x0000000806047c11 */ /* 0x000fc8000f8408ff */
[----:B------:R-:W-:-:S05]  /*2850*/  LEA.HI.X R5, R6, UR9, R5, 0x1, P2 ;  /* 0x0000000906057c11 */ /* 0x000fca00090f0c05 */
[----:B------:R1:W-:Y:S04]  /*2860*/  @!P1 STG.E.128 desc[UR6][R4.64], RZ ;  /* 0x000000ff04009986 */ /* 0x0003e8000c101d06 */
[----:B------:R1:W-:Y:S01]  /*2870*/  @!P0 STG.E.128 desc[UR6][R4.64+0x80], RZ ;  /* 0x000080ff04008986 */ /* 0x0003e2000c101d06 */
[----:B------:R-:W-:-:S13]  /*2880*/  ISETP.GE.AND P0, PT, R13, UR5, PT ;  /* 0x000000050d007c0c */ /* 0x000fda000bf06270 */
[----:B------:R-:W-:Y:S05]  /*2890*/  @P0 BRA `(.L_x_15) ;  /* 0x0000006800640947 */ /* 0x000fea0003800000 */
[----:B------:R2:W-:Y:S01]  /*28a0*/  STG.E.128 desc[UR6][R4.64+0x100], RZ ;  /* 0x000100ff04007986 */ /* 0x0005e2000c101d06 */
[----:B------:R-:W-:Y:S05]  /*28b0*/  BRA `(.L_x_15) ;  /* 0x00000068005c7947 */ /* 0x000fea0003800000 */
.L_x_6:
[----:B------:R-:W2:Y:S01]  /*28c0*/  LDL R33, [R1+0x2c] ;  /* 0x00002c0001217983 */ /* 0x000ea20000100800 */
[----:B------:R-:W-:Y:S01]  /*28d0*/  PLOP3.LUT P1, PT, PT, PT, UP4, 0x80, 0x0 ;  /* 0x000000000000781c */ /* 0x000fe20003f2f048 */
[----:B------:R-:W-:Y:S01]  /*28e0*/  UIMAD UR14, UR28, -0x40, UR8 ;  /* 0xffffffc01c0e78a4 */ /* 0x000fe2000f8e0208 */
[----:B------:R-:W-:Y:S01]  /*28f0*/  IMAD.U32 R6, RZ, RZ, UR24 ;  /* 0x00000018ff067e24 */ /* 0x000fe2000f8e00ff */
[----:B------:R-:W-:Y:S01]  /*2900*/  UIMAD UR13, UR41, UR24, URZ ;  /* 0x00000018290d72a4 */ /* 0x000fe2000f8e023f */
[----:B------:R-:W-:Y:S01]  /*2910*/  VIADD R29, R4, 0x20 ;  /* 0x00000020041d7836 */ /* 0x000fe20000000000 */
[----:B------:R-:W-:Y:S01]  /*2920*/  ULDC.64 UR22, c[0x0][0x268] ;  /* 0x00009a0000167ab9 */ /* 0x000fe20000000a00 */
[----:B------:R-:W-:-:S07]  /*2930*/  IMAD.WIDE.U32 R6, R6, UR29, R34 ;  /* 0x0000001d06067c25 */ /* 0x000fce000f8e0022 */
[----:B------:R-:W-:Y:S01]  /*2940*/  @P1 BAR.SYNC.DEFER_BLOCKING 0x0 ;  /* 0x0000000000001b1d */ /* 0x000fe20000010000 */
[----:B------:R-:W-:Y:S01]  /*2950*/  ISETP.GE.AND P0, PT, R4, UR14, PT ;  /* 0x0000000e04007c0c */ /* 0x000fe2000bf06270 */
[----:B------:R-:W-:Y:S01]  /*2960*/  UIMAD UR21, UR29, UR25, UR13 ;  /* 0x000000191d1572a4 */ /* 0x000fe2000f8e020d */
[----:B------:R-:W-:Y:S01]  /*2970*/  IADD3 R12, P2, R6, UR44, RZ ;  /* 0x0000002c060c7c10 */ /* 0x000fe2000ff5e0ff */
[----:B------:R-:W-:Y:S01]  /*2980*/  UIMAD UR13, UR5, -0x40, UR34 ;  /* 0xffffffc0050d78a4 */ /* 0x000fe2000f8e0222 */
[----:B------:R-:W-:Y:S01]  /*2990*/  SHF.R.S32.HI R24, RZ, 0x1f, R14 ;  /* 0x0000001fff187819 */ /* 0x000fe2000001140e */
[----:B------:R-:W-:Y:S01]  /*29a0*/  BSSY B0, `(.L_x_16) ;  /* 0x0000033000007945 */ /* 0x000fe20003800000 */
[----:B------:R-:W-:Y:S01]  /*29b0*/  ISETP.GE.AND P4, PT, R29, UR14, PT ;  /* 0x0000000e1d007c0c */ /* 0x000fe2000bf86270 */
[----:B------:R-:W-:Y:S01]  /*29c0*/  IMAD.U32 R5, RZ, RZ, UR21 ;  /* 0x00000015ff057e24 */ /* 0x000fe2000f8e00ff */
[----:B------:R-:W-:Y:S02]  /*29d0*/  LEA.HI R24, R24, R26, RZ, 0x2 ;  /* 0x0000001a18187211 */ /* 0x000fe400078f10ff */
[----:B------:R-:W-:-:S02]  /*29e0*/  ISETP.GE.AND P6, PT, R4, UR13, PT ;  /* 0x0000000d04007c0c */ /* 0x000fc4000bfc6270 */
[----:B------:R-:W-:Y:S01]  /*29f0*/  IADD3.X R13, R7, UR45, R5, P2, !PT ;  /* 0x0000002d070d7c10 */ /* 0x000fe200097fe405 */
[----:B------:R-:W-:-:S04]  /*2a00*/  IMAD R5, R27, UR22, RZ ;  /* 0x000000161b057c24 */ /* 0x000fc8000f8e02ff */
[C---:B------:R-:W-:Y:S02]  /*2a10*/  IMAD R5, R18.reuse, UR23, R5 ;  /* 0x0000001712057c24 */ /* 0x040fe4000f8e0205 */
[----:B------:R-:W-:-:S04]  /*2a20*/  IMAD.WIDE.U32 R12, R18, UR22, R12 ;  /* 0x00000016120c7c25 */ /* 0x000fc8000f8e000c */
[----:B------:R-:W-:Y:S01]  /*2a30*/  IMAD.IADD R19, R13, 0x1, R5 ;  /* 0x000000010d137824 */ /* 0x000fe200078e0205 */
[----:B--2---:R1:W-:Y:S04]  /*2a40*/  @P0 STS.128 [R33+0x12000], RZ ;  /* 0x012000ff21000388 */ /* 0x0043e80000000c00 */
[----:B------:R1:W-:Y:S04]  /*2a50*/  @P0 STS.128 [R33+0x14000], RZ ;  /* 0x014000ff21000388 */ /* 0x0003e80000000c00 */
[----:B------:R1:W-:Y:S01]  /*2a60*/  @P0 STS.128 [R33+0x16000], RZ ;  /* 0x016000ff21000388 */ /* 0x0003e20000000c00 */
[----:B------:R-:W-:Y:S05]  /*2a70*/  @P0 BRA `(.L_x_17) ;  /* 0x0000000000940947 */ /* 0x000fea0003800000 */
[----:B------:R-:W2:Y:S01]  /*2a80*/  LDL R15, [R1+0x68] ;  /* 0x00006800010f7983 */ /* 0x000ea20000100800 */
[----:B------:R-:W-:-:S03]  /*2a90*/  ULDC UR21, c[0x0][0x2d0] ;  /* 0x0000b40000157ab9 */ /* 0x000fc60000000800 */
[----:B------:R-:W4:Y:S01]  /*2aa0*/  LDL R40, [R1+0x6c] ;  /* 0x00006c0001287983 */ /* 0x000f220000100800 */
[----:B------:R-:W-:Y:S01]  /*2ab0*/  ISETP.GE.AND P5, PT, R34, UR21, PT ;  /* 0x0000001522007c0c */ /* 0x000fe2000bfa6270 */
[----:B------:R-:W-:Y:S02]  /*2ac0*/  IMAD R5, R31, UR24, RZ ;  /* 0x000000181f057c24 */ /* 0x000fe4000f8e02ff */
[----:B------:R-:W-:Y:S02]  /*2ad0*/  IMAD.MOV.U32 R6, RZ, RZ, R12 ;  /* 0x000000ffff067224 */ /* 0x000fe400078e000c */
[----:B------:R-:W-:Y:S02]  /*2ae0*/  IMAD.MOV.U32 R7, RZ, RZ, R19 ;  /* 0x000000ffff077224 */ /* 0x000fe400078e0013 */
[C---:B------:R-:W-:Y:S02]  /*2af0*/  IMAD R5, R4.reuse, UR25, R5 ;  /* 0x0000001904057c24 */ /* 0x040fe4000f8e0205 */
[----:B------:R-:W-:-:S04]  /*2b00*/  IMAD.WIDE.U32 R6, R4, UR24, R6 ;  /* 0x0000001804067c25 */ /* 0x000fc8000f8e0006 */
[----:B---3--:R-:W3:Y:S01]  /*2b10*/  @!P5 LDC.64 R16, c[0x0][0x220] ;  /* 0x00008800ff10db82 */ /* 0x008ee20000000a00 */
[----:B------:R-:W-:Y:S01]  /*2b20*/  IMAD.IADD R5, R7, 0x1, R5 ;  /* 0x0000000107057824 */ /* 0x000fe200078e0205 */
[----:B------:R1:W-:Y:S01]  /*2b30*/  @P5 STS.128 [R33+0x12000], RZ ;  /* 0x012000ff21005388 */ /* 0x0003e20000000c00 */
[----:B---3--:R-:W-:-:S04]  /*2b40*/  @!P5 LEA R16, P1, R6, R16, 0x1 ;  /* 0x000000100610d211 */ /* 0x008fc800078208ff */
[----:B------:R-:W-:-:S05]  /*2b50*/  @!P5 LEA.HI.X R17, R6, R17, R5, 0x1, P1 ;  /* 0x000000110611d211 */ /* 0x000fca00008f0c05 */
[----:B------:R-:W-:Y:S01]  /*2b60*/  @!PT LDS RZ, [RZ] ;  /* 0x00000000fffff984 */ /* 0x000fe20000000800 */
[----:B------:R-:W-:Y:S01]  /*2b70*/  @!PT LDS RZ, [RZ] ;  /* 0x00000000fffff984 */ /* 0x000fe20000000800 */
[----:B------:R-:W-:Y:S01]  /*2b80*/  @!PT LDS RZ, [RZ] ;  /* 0x00000000fffff984 */ /* 0x000fe20000000800 */
[----:B------:R1:W-:Y:S01]  /*2b90*/  @!P5 LDGSTS.E.BYPASS.LTC128B.128 [R33+0x12000], desc[UR6][R16.64] ;  /* 0x120000001021dfae */ /* 0x0003e2000b901d46 */
[----:B--2---:R-:W-:Y:S02]  /*2ba0*/  ISETP.GE.AND P3, PT, R15, UR21, PT ;  /* 0x000000150f007c0c */ /* 0x004fe4000bf66270 */
[----:B----4-:R-:W-:-:S11]  /*2bb0*/  ISETP.GE.AND P2, PT, R40, UR21, PT ;  /* 0x0000001528007c0c */ /* 0x010fd6000bf46270 */
[----:B------:R-:W2:Y:S01]  /*2bc0*/  @!P3 LDC.64 R14, c[0x0][0x220] ;  /* 0x00008800ff0ebb82 */ /* 0x000ea20000000a00 */
[----:B------:R1:W-:Y:S01]  /*2bd0*/  @P3 STS.128 [R33+0x14000], RZ ;  /* 0x014000ff21003388 */ /* 0x0003e20000000c00 */
[----:B--2---:R-:W-:-:S04]  /*2be0*/  @!P3 LEA R14, P1, R6, R14, 0x1 ;  /* 0x0000000e060eb211 */ /* 0x004fc800078208ff */
[----:B------:R-:W-:-:S05]  /*2bf0*/  @!P3 LEA.HI.X R15, R6, R15, R5, 0x1, P1 ;  /* 0x0000000f060fb211 */ /* 0x000fca00008f0c05 */
[----:B------:R-:W-:Y:S01]  /*2c00*/  @!PT LDS RZ, [RZ] ;  /* 0x00000000fffff984 */ /* 0x000fe20000000800 */
[----:B------:R-:W-:Y:S01]  /*2c10*/  @!PT LDS RZ, [RZ] ;  /* 0x00000000fffff984 */ /* 0x000fe20000000800 */
[----:B------:R-:W-:Y:S01]  /*2c20*/  @!PT LDS RZ, [RZ] ;  /* 0x00000000fffff984 */ /* 0x000fe20000000800 */
[----:B------:R1:W-:Y:S04]  /*2c30*/  @!P3 LDGSTS.E.BYPASS.LTC128B.128 [R33+0x14000], desc[UR6][R14.64+0x80] ;  /* 0x140000800e21bfae */ /* 0x0003e8000b901d46 */
[----:B------:R1:W-:Y:S01]  /*2c40*/  @P2 STS.128 [R33+0x16000], RZ ;  /* 0x016000ff21002388 */ /* 0x0003e20000000c00 */
[----:B------:R-:W-:Y:S05]  /*2c50*/  @P2 BRA `(.L_x_17) ;  /* 0x00000000001c2947 */ /* 0x000fea0003800000 */
[----:B------:R-:W-:Y:S02]  /*2c60*/  ULDC.64 UR22, c[0x0][0x220] ;  /* 0x0000880000167ab9 */ /* 0x000fe40000000a00 */
[----:B-1----:R-:W-:-:S04]  /*2c70*/  LEA R14, P1, R6, UR22, 0x1 ;  /* 0x00000016060e7c11 */ /* 0x002fc8000f8208ff */
[----:B------:R-:W-:-:S05]  /*2c80*/  LEA.HI.X R15, R6, UR23, R5, 0x1, P1 ;  /* 0x00000017060f7c11 */ /* 0x000fca00088f0c05 */
[----:B------:R-:W-:Y:S01]  /*2c90*/  @!PT LDS RZ, [RZ] ;  /* 0x00000000fffff984 */ /* 0x000fe20000000800 */
[----:B------:R-:W-:Y:S01]  /*2ca0*/  @!PT LDS RZ, [RZ] ;  /* 0x00000000fffff984 */ /* 0x000fe20000000800 */
[----:B------:R-:W-:Y:S01]  /*2cb0*/  @!PT LDS RZ, [RZ] ;  /* 0x00000000fffff984 */ /* 0x000fe20000000800 */
[----:B------:R2:W-:Y:S04]  /*2cc0*/  LDGSTS.E.BYPASS.LTC128B.128 [R33+0x16000], desc[UR6][R14.64+0x100] ;  /* 0x160001000e217fae */ /* 0x0005e8000b901d46 */
.L_x_17:
[----:B------:R-:W-:Y:S05]  /*2cd0*/  BSYNC B0 ;  /* 0x0000000000007941 */ /* 0x000fea0003800000 */
.L_x_16:
[----:B------:R4:W-:Y:S01]  /*2ce0*/  @P4 STS.128 [R33+0x13000], RZ ;  /* 0x013000ff21004388 */ /* 0x0009e20000000c00 */
[----:B------:R-:W-:Y:S03]  /*2cf0*/  BSSY B0, `(.L_x_18) ;  /* 0x000002b000007945 */ /* 0x000fe60003800000 */
[----:B------:R4:W-:Y:S04]  /*2d00*/  @P4 STS.128 [R33+0x15000], RZ ;  /* 0x015000ff21004388 */ /* 0x0009e80000000c00 */
[----:B------:R4:W-:Y:S01]  /*2d10*/  @P4 STS.128 [R33+0x17000], RZ ;  /* 0x017000ff21004388 */ /* 0x0009e20000000c00 */
[----:B------:R-:W-:Y:S05]  /*2d20*/  @P4 BRA `(.L_x_19) ;  /* 0x00000000009c4947 */ /* 0x000fea0003800000 */
[----:B------:R-:W5:Y:S01]  /*2d30*/  LDL R5, [R1+0x68] ;  /* 0x0000680001057983 */ /* 0x000f620000100800 */
[----:B------:R-:W-:-:S03]  /*2d40*/  ULDC UR14, c[0x0][0x2d0] ;  /* 0x0000b400000e7ab9 */ /* 0x000fc60000000800 */
[----:B------:R-:W3:Y:S01]  /*2d50*/  LDL R40, [R1+0x6c] ;  /* 0x00006c0001287983 */ /* 0x000ee20000100800 */
[----:B------:R-:W-:Y:S01]  /*2d60*/  ISETP.GE.AND P5, PT, R34, UR14, PT ;  /* 0x0000000e22007c0c */ /* 0x000fe2000bfa6270 */
[----:B------:R-:W-:-:S12]  /*2d70*/  IMAD.MOV.U32 R7, RZ, RZ, R19 ;  /* 0x000000ffff077224 */ /* 0x000fd800078e0013 */
[----:B-12---:R-:W1:Y:S01]  /*2d80*/  @!P5 LDC.64 R14, c[0x0][0x220] ;  /* 0x00008800ff0edb82 */ /* 0x006e620000000a00 */
[----:B------:R2:W-:Y:S01]  /*2d90*/  @P5 STS.128 [R33+0x13000], RZ ;  /* 0x013000ff21005388 */ /* 0x0005e20000000c00 */
[----:B-----5:R-:W-:Y:S02]  /*2da0*/  ISETP.GE.AND P3, PT, R5, UR14, PT ;  /* 0x0000000e05007c0c */ /* 0x020fe4000bf66270 */
[----:B------:R-:W-:-:S05]  /*2db0*/  IADD3 R5, P1, R4, 0x20, RZ ;  /* 0x0000002004057810 */ /* 0x000fca0007f3e0ff */
[----:B------:R-:W-:Y:S01]  /*2dc0*/  IMAD.X R6, RZ, RZ, R31, P1 ;  /* 0x000000ffff067224 */ /* 0x000fe200008e061f */
[----:B---3--:R-:W-:-:S03]  /*2dd0*/  ISETP.GE.AND P1, PT, R40, UR14, PT ;  /* 0x0000000e28007c0c */ /* 0x008fc6000bf26270 */
[----:B------:R-:W-:Y:S02]  /*2de0*/  IMAD R13, R6, UR24, RZ ;  /* 0x00000018060d7c24 */ /* 0x000fe4000f8e02ff */
[----:B------:R-:W3:Y:S01]  /*2df0*/  @!P3 LDC.64 R16, c[0x0][0x220] ;  /* 0x00008800ff10bb82 */ /* 0x000ee20000000a00 */
[----:B------:R-:W-:-:S04]  /*2e00*/  IMAD.MOV.U32 R6, RZ, RZ, R12 ;  /* 0x000000ffff067224 */ /* 0x000fc800078e000c */
[----:B------:R-:W-:-:S04]  /*2e10*/  IMAD.WIDE.U32 R6, R5, UR24, R6 ;  /* 0x0000001805067c25 */ /* 0x000fc8000f8e0006 */
[----:B------:R-:W-:Y:S01]  /*2e20*/  IMAD R5, R5, UR25, R13 ;  /* 0x0000001905057c24 */ /* 0x000fe2000f8e020d */
[----:B-1----:R-:W-:-:S03]  /*2e30*/  @!P5 LEA R14, P2, R6, R14, 0x1 ;  /* 0x0000000e060ed211 */ /* 0x002fc600078408ff */
[----:B------:R-:W-:-:S05]  /*2e40*/  IMAD.IADD R5, R7, 0x1, R5 ;  /* 0x0000000107057824 */ /* 0x000fca00078e0205 */
[----:B------:R-:W-:-:S05]  /*2e50*/  @!P5 LEA.HI.X R15, R6, R15, R5, 0x1, P2 ;  /* 0x0000000f060fd211 */ /* 0x000fca00010f0c05 */
[----:B------:R-:W-:Y:S01]  /*2e60*/  @!PT LDS RZ, [RZ] ;  /* 0x00000000fffff984 */ /* 0x000fe20000000800 */
[----:B------:R-:W-:Y:S01]  /*2e70*/  @!PT LDS RZ, [RZ] ;  /* 0x00000000fffff984 */ /* 0x000fe20000000800 */
[----:B------:R-:W-:Y:S01]  /*2e80*/  @!PT LDS RZ, [RZ] ;  /* 0x00000000fffff984 */ /* 0x000fe20000000800 */
[----:B------:R2:W-:Y:S01]  /*2e90*/  @!P5 LDGSTS.E.BYPASS.LTC128B.128 [R33+0x13000], desc[UR6][R14.64] ;  /* 0x130000000e21dfae */ /* 0x0005e2000b901d46 */
[----:B---3--:R-:W-:-:S03]  /*2ea0*/  @!P3 LEA R12, P2, R6, R16, 0x1 ;  /* 0x00000010060cb211 */ /* 0x008fc600078408ff */
[----:B------:R2:W-:Y:S01]  /*2eb0*/  @P3 STS.128 [R33+0x15000], RZ ;  /* 0x015000ff21003388 */ /* 0x0005e20000000c00 */
        /* <DEDUP_REMOVED lines=8> */
[----:B--2---:R-:W-:-:S04]  /*2f40*/  LEA R12, P1, R6, UR22, 0x1 ;  /* 0x00000016060c7c11 */ /* 0x004fc8000f8208ff */
[----:B------:R-:W-:-:S05]  /*2f50*/  LEA.HI.X R13, R6, UR23, R5, 0x1, P1 ;  /* 0x00000017060d7c11 */ /* 0x000fca00088f0c05 */
[----:B------:R-:W-:Y:S01]  /*2f60*/  @!PT LDS RZ, [RZ] ;  /* 0x00000000fffff984 */ /* 0x000fe20000000800 */
[----:B------:R-:W-:Y:S01]  /*2f70*/  @!PT LDS RZ, [RZ] ;  /* 0x00000000fffff984 */ /* 0x000fe20000000800 */
[----:B------:R-:W-:Y:S01]  /*2f80*/  @!PT LDS RZ, [RZ] ;  /* 0x00000000fffff984 */ /* 0x000fe20000000800 */
[----:B------:R1:W-:Y:S04]  /*2f90*/  LDGSTS.E.BYPASS.LTC128B.128 [R33+0x17000], desc[UR6][R12.64+0x100] ;  /* 0x170001000c217fae */ /* 0x0003e8000b901d46 */
.L_x_19:
[----:B------:R-:W-:Y:S05]  /*2fa0*/  BSYNC B0 ;  /* 0x0000000000007941 */ /* 0x000fea0003800000 */
.L_x_18:
[----:B------:R-:W0:Y:S01]  /*2fb0*/  LDGDEPBAR ;  /* 0x00000000000079af */ /* 0x000e220000000000 */
[----:B-12---:R-:W-:Y:S01]  /*2fc0*/  LOP3.LUT R14, R24, 0xfffffffc, RZ, 0xc0, !PT ;  /* 0xfffffffc180e7812 */ /* 0x006fe200078ec0ff */
[----:B------:R-:W-:Y:S01]  /*2fd0*/  BSSY B0, `(.L_x_20) ;  /* 0x000001f000007945 */ /* 0x000fe20003800000 */
[----:B------:R-:W-:Y:S01]  /*2fe0*/  SHF.R.S32.HI R5, RZ, 0x1f, R22 ;  /* 0x0000001fff057819 */ /* 0x000fe20000011416 */
[----:B------:R1:W-:Y:S01]  /*2ff0*/  @P6 STS.128 [R33+0x6000], RZ ;  /* 0x006000ff21006388 */ /* 0x0003e20000000c00 */
[----:B------:R-:W-:Y:S01]  /*3000*/  ISETP.GE.AND P5, PT, R29, UR13, PT ;  /* 0x0000000d1d007c0c */ /* 0x000fe2000bfa6270 */
[----:B------:R-:W-:Y:S01]  /*3010*/  IMAD.IADD R14, R26, 0x1, -R14 ;  /* 0x000000011a0e7824 */ /* 0x000fe200078e0a0e */
[----:B------:R-:W-:Y:S01]  /*3020*/  LEA.HI R22, R5, R22, RZ, 0x2 ;  /* 0x0000001605167211 */ /* 0x000fe200078f10ff */
[----:B------:R1:W-:Y:S04]  /*3030*/  @P6 STS.128 [R33+0x8000], RZ ;  /* 0x008000ff21006388 */ /* 0x0003e80000000c00 */
[----:B------:R1:W-:Y:S01]  /*3040*/  @P6 STS.128 [R33+0xa000], RZ ;  /* 0x00a000ff21006388 */ /* 0x0003e20000000c00 */
[----:B------:R-:W-:Y:S05]  /*3050*/  @P6 BRA `(.L_x_21) ;  /* 0x0000000000586947 */ /* 0x000fea0003800000 */
[----:B------:R-:W2:Y:S01]  /*3060*/  LDL R7, [R1+0x68] ;  /* 0x0000680001077983 */ /* 0x000ea20000100800 */
[----:B------:R-:W-:-:S03]  /*3070*/  ULDC UR14, c[0x0][0x2d0] ;  /* 0x0000b400000e7ab9 */ /* 0x000fc60000000800 */
[----:B------:R-:W5:Y:S01]  /*3080*/  LDL R6, [R1+0x6c] ;  /* 0x00006c0001067983 */ /* 0x000f620000100800 */
[----:B------:R-:W-:-:S13]  /*3090*/  ISETP.GE.AND P3, PT, R34, UR14, PT ;  /* 0x0000000e22007c0c */ /* 0x000fda000bf66270 */
[----:B------:R1:W-:Y:S04]  /*30a0*/  @P3 STS.128 [R33+0x6000], RZ ;  /* 0x006000ff21003388 */ /* 0x0003e80000000c00 */
[----:B------:R-:W-:Y:S01]  /*30b0*/  @!PT LDS RZ, [RZ] ;  /* 0x00000000fffff984 */ /* 0x000fe20000000800 */
[----:B------:R-:W-:Y:S01]  /*30c0*/  @!PT LDS RZ, [RZ] ;  /* 0x00000000fffff984 */ /* 0x000fe20000000800 */
[----:B------:R-:W-:Y:S01]  /*30d0*/  @!PT LDS RZ, [RZ] ;  /* 0x00000000fffff984 */ /* 0x000fe20000000800 */
[----:B------:R1:W-:Y:S01]  /*30e0*/  @!P3 LDGSTS.E.BYPASS.LTC128B.128 [R33+0x6000], desc[UR6][R38.64] ;  /* 0x060000002621bfae */ /* 0x0003e2000b901d46 */
[----:B--2---:R-:W-:Y:S02]  /*30f0*/  ISETP.GE.AND P2, PT, R7, UR14, PT ;  /* 0x0000000e07007c0c */ /* 0x004fe4000bf46270 */
[----:B-----5:R-:W-:-:S11]  /*3100*/  ISETP.GE.AND P1, PT, R6, UR14, PT ;  /* 0x0000000e06007c0c */ /* 0x020fd6000bf26270 */
[----:B------:R1:W-:Y:S04]  /*3110*/  @P2 STS.128 [R33+0x8000], RZ ;  /* 0x008000ff21002388 */ /* 0x0003e80000000c00 */
[----:B------:R-:W-:Y:S01]  /*3120*/  @!PT LDS RZ, [RZ] ;  /* 0x00000000fffff984 */ /* 0x000fe20000000800 */
[----:B------:R-:W-:Y:S01]  /*3130*/  @!PT LDS RZ, [RZ] ;  /* 0x00000000fffff984 */ /* 0x000fe20000000800 */
[----:B------:R-:W-:Y:S01]  /*3140*/  @!PT LDS RZ, [RZ] ;  /* 0x00000000fffff984 */ /* 0x000fe20000000800 */
[----:B------:R1:W-:Y:S04]  /*3150*/  @!P2 LDGSTS.E.BYPASS.LTC128B.128 [R33+0x8000], desc[UR6][R38.64+0x80] ;  /* 0x080000802621afae */ /* 0x0003e8000b901d46 */
[----:B------:R1:W-:Y:S01]  /*3160*/  @P1 STS.128 [R33+0xa000], RZ ;  /* 0x00a000ff21001388 */ /* 0x0003e20000000c00 */
[----:B------:R-:W-:Y:S05]  /*3170*/  @P1 BRA `(.L_x_21) ;  /* 0x0000000000101947 */ /* 0x000fea0003800000 */
[----:B------:R-:W-:Y:S01]  /*3180*/  @!PT LDS RZ, [RZ] ;  /* 0x00000000fffff984 */ /* 0x000fe20000000800 */
[----:B------:R-:W-:Y:S01]  /*3190*/  @!PT LDS RZ, [RZ] ;  /* 0x00000000fffff984 */ /* 0x000fe20000000800 */
[----:B------:R-:W-:Y:S01]  /*31a0*/  @!PT LDS RZ, [RZ] ;  /* 0x00000000fffff984 */ /* 0x000fe20000000800 */
[----:B------:R2:W-:Y:S02]  /*31b0*/  LDGSTS.E.BYPASS.LTC128B.128 [R33+0xa000], desc[UR6][R38.64+0x100] ;  /* 0x0a00010026217fae */ /* 0x0005e4000b901d46 */
.L_x_21:
[----:B------:R-:W-:Y:S05]  /*31c0*/  BSYNC B0 ;  /* 0x0000000000007941 */ /* 0x000fea0003800000 */
.L_x_20:
        /* <DEDUP_REMOVED lines=9> */
[----:B------:R-:W-:-:S12]  /*3260*/  IMAD.WIDE.U32 R12, R20, 0x20, RZ ;  /* 0x00000020140c7825 */ /* 0x000fd800078e00ff */
[----:B------:R1:W-:Y:S01]  /*3270*/  @P3 STS.128 [R33+0x7000], RZ ;  /* 0x007000ff21003388 */ /* 0x0003e20000000c00 */
[----:B-----5:R-:W-:Y:S02]  /*3280*/  ISETP.GE.AND P2, PT, R5, UR14, PT ;  /* 0x0000000e05007c0c */ /* 0x020fe4000bf46270 */
[----:B------:R-:W-:Y:S01]  /*3290*/  IADD3 R5, P1, R8, R12, RZ ;  /* 0x0000000c08057210 */ /* 0x000fe20007f3e0ff */
[----:B------:R-:W-:-:S05]  /*32a0*/  IMAD.SHL.U32 R12, R21, 0x20, RZ ;  /* 0x00000020150c7824 */ /* 0x000fca00078e00ff */
[----:B------:R-:W-:Y:S02]  /*32b0*/  IADD3.X R12, R23, R13, R12, P1, !PT ;  /* 0x0000000d170c7210 */ /* 0x000fe40000ffe40c */
[----:B------:R-:W-:-:S04]  /*32c0*/  @!P3 LEA R8, P1, R20, R38, 0x6 ;  /* 0x000000261408b211 */ /* 0x000fc800078230ff */
[----:B------:R-:W-:Y:S02]  /*32d0*/  @!P3 LEA.HI.X R9, R20, R39, R21, 0x6, P1 ;  /* 0x000000271409b211 */ /* 0x000fe400008f3415 */
[----:B------:R-:W-:-:S03]  /*32e0*/  @!P2 LEA R6, P1, R5, UR16, 0x1 ;  /* 0x000000100506ac11 */ /* 0x000fc6000f8208ff */
[----:B------:R-:W-:Y:S01]  /*32f0*/  @!PT LDS RZ, [RZ] ;  /* 0x00000000fffff984 */ /* 0x000fe20000000800 */
[----:B------:R-:W-:Y:S01]  /*3300*/  @!PT LDS RZ, [RZ] ;  /* 0x00000000fffff984 */ /* 0x000fe20000000800 */
[----:B------:R-:W-:Y:S01]  /*3310*/  @!PT LDS RZ, [RZ] ;  /* 0x00000000fffff984 */ /* 0x000fe20000000800 */
[----:B------:R1:W-:Y:S01]  /*3320*/  @!P3 LDGSTS.E.BYPASS.LTC128B.128 [R33+0x7000], desc[UR6][R8.64] ;  /* 0x070000000821bfae */ /* 0x0003e2000b901d46 */
[----:B------:R-:W-:Y:S02]  /*3330*/  @!P2 LEA.HI.X R7, R5, UR17, R12, 0x1, P1 ;  /* 0x000000110507ac11 */ /* 0x000fe400088f0c0c */
[----:B---3--:R-:W-:Y:S01]  /*3340*/  ISETP.GE.AND P1, PT, R15, UR14, PT ;  /* 0x0000000e0f007c0c */ /* 0x008fe2000bf26270 */
[----:B------:R1:W-:Y:S04]  /*3350*/  @P2 STS.128 [R33+0x9000], RZ ;  /* 0x009000ff21002388 */ /* 0x0003e80000000c00 */
[----:B------:R-:W-:Y:S01]  /*3360*/  @!PT LDS RZ, [RZ] ;  /* 0x00000000fffff984 */ /* 0x000fe20000000800 */
[----:B------:R-:W-:Y:S01]  /*3370*/  @!PT LDS RZ, [RZ] ;  /* 0x00000000fffff984 */ /* 0x000fe20000000800 */
[----:B------:R-:W-:Y:S01]  /*3380*/  @!PT LDS RZ, [RZ] ;  /* 0x00000000fffff984 */ /* 0x000fe20000000800 */
[----:B------:R1:W-:Y:S08]  /*3390*/  @!P2 LDGSTS.E.BYPASS.LTC128B.128 [R33+0x9000], desc[UR6][R6.64+0x80] ;  /* 0x090000800621afae */ /* 0x0003f0000b901d46 */
[----:B------:R1:W-:Y:S01]  /*33a0*/  @P1 STS.128 [R33+0xb000], RZ ;  /* 0x00b000ff21001388 */ /* 0x0003e20000000c00 */
[----:B------:R-:W-:Y:S05]  /*33b0*/  @P1 BRA `(.L_x_23) ;  /* 0x0000000000181947 */ /* 0x000fea0003800000 */
[----:B-1----:R-:W-:-:S04]  /*33c0*/  LEA R6, P1, R5, UR16, 0x1 ;  /* 0x0000001005067c11 */ /* 0x002fc8000f8208ff */
[----:B------:R-:W-:-:S05]  /*33d0*/  LEA.HI.X R7, R5, UR17, R12, 0x1, P1 ;  /* 0x0000001105077c11 */ /* 0x000fca00088f0c0c */
[----:B------:R-:W-:Y:S01]  /*33e0*/  @!PT LDS RZ, [RZ] ;  /* 0x00000000fffff984 */ /* 0x000fe20000000800 */
[----:B------:R-:W-:Y:S01]  /*33f0*/  @!PT LDS RZ, [RZ] ;  /* 0x00000000fffff984 */ /* 0x000fe20000000800 */
[----:B------:R-:W-:Y:S01]  /*3400*/  @!PT LDS RZ, [RZ] ;  /* 0x00000000fffff984 */ /* 0x000fe20000000800 */
[----:B------:R1:W-:Y:S04]  /*3410*/  LDGSTS.E.BYPASS.LTC128B.128 [R33+0xb000], desc[UR6][R6.64+0x100] ;  /* 0x0b00010006217fae */ /* 0x0003e8000b901d46 */
.L_x_23:
[----:B------:R-:W-:Y:S05]  /*3420*/  BSYNC B0 ;  /* 0x0000000000007941 */ /* 0x000fea0003800000 */
.L_x_22:
[----:B------:R1:W-:Y:S01]  /*3430*/  @P6 STS.128 [R33], RZ ;  /* 0x000000ff21006388 */ /* 0x0003e20000000c00 */
[----:B------:R-:W-:Y:S01]  /*3440*/  BSSY B0, `(.L_x_24) ;  /* 0x000001b000007945 */ /* 0x000fe20003800000 */
[----:B------:R-:W-:Y:S02]  /*3450*/  MOV R12, UR26 ;  /* 0x0000001a000c7c02 */ /* 0x000fe40008000f00 */
[----:B------:R1:W-:Y:S04]  /*3460*/  @P6 STS.128 [R33+0x2000], RZ ;  /* 0x002000ff21006388 */ /* 0x0003e80000000c00 */
[----:B------:R1:W-:Y:S01]  /*3470*/  @P6 STS.128 [R33+0x4000], RZ ;  /* 0x004000ff21006388 */ /* 0x0003e20000000c00 */
[----:B------:R-:W-:Y:S05]  /*3480*/  @P6 BRA `(.L_x_25) ;  /* 0x0000000000586947 */ /* 0x000fea0003800000 */
[----:B-1----:R-:W5:Y:S01]  /*3490*/  LDL R6, [R1+0x68] ;  /* 0x0000680001067983 */ /* 0x002f620000100800 */
[----:B------:R-:W-:-:S03]  /*34a0*/  ULDC UR14, c[0x0][0x2d0] ;  /* 0x0000b400000e7ab9 */ /* 0x000fc60000000800 */
[----:B------:R-:W2:Y:S01]  /*34b0*/  LDL R5, [R1+0x6c] ;  /* 0x00006c0001057983 */ /* 0x000ea20000100800 */
[----:B------:R-:W-:-:S13]  /*34c0*/  ISETP.GE.AND P3, PT, R34, UR14, PT ;  /* 0x0000000e22007c0c */ /* 0x000fda000bf66270 */
[----:B------:R1:W-:Y:S04]  /*34d0*/  @P3 STS.128 [R33], RZ ;  /* 0x000000ff21003388 */ /* 0x0003e80000000c00 */
[----:B------:R-:W-:Y:S01]  /*34e0*/  @!PT LDS RZ, [RZ] ;  /* 0x00000000fffff984 */ /* 0x000fe20000000800 */
[----:B------:R-:W-:Y:S01]  /*34f0*/  @!PT LDS RZ, [RZ] ;  /* 0x00000000fffff984 */ /* 0x000fe20000000800 */
[----:B------:R-:W-:Y:S01]  /*3500*/  @!PT LDS RZ, [RZ] ;  /* 0x00000000fffff984 */ /* 0x000fe20000000800 */
[----:B------:R1:W-:Y:S01]  /*3510*/  @!P3 LDGSTS.E.BYPASS.LTC128B.128 [R33], desc[UR6][R36.64] ;  /* 0x000000002421bfae */ /* 0x0003e2000b901d46 */
[----:B-----5:R-:W-:Y:S02]  /*3520*/  ISETP.GE.AND P2, PT, R6, UR14, PT ;  /* 0x0000000e06007c0c */ /* 0x020fe4000bf46270 */
[----:B--2---:R-:W-:-:S11]  /*3530*/  ISETP.GE.AND P1, PT, R5, UR14, PT ;  /* 0x0000000e05007c0c */ /* 0x004fd6000bf26270 */
        /* <DEDUP_REMOVED lines=11> */
.L_x_25:
[----:B------:R-:W-:Y:S05]  /*35f0*/  BSYNC B0 ;  /* 0x0000000000007941 */ /* 0x000fea0003800000 */
.L_x_24:
        /* <DEDUP_REMOVED lines=9> */
[----:B------:R-:W-:Y:S01]  /*3690*/  UIMAD.WIDE.U32 UR16, UR32, 0x20, URZ ;  /* 0x00000020201078a5 */ /* 0x000fe2000f8e003f */
[----:B-1----:R-:W-:Y:S01]  /*36a0*/  IMAD.U32 R7, RZ, RZ, UR32 ;  /* 0x00000020ff077e24 */ /* 0x002fe2000f8e00ff */
[----:B------:R-:W-:Y:S01]  /*36b0*/  USHF.L.U32 UR14, UR33, 0x5, URZ ;  /* 0x00000005210e7899 */ /* 0x000fe2000800063f */
[----:B------:R-:W-:-:S09]  /*36c0*/  IMAD.U32 R6, RZ, RZ, UR33 ;  /* 0x00000021ff067e24 */ /* 0x000fd2000f8e00ff */
[C---:B------:R-:W-:Y:S01]  /*36d0*/  @!P3 LEA R8, P1, R7.reuse, R36, 0x6 ;  /* 0x000000240708b211 */ /* 0x040fe200078230ff */
[----:B------:R1:W-:Y:S03]  /*36e0*/  @P3 STS.128 [R33+0x1000], RZ ;  /* 0x001000ff21003388 */ /* 0x0003e60000000c00 */
[----:B------:R-:W-:-:S05]  /*36f0*/  @!P3 LEA.HI.X R9, R7, R37, R6, 0x6, P1 ;  /* 0x000000250709b211 */ /* 0x000fca00008f3406 */
[----:B------:R-:W-:Y:S01]  /*3700*/  @!PT LDS RZ, [RZ] ;  /* 0x00000000fffff984 */ /* 0x000fe20000000800 */
[----:B------:R-:W-:Y:S01]  /*3710*/  @!PT LDS RZ, [RZ] ;  /* 0x00000000fffff984 */ /* 0x000fe20000000800 */
[----:B------:R-:W-:Y:S01]  /*3720*/  @!PT LDS RZ, [RZ] ;  /* 0x00000000fffff984 */ /* 0x000fe20000000800 */
[----:B------:R1:W-:Y:S01]  /*3730*/  @!P3 LDGSTS.E.BYPASS.LTC128B.128 [R33+0x1000], desc[UR6][R8.64] ;  /* 0x010000000821bfae */ /* 0x0003e2000b901d46 */
[----:B-----5:R-:W-:Y:S02]  /*3740*/  ISETP.GE.AND P2, PT, R5, UR21, PT ;  /* 0x0000001505007c0c */ /* 0x020fe4000bf46270 */
[----:B------:R-:W-:Y:S01]  /*3750*/  IADD3 R5, P5, R10, UR16, RZ ;  /* 0x000000100a057c10 */ /* 0x000fe2000ffbe0ff */
[----:B------:R-:W-:Y:S01]  /*3760*/  IMAD.U32 R10, RZ, RZ, UR14 ;  /* 0x0000000eff0a7e24 */ /* 0x000fe2000f8e00ff */
[----:B---3--:R-:W-:-:S04]  /*3770*/  ISETP.GE.AND P1, PT, R13, UR21, PT ;  /* 0x000000150d007c0c */ /* 0x008fc8000bf26270 */
[----:B------:R-:W-:-:S05]  /*3780*/  IADD3.X R10, R25, UR17, R10, P5, !PT ;  /* 0x00000011190a7c10 */ /* 0x000fca000affe40a */
[C---:B------:R-:W-:Y:S01]  /*3790*/  @!P2 LEA R6, P5, R5.reuse, UR18, 0x1 ;  /* 0x000000120506ac11 */ /* 0x040fe2000f8a08ff */
[----:B------:R1:W-:Y:S03]  /*37a0*/  @P2 STS.128 [R33+0x3000], RZ ;  /* 0x003000ff21002388 */ /* 0x0003e60000000c00 */
[----:B------:R-:W-:-:S05]  /*37b0*/  @!P2 LEA.HI.X R7, R5, UR19, R10, 0x1, P5 ;  /* 0x000000130507ac11 */ /* 0x000fca000a8f0c0a */
[----:B------:R-:W-:Y:S01]  /*37c0*/  @!PT LDS RZ, [RZ] ;  /* 0x00000000fffff984 */ /* 0x000fe20000000800 */
[----:B------:R-:W-:Y:S01]  /*37d0*/  @!PT LDS RZ, [RZ] ;  /* 0x00000000fffff984 */ /* 0x000fe20000000800 */
[----:B------:R-:W-:Y:S01]  /*37e0*/  @!PT LDS RZ, [RZ] ;  /* 0x00000000fffff984 */ /* 0x000fe20000000800 */
[----:B------:R1:W-:Y:S04]  /*37f0*/  @!P2 LDGSTS.E.BYPASS.LTC128B.128 [R33+0x3000], desc[UR6][R6.64+0x80] ;  /* 0x030000800621afae */ /* 0x0003e8000b901d46 */
        /* <DEDUP_REMOVED lines=8> */
.L_x_27:
[----:B------:R-:W-:Y:S05]  /*3880*/  BSYNC B0 ;  /* 0x0000000000007941 */ /* 0x000fea0003800000 */
.L_x_26:
[----:B------:R-:W-:Y:S01]  /*3890*/  UIMAD UR14, UR41, UR26, URZ ;  /* 0x0000001a290e72a4 */ /* 0x000fe2000f8e023f */
[----:B------:R-:W-:Y:S01]  /*38a0*/  SHF.R.S32.HI R5, RZ, 0x2, R22 ;  /* 0x00000002ff057819 */ /* 0x000fe20000011416 */
[----:B-1----:R-:W-:Y:S01]  /*38b0*/  IMAD.WIDE.U32 R6, R12, UR29, R34 ;  /* 0x0000001d0c067c25 */ /* 0x002fe2000f8e0022 */
[----:B------:R-:W-:Y:S01]  /*38c0*/  ULDC.64 UR16, c[0x0][0x260] ;  /* 0x0000980000107ab9 */ /* 0x000fe20000000a00 */
[----:B------:R-:W-:Y:S01]  /*38d0*/  UIMAD UR14, UR29, UR27, UR14 ;  /* 0x0000001b1d0e72a4 */ /* 0x000fe2000f8e020e */
[----:B------:R-:W-:Y:S01]  /*38e0*/  @P0 STS.128 [R33+0xc000], RZ ;  /* 0x00c000ff21000388 */ /* 0x000fe20000000c00 */
[----:B------:R-:W-:Y:S01]  /*38f0*/  IMAD R5, R14, 0x10, R5 ;  /* 0x000000100e057824 */ /* 0x000fe200078e0205 */
[----:B------:R-:W-:Y:S01]  /*3900*/  IADD3 R8, P1, R6, UR36, RZ ;  /* 0x0000002406087c10 */ /* 0x000fe2000ff3e0ff */
[----:B------:R-:W-:Y:S01]  /*3910*/  IMAD R10, R27, UR16, RZ ;  /* 0x000000101b0a7c24 */ /* 0x000fe2000f8e02ff */
[----:B------:R-:W-:Y:S01]  /*3920*/  @P0 STS.128 [R33+0xe000], RZ ;  /* 0x00e000ff21000388 */ /* 0x000fe20000000c00 */
[C---:B------:R-:W-:Y:S01]  /*3930*/  VIADD R6, R5.reuse, 0x8 ;  /* 0x0000000805067836 */ /* 0x040fe20000000000 */
[----:B------:R-:W-:Y:S01]  /*3940*/  SHF.L.U32 R11, R5, 0x2, RZ ;  /* 0x00000002050b7819 */ /* 0x000fe200000006ff */
[----:B------:R-:W-:Y:S01]  /*3950*/  IMAD.U32 R9, RZ, RZ, UR14 ;  /* 0x0000000eff097e24 */ /* 0x000fe2000f8e00ff */
[----:B------:R-:W-:Y:S01]  /*3960*/  @P0 STS.128 [R33+0x10000], RZ ;  /* 0x010000ff21000388 */ /* 0x000fe20000000c00 */
[----:B------:R-:W-:Y:S01]  /*3970*/  IMAD R13, R18, UR17, R10 ;  /* 0x00000011120d7c24 */ /* 0x000fe2000f8e020a */
[----:B------:R-:W-:Y:S01]  /*3980*/  ISETP.GE.AND P5, PT, R6, UR13, PT ;  /* 0x0000000d06007c0c */ /* 0x000fe2000bfa6270 */
[----:B------:R-:W-:Y:S01]  /*3990*/  IMAD.MOV.U32 R19, RZ, RZ, 0x7f800000 ;  /* 0x7f800000ff137424 */ /* 0x000fe200078e00ff */
[----:B------:R-:W-:Y:S01]  /*39a0*/  IADD3.X R9, R7, UR37, R9, P1, !PT ;  /* 0x0000002507097c10 */ /* 0x000fe20008ffe409 */
[----:B------:R1:W-:Y:S01]  /*39b0*/  STL [R1+0x74], R11 ;  /* 0x0000740b01007387 */ /* 0x0003e20000100800 */
[----:B------:R-:W-:Y:S01]  /*39c0*/  SHF.R.S32.HI R6, RZ, 0x1f, R5 ;  /* 0x0000001fff067819 */ /* 0x000fe20000011405 */
[----:B------:R-:W-:Y:S01]  /*39d0*/  BSSY B0, `(.L_x_28) ;  /* 0x0000031000007945 */ /* 0x000fe20003800000 */
[----:B------:R-:W-:Y:S01]  /*39e0*/  IADD3 R10, P1, R11, UR10, RZ ;  /* 0x0000000a0b0a7c10 */ /* 0x000fe2000ff3e0ff */
[----:B------:R-:W-:Y:S01]  /*39f0*/  IMAD.WIDE.U32 R8, R18, UR16, R8 ;  /* 0x0000001012087c25 */ /* 0x000fe2000f8e0008 */
[----:B------:R-:W-:-:S02]  /*3a00*/  SHF.L.U64.HI R15, R5, 0x2, R6 ;  /* 0x00000002050f7819 */ /* 0x000fc40000010206 */
[----:B------:R-:W-:Y:S01]  /*3a10*/  ISETP.GE.AND P6, PT, R5, UR13, PT ;  /* 0x0000000d05007c0c */ /* 0x000fe2000bfc6270 */
[----:B------:R-:W-:Y:S01]  /*3a20*/  IMAD.MOV.U32 R18, RZ, RZ, 0x7f800000 ;  /* 0x7f800000ff127424 */ /* 0x000fe200078e00ff */
[----:B------:R-:W-:Y:S01]  /*3a30*/  IADD3 R13, R9, R13, RZ ;  /* 0x0000000d090d7210 */ /* 0x000fe20007ffe0ff */
[----:B------:R2:W-:Y:S04]  /*3a40*/  STL [R1+0x70], R15 ;  /* 0x0000700f01007387 */ /* 0x0005e80000100800 */
[----:B------:R2:W-:Y:S04]  /*3a50*/  STL [R1+0x60], R19 ;  /* 0x0000601301007387 */ /* 0x0005e80000100800 */
[----:B------:R2:W-:Y:S01]  /*3a60*/  STL [R1+0x64], R18 ;  /* 0x0000641201007387 */ /* 0x0005e20000100800 */
[----:B-1----:R-:W-:Y:S01]  /*3a70*/  IADD3.X R11, R15, UR9, RZ, P1, !PT ;  /* 0x000000090f0b7c10 */ /* 0x002fe20008ffe4ff */
[----:B------:R-:W-:Y:S06]  /*3a80*/  @P0 BRA `(.L_x_29) ;  /* 0x0000000000940947 */ /* 0x000fec0003800000 */
[----:B--2---:R-:W2:Y:S01]  /*3a90*/  LDL R15, [R1+0x68] ;  /* 0x00006800010f7983 */ /* 0x004ea20000100800 */
[----:B------:R-:W-:-:S03]  /*3aa0*/  ULDC UR13, c[0x0][0x2d0] ;  /* 0x0000b400000d7ab9 */ /* 0x000fc60000000800 */
[----:B------:R-:W5:Y:S01]  /*3ab0*/  LDL R20, [R1+0x6c] ;  /* 0x00006c0001147983 */ /* 0x000f620000100800 */
[----:B------:R-:W-:Y:S01]  /*3ac0*/  ISETP.GE.AND P3, PT, R34, UR13, PT ;  /* 0x0000000d22007c0c */ /* 0x000fe2000bf66270 */
[----:B------:R-:W-:Y:S02]  /*3ad0*/  IMAD R12, R31, UR26, RZ ;  /* 0x0000001a1f0c7c24 */ /* 0x000fe4000f8e02ff */
[----:B------:R-:W-:Y:S02]  /*3ae0*/  IMAD.MOV.U32 R6, RZ, RZ, R8 ;  /* 0x000000ffff067224 */ /* 0x000fe400078e0008 */
[----:B------:R-:W-:Y:S02]  /*3af0*/  IMAD.MOV.U32 R7, RZ, RZ, R13 ;  /* 0x000000ffff077224 */ /* 0x000fe400078e000d */
[C---:B------:R-:W-:Y:S02]  /*3b00*/  IMAD R12, R4.reuse, UR27, R12 ;  /* 0x0000001b040c7c24 */ /* 0x040fe4000f8e020c */
[----:B------:R-:W-:-:S04]  /*3b10*/  IMAD.WIDE.U32 R6, R4, UR26, R6 ;  /* 0x0000001a04067c25 */ /* 0x000fc8000f8e0006 */
[----:B---3--:R-:W1:Y:S01]  /*3b20*/  @!P3 LDC.64 R16, c[0x0][0x218] ;  /* 0x00008600ff10bb82 */ /* 0x008e620000000a00 */
[----:B------:R-:W-:Y:S01]  /*3b30*/  IMAD.IADD R12, R7, 0x1, R12 ;  /* 0x00000001070c7824 */ /* 0x000fe200078e020c */
[----:B------:R3:W-:Y:S01]  /*3b40*/  @P3 STS.128 [R33+0xc000], RZ ;  /* 0x00c000ff21003388 */ /* 0x0007e20000000c00 */
[----:B-1----:R-:W-:-:S04]  /*3b50*/  @!P3 LEA R16, P1, R6, R16, 0x1 ;  /* 0x000000100610b211 */ /* 0x002fc800078208ff */
[----:B------:R-:W-:-:S05]  /*3b60*/  @!P3 LEA.HI.X R17, R6, R17, R12, 0x1, P1 ;  /* 0x000000110611b211 */ /* 0x000fca00008f0c0c */
[----:B------:R-:W-:Y:S01]  /*3b70*/  @!PT LDS RZ, [RZ] ;  /* 0x00000000fffff984 */ /* 0x000fe20000000800 */
[----:B------:R-:W-:Y:S01]  /*3b80*/  @!PT LDS RZ, [RZ] ;  /* 0x00000000fffff984 */ /* 0x000fe20000000800 */
[----:B------:R-:W-:Y:S01]  /*3b90*/  @!PT LDS RZ, [RZ] ;  /* 0x00000000fffff984 */ /* 0x000fe20000000800 */
[----:B------:R3:W-:Y:S01]  /*3ba0*/  @!P3 LDGSTS.E.BYPASS.LTC128B.128 [R33+0xc000], desc[UR6][R16.64] ;  /* 0x0c0000001021bfae */ /* 0x0007e2000b901d46 */
[----:B--2---:R-:W-:Y:S02]  /*3bb0*/  ISETP.GE.AND P2, PT, R15, UR13, PT ;  /* 0x0000000d0f007c0c */ /* 0x004fe4000bf46270 */
[----:B-----5:R-:W-:-:S11]  /*3bc0*/  ISETP.GE.AND P0, PT, R20, UR13, PT ;  /* 0x0000000d14007c0c */ /* 0x020fd6000bf06270 */
[----:B------:R-:W1:Y:S01]  /*3bd0*/  @!P2 LDC.64 R14, c[0x0][0x218] ;  /* 0x00008600ff0eab82 */ /* 0x000e620000000a00 */
[----:B------:R3:W-:Y:S01]  /*3be0*/  @P2 STS.128 [R33+0xe000], RZ ;  /* 0x00e000ff21002388 */ /* 0x0007e20000000c00 */
[----:B-1----:R-:W-:-:S04]  /*3bf0*/  @!P2 LEA R14, P1, R6, R14, 0x1 ;  /* 0x0000000e060ea211 */ /* 0x002fc800078208ff */
        /* <DEDUP_REMOVED lines=8> */
[----:B---3--:R-:W-:-:S04]  /*3c80*/  LEA R14, P0, R6, UR16, 0x1 ;  /* 0x00000010060e7c11 */ /* 0x008fc8000f8008ff */
[----:B------:R-:W-:-:S05]  /*3c90*/  LEA.HI.X R15, R6, UR17, R12, 0x1, P0 ;  /* 0x00000011060f7c11 */ /* 0x000fca00080f0c0c */
[----:B------:R-:W-:Y:S01]  /*3ca0*/  @!PT LDS RZ, [RZ] ;  /* 0x00000000fffff984 */ /* 0x000fe20000000800 */
[----:B------:R-:W-:Y:S01]  /*3cb0*/  @!PT LDS RZ, [RZ] ;  /* 0x00000000fffff984 */ /* 0x000fe20000000800 */
[----:B------:R-:W-:Y:S01]  /*3cc0*/  @!PT LDS RZ, [RZ] ;  /* 0x00000000fffff984 */ /* 0x000fe20000000800 */
[----:B------:R1:W-:Y:S04]  /*3cd0*/  LDGSTS.E.BYPASS.LTC128B.128 [R33+0x10000], desc[UR6][R14.64+0x100] ;  /* 0x100001000e217fae */ /* 0x0003e8000b901d46 */
.L_x_29:
[----:B------:R-:W-:Y:S05]  /*3ce0*/  BSYNC B0 ;  /* 0x0000000000007941 */ /* 0x000fea0003800000 */
.L_x_28:
[----:B------:R1:W-:Y:S01]  /*3cf0*/  @P4 STS.128 [R33+0xd000], RZ ;  /* 0x00d000ff21004388 */ /* 0x0003e20000000c00 */
[----:B------:R-:W-:Y:S03]  /*3d00*/  BSSY B0, `(.L_x_30) ;  /* 0x000002b000007945 */ /* 0x000fe60003800000 */
[----:B------:R1:W-:Y:S04]  /*3d10*/  @P4 STS.128 [R33+0xf000], RZ ;  /* 0x00f000ff21004388 */ /* 0x0003e80000000c00 */
[----:B------:R1:W-:Y:S01]  /*3d20*/  @P4 STS.128 [R33+0x11000], RZ ;  /* 0x011000ff21004388 */ /* 0x0003e20000000c00 */
[----:B------:R-:W-:Y:S05]  /*3d30*/  @P4 BRA `(.L_x_31) ;  /* 0x00000000009c4947 */ /* 0x000fea0003800000 */
[----:B------:R-:W5:Y:S01]  /*3d40*/  LDL R6, [R1+0x68] ;  /* 0x0000680001067983 */ /* 0x000f620000100800 */
[----:B------:R-:W-:-:S03]  /*3d50*/  ULDC UR13, c[0x0][0x2d0] ;  /* 0x0000b400000d7ab9 */ /* 0x000fc60000000800 */
[----:B------:R-:W4:Y:S01]  /*3d60*/  LDL R12, [R1+0x6c] ;  /* 0x00006c00010c7983 */ /* 0x000f220000100800 */
[----:B------:R-:W-:Y:S01]  /*3d70*/  ISETP.GE.AND P3, PT, R34, UR13, PT ;  /* 0x0000000d22007c0c */ /* 0x000fe2000bf66270 */
[----:B------:R-:W-:Y:S01]  /*3d80*/  IMAD.MOV.U32 R7, RZ, RZ, R13 ;  /* 0x000000ffff077224 */ /* 0x000fe200078e000d */
[----:B------:R-:W-:-:S11]  /*3d90*/  IADD3 R4, P0, R4, 0x20, RZ ;  /* 0x0000002004047810 */ /* 0x000fd60007f1e0ff */
[----:B-123--:R-:W1:Y:S01]  /*3da0*/  @!P3 LDC.64 R14, c[0x0][0x218] ;  /* 0x00008600ff0ebb82 */ /* 0x00ee620000000a00 */
[----:B------:R2:W-:Y:S01]  /*3db0*/  @P3 STS.128 [R33+0xd000], RZ ;  /* 0x00d000ff21003388 */ /* 0x0005e20000000c00 */
[----:B-----5:R-:W-:Y:S01]  /*3dc0*/  ISETP.GE.AND P2, PT, R6, UR13, PT ;  /* 0x0000000d06007c0c */ /* 0x020fe2000bf46270 */
[----:B------:R-:W-:Y:S01]  /*3dd0*/  IMAD.X R6, RZ, RZ, R31, P0 ;  /* 0x000000ffff067224 */ /* 0x000fe200000e061f */
[----:B----4-:R-:W-:-:S03]  /*3de0*/  ISETP.GE.AND P0, PT, R12, UR13, PT ;  /* 0x0000000d0c007c0c */ /* 0x010fc6000bf06270 */
[----:B------:R-:W-:Y:S02]  /*3df0*/  IMAD R9, R6, UR26, RZ ;  /* 0x0000001a06097c24 */ /* 0x000fe4000f8e02ff */
[----:B------:R-:W-:-:S04]  /*3e00*/  IMAD.MOV.U32 R6, RZ, RZ, R8 ;  /* 0x000000ffff067224 */ /* 0x000fc800078e0008 */
[C---:B------:R-:W-:Y:S02]  /*3e10*/  IMAD.WIDE.U32 R6, R4.reuse, UR26, R6 ;  /* 0x0000001a04067c25 */ /* 0x040fe4000f8e0006 */
[----:B------:R-:W3:Y:S02]  /*3e20*/  @!P2 LDC.64 R16, c[0x0][0x218] ;  /* 0x00008600ff10ab82 */ /* 0x000ee40000000a00 */
[----:B------:R-:W-:Y:S01]  /*3e30*/  IMAD R4, R4, UR27, R9 ;  /* 0x0000001b04047c24 */ /* 0x000fe2000f8e0209 */
[----:B-1----:R-:W-:-:S03]  /*3e40*/  @!P3 LEA R12, P4, R6, R14, 0x1 ;  /* 0x0000000e060cb211 */ /* 0x002fc600078808ff */
[----:B------:R-:W-:-:S05]  /*3e50*/  IMAD.IADD R4, R7, 0x1, R4 ;  /* 0x0000000107047824 */ /* 0x000fca00078e0204 */
[----:B------:R-:W-:-:S05]  /*3e60*/  @!P3 LEA.HI.X R13, R6, R15, R4, 0x1, P4 ;  /* 0x0000000f060db211 */ /* 0x000fca00020f0c04 */
[----:B------:R-:W-:Y:S01]  /*3e70*/  @!PT LDS RZ, [RZ] ;  /* 0x00000000fffff984 */ /* 0x000fe20000000800 */
[----:B------:R-:W-:Y:S01]  /*3e80*/  @!PT LDS RZ, [RZ] ;  /* 0x00000000fffff984 */ /* 0x000fe20000000800 */
[----:B------:R-:W-:Y:S01]  /*3e90*/  @!PT LDS RZ, [RZ] ;  /* 0x00000000fffff984 */ /* 0x000fe20000000800 */
[----:B------:R2:W-:Y:S04]  /*3ea0*/  @!P3 LDGSTS.E.BYPASS.LTC128B.128 [R33+0xd000], desc[UR6][R12.64] ;  /* 0x0d0000000c21bfae */ /* 0x0005e8000b901d46 */
[----:B------:R2:W-:Y:S01]  /*3eb0*/  @P2 STS.128 [R33+0xf000], RZ ;  /* 0x00f000ff21002388 */ /* 0x0005e20000000c00 */
[----:B---3--:R-:W-:-:S04]  /*3ec0*/  @!P2 LEA R8, P1, R6, R16, 0x1 ;  /* 0x000000100608a211 */ /* 0x008fc800078208ff */
        /* <DEDUP_REMOVED lines=14> */
.L_x_31:
[----:B------:R-:W-:Y:S05]  /*3fb0*/  BSYNC B0 ;  /* 0x0000000000007941 */ /* 0x000fea0003800000 */
.L_x_30:
[----:B------:R-:W-:Y:S01]  /*3fc0*/  IMAD.MOV.U32 R6, RZ, RZ, R19 ;  /* 0x000000ffff067224 */ /* 0x000fe200078e0013 */
[----:B------:R-:W0:Y:S01]  /*3fd0*/  LDGDEPBAR ;  /* 0x00000000000079af */ /* 0x000e220000000000 */
[----:B------:R-:W-:Y:S01]  /*3fe0*/  IMAD.MOV.U32 R4, RZ, RZ, R18 ;  /* 0x000000ffff047224 */ /* 0x000fe200078e0012 */
[----:B------:R-:W-:Y:S01]  /*3ff0*/  ULDC UR19, c[0x0][0x2d0] ;  /* 0x0000b40000137ab9 */ /* 0x000fe20000000800 */
[----:B------:R-:W-:Y:S01]  /*4000*/  IMAD.MOV.U32 R240, RZ, RZ, 0x20 ;  /* 0x00000020fff07424 */ /* 0x000fe200078e00ff */
[----:B------:R-:W-:Y:S01]  /*4010*/  USHF.L.U32 UR17, UR28, 0x6, URZ ;  /* 0x000000061c117899 */ /* 0x000fe2000800063f */
[----:B------:R-:W5:Y:S01]  /*4020*/  @!P6 LDG.E R6, desc[UR6][R10.64] ;  /* 0x000000060a06e981 */ /* 0x000f62000c1e1900 */
[----:B------:R-:W-:Y:S02]  /*4030*/  CS2R R142, SRZ ;  /* 0x00000000008e7805 */ /* 0x000fe4000001ff00 */
[----:B------:R-:W-:Y:S02]  /*4040*/  CS2R R140, SRZ ;  /* 0x00000000008c7805 */ /* 0x000fe4000001ff00 */
[----:B------:R-:W-:Y:S01]  /*4050*/  CS2R R146, SRZ ;  /* 0x0000000000927805 */ /* 0x000fe2000001ff00 */
[----:B------:R3:W4:Y:S01]  /*4060*/  @!P5 LDG.E R4, desc[UR6][R10.64+0x20] ;  /* 0x000020060a04d981 */ /* 0x000722000c1e1900 */
[----:B------:R-:W-:-:S02]  /*4070*/  CS2R R144, SRZ ;  /* 0x0000000000907805 */ /* 0x000fc4000001ff00 */
[----:B------:R-:W-:Y:S02]  /*4080*/  CS2R R138, SRZ ;  /* 0x00000000008a7805 */ /* 0x000fe4000001ff00 */
[----:B------:R-:W-:Y:S02]  /*4090*/  CS2R R136, SRZ ;  /* 0x0000000000887805 */ /* 0x000fe4000001ff00 */
[----:B------:R-:W-:Y:S02]  /*40a0*/  CS2R R134, SRZ ;  /* 0x0000000000867805 */ /* 0x000fe4000001ff00 */
[----:B------:R-:W-:Y:S02]  /*40b0*/  CS2R R132, SRZ ;  /* 0x0000000000847805 */ /* 0x000fe4000001ff00 */
[----:B------:R-:W-:Y:S02]  /*40c0*/  CS2R R126, SRZ ;  /* 0x00000000007e7805 */ /* 0x000fe4000001ff00 */
[----:B------:R-:W-:-:S02]  /*40d0*/  CS2R R124, SRZ ;  /* 0x00000000007c7805 */ /* 0x000fc4000001ff00 */
[----:B------:R-:W-:Y:S02]  /*40e0*/  CS2R R130, SRZ ;  /* 0x0000000000827805 */ /* 0x000fe4000001ff00 */
[----:B------:R-:W-:Y:S02]  /*40f0*/  CS2R R128, SRZ ;  /* 0x0000000000807805 */ /* 0x000fe4000001ff00 */
[----:B------:R-:W-:Y:S02]  /*4100*/  CS2R R122, SRZ ;  /* 0x00000000007a7805 */ /* 0x000fe4000001ff00 */
[----:B------:R-:W-:Y:S02]  /*4110*/  CS2R R120, SRZ ;  /* 0x0000000000787805 */ /* 0x000fe4000001ff00 */
[----:B------:R-:W-:Y:S02]  /*4120*/  CS2R R118, SRZ ;  /* 0x0000000000767805 */ /* 0x000fe4000001ff00 */
[----:B------:R-:W-:-:S02]  /*4130*/  CS2R R116, SRZ ;  /* 0x0000000000747805 */ /* 0x000fc4000001ff00 */
[----:B------:R-:W-:Y:S01]  /*4140*/  CS2R R110, SRZ ;  /* 0x00000000006e7805 */ /* 0x000fe2000001ff00 */
[----:B------:R-:W-:-:S04]  /*4150*/  DEPBAR.LE SB0, 0x1 ;  /* 0x000080400000791a */ /* 0x000fc80000000000 */
[----:B------:R-:W-:Y:S01]  /*4160*/  BAR.SYNC.DEFER_BLOCKING 0x0 ;  /* 0x0000000000007b1d */ /* 0x000fe20000010000 */
[----:B---3--:R-:W-:Y:S02]  /*4170*/  LEA.HI R10, R32, R30, RZ, 0x7 ;  /* 0x0000001e200a7211 */ /* 0x008fe400078f38ff */
[----:B------:R-:W-:Y:S02]  /*4180*/  CS2R R108, SRZ ;  /* 0x00000000006c7805 */ /* 0x000fe4000001ff00 */
[----:B------:R-:W-:Y:S02]  /*4190*/  CS2R R114, SRZ ;  /* 0x0000000000727805 */ /* 0x000fe4000001ff00 */
[----:B------:R-:W-:Y:S02]  /*41a0*/  CS2R R112, SRZ ;  /* 0x0000000000707805 */ /* 0x000fe4000001ff00 */
[----:B------:R-:W-:Y:S02]  /*41b0*/  SHF.R.S32.HI R10, RZ, 0x7, R10 ;  /* 0x00000007ff0a7819 */ /* 0x000fe4000001140a */
        /* <DEDUP_REMOVED lines=12> */
[----:B------:R-:W-:Y:S01]  /*4280*/  CS2R R46, SRZ ;  /* 0x00000000002e7805 */ /* 0x000fe2000001ff00 */
[----:B------:R-:W3:Y:S01]  /*4290*/  LDSM.16.M88.4 R164, [R252] ;  /* 0x00000000fca4783b */ /* 0x000ee20000000200 */
[----:B------:R-:W-:-:S02]  /*42a0*/  CS2R R44, SRZ ;  /* 0x00000000002c7805 */ /* 0x000fc4000001ff00 */
[----:B------:R-:W-:Y:S02]  /*42b0*/  CS2R R50, SRZ ;  /* 0x0000000000327805 */ /* 0x000fe4000001ff00 */
[----:B------:R-:W-:Y:S01]  /*42c0*/  CS2R R48, SRZ ;  /* 0x0000000000307805 */ /* 0x000fe2000001ff00 */
[----:B------:R-:W1:Y:S01]  /*42d0*/  LDSM.16.M88.4 R168, [R252+0x800] ;  /* 0x00080000fca8783b */ /* 0x000e620000000200 */
[----:B------:R-:W-:Y:S02]  /*42e0*/  CS2R R42, SRZ ;  /* 0x00000000002a7805 */ /* 0x000fe4000001ff00 */
[----:B------:R-:W-:Y:S02]  /*42f0*/  CS2R R40, SRZ ;  /* 0x0000000000287805 */ /* 0x000fe4000001ff00 */
[----:B--2---:R-:W-:Y:S01]  /*4300*/  CS2R R38, SRZ ;  /* 0x0000000000267805 */ /* 0x004fe2000001ff00 */
[----:B------:R-:W2:Y:S01]  /*4310*/  LDSM.16.M88.4 R196, [R252+0x2000] ;  /* 0x00200000fcc4783b */ /* 0x000ea20000000200 */
[----:B------:R-:W-:-:S02]  /*4320*/  CS2R R36, SRZ ;  /* 0x0000000000247805 */ /* 0x000fc4000001ff00 */
[----:B------:R-:W-:Y:S02]  /*4330*/  CS2R R34, SRZ ;  /* 0x0000000000227805 */ /* 0x000fe4000001ff00 */
[----:B------:R-:W-:Y:S01]  /*4340*/  CS2R R26, SRZ ;  /* 0x00000000001a7805 */ /* 0x000fe2000001ff00 */
[----:B------:R-:W1:Y:S01]  /*4350*/  LDSM.16.M88.4 R200, [R252+0x2800] ;  /* 0x00280000fcc8783b */ /* 0x000e620000000200 */
[----:B------:R-:W-:Y:S02]  /*4360*/  CS2R R24, SRZ ;  /* 0x0000000000187805 */ /* 0x000fe4000001ff00 */
[----:B------:R-:W-:Y:S02]  /*4370*/  CS2R R22, SRZ ;  /* 0x0000000000167805 */ /* 0x000fe4000001ff00 */
[----:B------:R-:W-:Y:S01]  /*4380*/  CS2R R20, SRZ ;  /* 0x0000000000147805 */ /* 0x000fe2000001ff00 */
[----:B------:R-:W1:Y:S01]  /*4390*/  LDSM.16.M88.4 R228, [R252+0x4000] ;  /* 0x00400000fce4783b */ /* 0x000e620000000200 */
[----:B------:R-:W-:Y:S01]  /*43a0*/  ULDC UR21, c[0x0][0x2dc] ;  /* 0x0000b70000157ab9 */ /* 0x000fe20000000800 */
[----:B------:R-:W-:-:S02]  /*43b0*/  ULDC UR14, c[0x0][0x2ec] ;  /* 0x0000bb00000e7ab9 */ /* 0x000fc40000000800 */
[----:B------:R-:W1:Y:S04]  /*43c0*/  LDSM.16.M88.4 R232, [R252+0x4800] ;  /* 0x00480000fce8783b */ /* 0x000e680000000200 */
[----:B-----5:R5:W-:Y:S04]  /*43d0*/  @!P6 STL [R1+0x60], R6 ;  /* 0x000060060100e387 */ /* 0x020be80000100800 */
[----:B----4-:R4:W-:Y:S01]  /*43e0*/  @!P5 STL [R1+0x64], R4 ;  /* 0x000064040100d387 */ /* 0x0109e20000100800 */
[----:B-----5:R-:W-:Y:S02]  /*43f0*/  LEA.HI R6, R32, R30, RZ, 0x4 ;  /* 0x0000001e20067211 */ /* 0x020fe400078f20ff */
[----:B----4-:R-:W-:-:S02]  /*4400*/  LOP3.LUT R4, R28, 0xfffffff8, RZ, 0xc0, !PT ;  /* 0xfffffff81c047812 */ /* 0x010fc400078ec0ff */
[----:B------:R-:W-:-:S03]  /*4410*/  SHF.R.S32.HI R7, RZ, 0x4, R6 ;  /* 0x00000004ff077819 */ /* 0x000fc60000011406 */
[----:B------:R-:W-:Y:S01]  /*4420*/  IMAD.IADD R4, R30, 0x1, -R4 ;  /* 0x000000011e047824 */ /* 0x000fe200078e0a04 */
[----:B------:R-:W-:-:S03]  /*4430*/  LEA.HI R6, R6, R7, RZ, 0x1 ;  /* 0x0000000706067211 */ /* 0x000fc600078f08ff */
[----:B-1----:R-:W-:Y:S01]  /*4440*/  IMAD.SHL.U32 R9, R4, 0x40, RZ ;  /* 0x0000004004097824 */ /* 0x002fe200078e00ff */
[----:B------:R-:W-:Y:S02]  /*4450*/  LOP3.LUT R8, R6, 0xfffffffe, RZ, 0xc0, !PT ;  /* 0xfffffffe06087812 */ /* 0x000fe400078ec0ff */
[----:B------:R-:W-:Y:S02]  /*4460*/  LOP3.LUT P0, RZ, R4, 0x2, RZ, 0xc0, !PT ;  /* 0x0000000204ff7812 */ /* 0x000fe4000780c0ff */
[----:B------:R-:W-:Y:S01]  /*4470*/  LOP3.LUT R6, R9, 0x1c0, RZ, 0xc0, !PT ;  /* 0x000001c009067812 */ /* 0x000fe200078ec0ff */
[----:B------:R-:W-:-:S03]  /*4480*/  IMAD.IADD R8, R7, 0x1, -R8 ;  /* 0x0000000107087824 */ /* 0x000fc600078e0a08 */
[----:B------:R-:W-:Y:S01]  /*4490*/  LOP3.LUT R7, R6, 0x8, R28, 0xf8, !PT ;  /* 0x0000000806077812 */ /* 0x000fe200078ef81c */
[----:B------:R-:W-:Y:S01]  /*44a0*/  IMAD.SHL.U32 R9, R8, 0x200, RZ ;  /* 0x0000020008097824 */ /* 0x000fe200078e00ff */
[----:B------:R-:W-:-:S04]  /*44b0*/  SHF.R.U32.HI R6, RZ, 0x3, R6 ;  /* 0x00000003ff067819 */ /* 0x000fc80000011606 */
[----:B------:R-:W-:Y:S01]  /*44c0*/  LOP3.LUT R8, R7, R6, RZ, 0x3c, !PT ;  /* 0x0000000607087212 */ /* 0x000fe200078e3cff */
[----:B------:R-:W-:Y:S02]  /*44d0*/  IMAD.U32 R7, RZ, RZ, UR8 ;  /* 0x00000008ff077e24 */ /* 0x000fe4000f8e00ff */
[----:B------:R-:W-:Y:S02]  /*44e0*/  VIADD R6, R5, 0x1 ;  /* 0x0000000105067836 */ /* 0x000fe40000000000 */
[----:B------:R-:W-:-:S03]  /*44f0*/  IMAD R5, R10, 0x800, R9 ;  /* 0x000008000a057824 */ /* 0x000fc600078e0209 */
[----:B------:R-:W-:Y:S01]  /*4500*/  IADD3 R6, R7, -UR34, R6 ;  /* 0x8000002207067c10 */ /* 0x000fe2000fffe006 */
[----:B------:R-:W-:-:S04]  /*4510*/  IMAD.IADD R4, R5, 0x1, R8 ;  /* 0x0000000105047824 */ /* 0x000fc800078e0208 */
[----:B------:R1:W-:Y:S04]  /*4520*/  STL [R1+0x80], R6 ;  /* 0x0000800601007387 */ /* 0x0003e80000100800 */
[----:B------:R-:W4:Y:S01]  /*4530*/  LDL R5, [R1+0x4] ;  /* 0x0000040001057983 */ /* 0x000f220000100800 */
[----:B------:R-:W-:Y:S01]  /*4540*/  SEL R240, R240, 0xffffffe0, !P0 ;  /* 0xffffffe0f0f07807 */ /* 0x000fe20004000000 */
[----:B------:R-:W-:Y:S01]  /*4550*/  UIADD3 UR18, UR34, 0x40, UR17 ;  /* 0x0000004022127890 */ /* 0x000fe2000fffe011 */
[----:B------:R-:W-:Y:S02]  /*4560*/  LEA R4, R4, UR4, 0x1 ;  /* 0x0000000404047c11 */ /* 0x000fe4000f8e08ff */
[----:B------:R-:W-:Y:S02]  /*4570*/  CS2R R30, SRZ ;  /* 0x00000000001e7805 */ /* 0x000fe4000001ff00 */
[----:B------:R-:W-:Y:S01]  /*4580*/  CS2R R28, SRZ ;  /* 0x00000000001c7805 */ /* 0x000fe2000001ff00 */
[----:B------:R-:W-:Y:S01]  /*4590*/  IMAD.IADD R240, R240, 0x1, R252 ;  /* 0x00000001f0f07824 */ /* 0x000fe200078e02fc */
[----:B------:R-:W-:Y:S01]  /*45a0*/  CS2R R32, SRZ ;  /* 0x0000000000207805 */ /* 0x000fe2000001ff00 */
[----:B------:R1:W1:Y:S01]  /*45b0*/  LDSM.16.M88.4 R148, [R4+0x12000] ;  /* 0x012000000494783b */ /* 0x0002620000000200 */
[----:B------:R-:W-:-:S02]  /*45c0*/  UIADD3 UR17, UR17, 0x40, URZ ;  /* 0x0000004011117890 */ /* 0x000fc4000fffe03f */
[----:B------:R-:W-:Y:S01]  /*45d0*/  UIADD3 UR18, UR18, -UR8, URZ ;  /* 0x8000000812127290 */ /* 0x000fe2000fffe03f */
[----:B------:R1:W1:Y:S04]  /*45e0*/  LDSM.16.M88.4 R172, [R240] ;  /* 0x00000000f0ac783b */ /* 0x0002680000000200 */
[----:B------:R1:W1:Y:S04]  /*45f0*/  LDSM.16.M88.4 R176, [R240+0x800] ;  /* 0x00080000f0b0783b */ /* 0x0002680000000200 */
[----:B------:R1:W1:Y:S04]  /*4600*/  LDSM.16.M88.4 R204, [R240+0x2000] ;  /* 0x00200000f0cc783b */ /* 0x0002680000000200 */
[----:B------:R1:W1:Y:S04]  /*4610*/  LDSM.16.M88.4 R208, [R240+0x2800] ;  /* 0x00280000f0d0783b */ /* 0x0002680000000200 */
[----:B------:R1:W1:Y:S04]  /*4620*/  LDSM.16.M88.4 R236, [R240+0x4000] ;  /* 0x00400000f0ec783b */ /* 0x0002680000000200 */
[----:B------:R-:W1:Y:S04]  /*4630*/  LDSM.16.M88.4 R240, [R240+0x4800] ;  /* 0x00480000f0f0783b */ /* 0x000e680000000200 */
[----:B------:R1:W1:Y:S04]  /*4640*/  LDSM.16.M88.4 R152, [R4+0x12800] ;  /* 0x012800000498783b */ /* 0x0002680000000200 */
[----:B------:R1:W1:Y:S04]  /*4650*/  LDSM.16.M88.4 R180, [R4+0x14000] ;  /* 0x0140000004b4783b */ /* 0x0002680000000200 */
[----:B------:R1:W1:Y:S04]  /*4660*/  LDSM.16.M88.4 R184, [R4+0x14800] ;  /* 0x0148000004b8783b */ /* 0x0002680000000200 */
[----:B------:R1:W1:Y:S04]  /*4670*/  LDSM.16.M88.4 R212, [R4+0x16000] ;  /* 0x0160000004d4783b */ /* 0x0002680000000200 */
[----:B------:R1:W1:Y:S04]  /*4680*/  LDSM.16.M88.4 R216, [R4+0x16800] ;  /* 0x0168000004d8783b */ /* 0x0002680000000200 */
[----:B------:R1:W-:Y:S04]  /*4690*/  STL [R1], R4 ;  /* 0x0000000401007387 */ /* 0x0003e80000100800 */
[----:B----4-:R4:W1:Y:S04]  /*46a0*/  LDSM.16.M88.4 R156, [R5] ;  /* 0x00000000059c783b */ /* 0x0108680000000200 */
[----:B------:R4:W1:Y:S04]  /*46b0*/  LDSM.16.M88.4 R160, [R5+0x800] ;  /* 0x0008000005a0783b */ /* 0x0008680000000200 */
[----:B------:R4:W1:Y:S04]  /*46c0*/  LDSM.16.M88.4 R188, [R5+0x2000] ;  /* 0x0020000005bc783b */ /* 0x0008680000000200 */
[----:B------:R4:W1:Y:S04]  /*46d0*/  LDSM.16.M88.4 R192, [R5+0x2800] ;  /* 0x0028000005c0783b */ /* 0x0008680000000200 */
[----:B------:R4:W1:Y:S04]  /*46e0*/  LDSM.16.M88.4 R220, [R5+0x4000] ;  /* 0x0040000005dc783b */ /* 0x0008680000000200 */
[----:B--23--:R4:W1:Y:S02]  /*46f0*/  LDSM.16.M88.4 R224, [R5+0x4800] ;  /* 0x0048000005e0783b */ /* 0x00c8640000000200 */
.L_x_34:
[----:B------:R-:W2:Y:S01]  /*4700*/  LDL R245, [R1] ;  /* 0x0000000001f57983 */ /* 0x000ea20000100800 */
[----:B------:R-:W-:Y:S02]  /*4710*/  USHF.L.U32 UR13, UR5, 0x6, URZ ;  /* 0x00000006050d7899 */ /* 0x000fe4000800063f */
[----:B------:R-:W-:Y:S01]  /*4720*/  UISETP.GT.AND UP2, UPT, UR5, UR15, UPT ;  /* 0x0000000f0500728c */ /* 0x000fe2000bf44270 */
[----:B---3--:R-:W3:Y:S01]  /*4730*/  LDL R249, [R1+0x8] ;  /* 0x0000080001f97983 */ /* 0x008ee20000100800 */
[----:B------:R-:W-:Y:S03]  /*4740*/  UISETP.GE.AND UP0, UPT, UR13, UR18, UPT ;  /* 0x000000120d00728c */ /* 0x000fe6000bf06270 */
[----:B------:R-:W4:Y:S01]  /*4750*/  LDL R244, [R1+0x4] ;  /* 0x0000040001f47983 */ /* 0x000f220000100800 */
[----:B------:R-:W-:Y:S03]  /*4760*/  UISETP.LT.AND UP0, UPT, UR17, UR8, UP0 ;  /* 0x000000081100728c */ /* 0x000fe60008701270 */
[----:B------:R-:W4:Y:S03]  /*4770*/  LDL R248, [R1+0xc] ;  /* 0x00000c0001f87983 */ /* 0x000f260000100800 */
[----:B------:R-:W-:Y:S01]  /*4780*/  PLOP3.LUT P0, PT, PT, PT, UP0, 0x80, 0x0 ;  /* 0x000000000000781c */ /* 0x000fe20003f0f008 */
[----:B------:R-:W4:Y:S04]  /*4790*/  LDL R247, [R1+0x18] ;  /* 0x0000180001f77983 */ /* 0x000f280000100800 */
[----:B------:R-:W4:Y:S04]  /*47a0*/  LDL R250, [R1+0x10] ;  /* 0x0000100001fa7983 */ /* 0x000f280000100800 */
[----:B------:R-:W4:Y:S04]  /*47b0*/  LDL R246, [R1+0x14] ;  /* 0x0000140001f67983 */ /* 0x000f280000100800 */
[----:B------:R-:W0:Y:S04]  /*47c0*/  LDGDEPBAR ;  /* 0x00000000000079af */ /* 0x000e280000000000 */
[----:B------:R-:W4:Y:S01]  /*47d0*/  LDL R251, [R1+0x84] ;  /* 0x0000840001fb7983 */ /* 0x000f220000100800 */
[----:B------:R-:W-:Y:S04]  /*47e0*/  DEPBAR.LE SB0, 0x0 ;  /* 0x000080000000791a */ /* 0x000fe80000000000 */
[----:B------:R-:W-:Y:S06]  /*47f0*/  BAR.SYNC.DEFER_BLOCKING 0x0 ;  /* 0x0000000000007b1d */ /* 0x000fec0000010000 */
[----:B------:R-:W-:Y:S04]  /*4800*/  LDSM.16.M88.4 R88, [R252+-0x6000] ;  /* 0xffa00000fc58783b */ /* 0x000fe80000000200 */
[----:B--2---:R-:W-:Y:S04]  /*4810*/  LDSM.16.M88.4 R8, [R245+0xc000] ;  /* 0x00c00000f508783b */ /* 0x004fe80000000200 */
[----:B---3--:R-:W1:Y:S04]  /*4820*/  LDSM.16.M88.4 R16, [R249] ;  /* 0x00000000f910783b */ /* 0x008e680000000200 */
[----:B------:R-:W2:Y:S04]  /*4830*/  LDSM.16.M88.4 R68, [R245+0xc800] ;  /* 0x00c80000f544783b */ /* 0x000ea80000000200 */
[----:B----4-:R-:W-:Y:S04]  /*4840*/  LDSM.16.M88.4 R72, [R248] ;  /* 0x00000000f848783b */ /* 0x010fe80000000200 */
[----:B------:R-:W3:Y:S04]  /*4850*/  LDSM.16.M88.4 R76, [R244+-0x6000] ;  /* 0xffa00000f44c783b */ /* 0x000ee80000000200 */
[----:B------:R-:W4:Y:S04]  /*4860*/  LDSM.16.M88.4 R80, [R244+-0x5800] ;  /* 0xffa80000f450783b */ /* 0x000f280000000200 */
[----:B------:R-:W4:Y:S04]  /*4870*/  LDSM.16.M88.4 R84, [R247] ;  /* 0x00000000f754783b */ /* 0x000f280000000200 */
[----:B------:R-:W-:Y:S04]  /*4880*/  LDSM.16.M88.4 R92, [R246] ;  /* 0x00000000f65c783b */ /* 0x000fe80000000200 */
[----:B------:R-:W-:Y:S01]  /*4890*/  LDSM.16.M88.4 R96, [R250] ;  /* 0x00000000fa60783b */ /* 0x000fe20000000200 */
[C---:B-1----:R-:W-:Y:S06]  /*48a0*/  HMMA.16816.F32 R4, R16.reuse, R8, RZ ;  /* 0x000000081004723c */ /* 0x042fec00000018ff */
[C---:B------:R-:W-:Y:S06]  /*48b0*/  HMMA.16816.F32 R8, R16.reuse, R10, RZ ;  /* 0x0000000a1008723c */ /* 0x040fec00000018ff */
[C---:B--2---:R-:W-:Y:S06]  /*48c0*/  HMMA.16816.F32 R12, R16.reuse, R68, RZ ;  /* 0x00000044100c723c */ /* 0x044fec00000018ff */
[----:B------:R-:W-:Y:S01]  /*48d0*/  HMMA.16816.F32 R16, R16, R70, RZ ;  /* 0x000000461010723c */ /* 0x000fe200000018ff */
[----:B------:R-:W1:Y:S05]  /*48e0*/  LDSM.16.M88.4 R68, [R252+-0x5800] ;  /* 0xffa80000fc44783b */ /* 0x000e6a0000000200 */
[C---:B---3--:R-:W-:Y:S06]  /*48f0*/  HMMA.16816.F32 R4, R72.reuse, R76, R4 ;  /* 0x0000004c4804723c */ /* 0x048fec0000001804 */
[C---:B------:R-:W-:Y:S01]  /*4900*/  HMMA.16816.F32 R8, R72.reuse, R78, R8 ;  /* 0x0000004e4808723c */ /* 0x040fe20000001808 */
[----:B------:R-:W-:Y:S05]  /*4910*/  LDSM.16.M88.4 R76, [R249+0x2000] ;  /* 0x00200000f94c783b */ /* 0x000fea0000000200 */
[C---:B----4-:R-:W-:Y:S06]  /*4920*/  HMMA.16816.F32 R12, R72.reuse, R80, R12 ;  /* 0x00000050480c723c */ /* 0x050fec000000180c */
[----:B------:R-:W-:Y:S01]  /*4930*/  HMMA.16816.F32 R16, R72, R82, R16 ;  /* 0x000000524810723c */ /* 0x000fe20000001810 */
[----:B------:R-:W2:Y:S04]  /*4940*/  LDSM.16.M88.4 R72, [R250+0x800] ;  /* 0x00080000fa48783b */ /* 0x000ea80000000200 */
[----:B------:R-:W3:Y:S01]  /*4950*/  LDSM.16.M88.4 R80, [R245+0xe000] ;  /* 0x00e00000f550783b */ /* 0x000ee20000000200 */
[C---:B------:R-:W-:Y:S06]  /*4960*/  HMMA.16816.F32 R4, R84.reuse, R88, R4 ;  /* 0x000000585404723c */ /* 0x040fec0000001804 */
[C---:B------:R-:W-:Y:S01]  /*4970*/  HMMA.16816.F32 R8, R84.reuse, R90, R8 ;  /* 0x0000005a5408723c */ /* 0x040fe20000001808 */
[----:B------:R-:W-:Y:S05]  /*4980*/  LDSM.16.M88.4 R88, [R244+-0x4000] ;  /* 0xffc00000f458783b */ /* 0x000fea0000000200 */
[C---:B-1----:R-:W-:Y:S06]  /*4990*/  HMMA.16816.F32 R12, R84.reuse, R68, R12 ;  /* 0x00000044540c723c */ /* 0x042fec000000180c */
[----:B------:R-:W-:Y:S01]  /*49a0*/  HMMA.16816.F32 R16, R84, R70, R16 ;  /* 0x000000465410723c */ /* 0x000fe20000001810 */
[----:B------:R-:W1:Y:S04]  /*49b0*/  LDSM.16.M88.4 R68, [R245+0xe800] ;  /* 0x00e80000f544783b */ /* 0x000e680000000200 */
[----:B------:R-:W4:Y:S01]  /*49c0*/  LDSM.16.M88.4 R84, [R248+0x2000] ;  /* 0x00200000f854783b */ /* 0x000f220000000200 */
[C---:B------:R-:W-:Y:S06]  /*49d0*/  HMMA.16816.F32 R4, R92.reuse, R96, R4 ;  /* 0x000000605c04723c */ /* 0x040fec0000001804 */
[C---:B------:R-:W-:Y:S01]  /*49e0*/  HMMA.16816.F32 R8, R92.reuse, R98, R8 ;  /* 0x000000625c08723c */ /* 0x040fe20000001808 */
[----:B------:R-:W-:Y:S05]  /*49f0*/  LDSM.16.M88.4 R96, [R252+-0x4000] ;  /* 0xffc00000fc60783b */ /* 0x000fea0000000200 */
[C---:B--2---:R-:W-:Y:S06]  /*4a00*/  HMMA.16816.F32 R12, R92.reuse, R72, R12 ;  /* 0x000000485c0c723c */ /* 0x044fec000000180c */
[----:B------:R-:W-:Y:S01]  /*4a10*/  HMMA.16816.F32 R16, R92, R74, R16 ;  /* 0x0000004a5c10723c */ /* 0x000fe20000001810 */
[----:B------:R-:W2:Y:S04]  /*4a20*/  LDSM.16.M88.4 R72, [R244+-0x3800] ;  /* 0xffc80000f448783b */ /* 0x000ea80000000200 */
[----:B------:R-:W2:Y:S01]  /*4a30*/  LDSM.16.M88.4 R92, [R247+0x2000] ;  /* 0x00200000f75c783b */ /* 0x000ea20000000200 */
[C---:B---3--:R-:W-:Y:S06]  /*4a40*/  HMMA.16816.F32 R4, R76.reuse, R80, R4 ;  /* 0x000000504c04723c */ /* 0x048fec0000001804 */
[C---:B------:R-:W-:Y:S01]  /*4a50*/  HMMA.16816.F32 R8, R76.reuse, R82, R8 ;  /* 0x000000524c08723c */ /* 0x040fe20000001808 */
[----:B------:R-:W-:Y:S05]  /*4a60*/  LDSM.16.M88.4 R80, [R250+0x2000] ;  /* 0x00200000fa50783b */ /* 0x000fea0000000200 */
[C---:B-1----:R-:W-:Y:S06]  /*4a70*/  HMMA.16816.F32 R12, R76.reuse, R68, R12 ;  /* 0x000000444c0c723c */ /* 0x042fec000000180c */
[----:B------:R-:W-:Y:S01]  /*4a80*/  HMMA.16816.F32 R16, R76, R70, R16 ;  /* 0x000000464c10723c */ /* 0x000fe20000001810 */
[----:B------:R-:W1:Y:S04]  /*4a90*/  LDSM.16.M88.4 R68, [R252+-0x3800] ;  /* 0xffc80000fc44783b */ /* 0x000e680000000200 */
[----:B------:R-:W3:Y:S01]  /*4aa0*/  LDSM.16.M88.4 R76, [R246+0x2000] ;  /* 0x00200000f64c783b */ /* 0x000ee20000000200 */
[C---:B----4-:R-:W-:Y:S06]  /*4ab0*/  HMMA.16816.F32 R4, R84.reuse, R88, R4 ;  /* 0x000000585404723c */ /* 0x050fec0000001804 */
[C---:B------:R-:W-:Y:S01]  /*4ac0*/  HMMA.16816.F32 R8, R84.reuse, R90, R8 ;  /* 0x0000005a5408723c */ /* 0x040fe20000001808 */
[----:B------:R-:W-:Y:S05]  /*4ad0*/  LDSM.16.M88.4 R88, [R245+0x10000] ;  /* 0x01000000f558783b */ /* 0x000fea0000000200 */
[C---:B--2---:R-:W-:Y:S06]  /*4ae0*/  HMMA.16816.F32 R12, R84.reuse, R72, R12 ;  /* 0x00000048540c723c */ /* 0x044fec000000180c */
[----:B------:R-:W-:Y:S01]  /*4af0*/  HMMA.16816.F32 R16, R84, R74, R16 ;  /* 0x0000004a5410723c */ /* 0x000fe20000001810 */
[----:B------:R-:W2:Y:S04]  /*4b00*/  LDSM.16.M88.4 R72, [R250+0x2800] ;  /* 0x00280000fa48783b */ /* 0x000ea80000000200 */
[----:B------:R-:W4:Y:S01]  /*4b10*/  LDSM.16.M88.4 R84, [R249+0x4000] ;  /* 0x00400000f954783b */ /* 0x000f220000000200 */
[C---:B------:R-:W-:Y:S06]  /*4b20*/  HMMA.16816.F32 R4, R92.reuse, R96, R4 ;  /* 0x000000605c04723c */ /* 0x040fec0000001804 */
[C---:B------:R-:W-:Y:S01]  /*4b30*/  HMMA.16816.F32 R8, R92.reuse, R98, R8 ;  /* 0x000000625c08723c */ /* 0x040fe20000001808 */
[----:B------:R-:W-:Y:S05]  /*4b40*/  LDSM.16.M88.4 R96, [R244+-0x2000] ;  /* 0xffe00000f460783b */ /* 0x000fea0000000200 */
[C---:B-1----:R-:W-:Y:S06]  /*4b50*/  HMMA.16816.F32 R12, R92.reuse, R68, R12 ;  /* 0x000000445c0c723c */ /* 0x042fec000000180c */
[----:B------:R-:W-:Y:S01]  /*4b60*/  HMMA.16816.F32 R16, R92, R70, R16 ;  /* 0x000000465c10723c */ /* 0x000fe20000001810 */
[----:B------:R1:W4:Y:S04]  /*4b70*/  LDSM.16.M88.4 R68, [R245+0x10800] ;  /* 0x01080000f544783b */ /* 0x0003280000000200 */
[----:B------:R-:W4:Y:S01]  /*4b80*/  LDSM.16.M88.4 R92, [R248+0x4000] ;  /* 0x00400000f85c783b */ /* 0x000f220000000200 */
[C---:B---3--:R-:W-:Y:S06]  /*4b90*/  HMMA.16816.F32 R4, R76.reuse, R80, R4 ;  /* 0x000000504c04723c */ /* 0x048fec0000001804 */
[C---:B------:R-:W-:Y:S01]  /*4ba0*/  HMMA.16816.F32 R8, R76.reuse, R82, R8 ;  /* 0x000000524c08723c */ /* 0x040fe20000001808 */
[----:B------:R-:W-:Y:S05]  /*4bb0*/  LDSM.16.M88.4 R80, [R252+-0x2000] ;  /* 0xffe00000fc50783b */ /* 0x000fea0000000200 */
[C---:B--2---:R-:W-:Y:S06]  /*4bc0*/  HMMA.16816.F32 R12, R76.reuse, R72, R12 ;  /* 0x000000484c0c723c */ /* 0x044fec000000180c */
[----:B------:R-:W-:Y:S01]  /*4bd0*/  HMMA.16816.F32 R16, R76, R74, R16 ;  /* 0x0000004a4c10723c */ /* 0x000fe20000001810 */
[----:B------:R2:W3:Y:S04]  /*4be0*/  LDSM.16.M88.4 R72, [R244+-0x1800] ;  /* 0xffe80000f448783b */ /* 0x0004e80000000200 */
[----:B-1----:R-:W3:Y:S01]  /*4bf0*/  LDL R245, [R1+0x60] ;  /* 0x0000600001f57983 */ /* 0x002ee20000100800 */
[C---:B----4-:R-:W-:Y:S03]  /*4c00*/  HMMA.16816.F32 R4, R84.reuse, R88, R4 ;  /* 0x000000585404723c */ /* 0x050fe60000001804 */
[----:B------:R-:W1:Y:S03]  /*4c10*/  LDSM.16.M88.4 R76, [R247+0x4000] ;  /* 0x00400000f74c783b */ /* 0x000e660000000200 */
[C---:B------:R-:W-:Y:S01]  /*4c20*/  HMMA.16816.F32 R8, R84.reuse, R90, R8 ;  /* 0x0000005a5408723c */ /* 0x040fe20000001808 */
[----:B------:R-:W-:Y:S05]  /*4c30*/  LDSM.16.M88.4 R88, [R250+0x4000] ;  /* 0x00400000fa58783b */ /* 0x000fea0000000200 */
[C---:B------:R-:W-:Y:S06]  /*4c40*/  HMMA.16816.F32 R12, R84.reuse, R68, R12 ;  /* 0x00000044540c723c */ /* 0x040fec000000180c */
[----:B------:R-:W-:Y:S01]  /*4c50*/  HMMA.16816.F32 R16, R84, R70, R16 ;  /* 0x000000465410723c */ /* 0x000fe20000001810 */
[----:B--2---:R-:W2:Y:S04]  /*4c60*/  LDL R244, [R1+0x64] ;  /* 0x0000640001f47983 */ /* 0x004ea80000100800 */
[----:B------:R-:W4:Y:S01]  /*4c70*/  LDSM.16.M88.4 R68, [R252+-0x1800] ;  /* 0xffe80000fc44783b */ /* 0x000f220000000200 */
[C---:B------:R-:W-:Y:S03]  /*4c80*/  HMMA.16816.F32 R4, R92.reuse, R96, R4 ;  /* 0x000000605c04723c */ /* 0x040fe60000001804 */
[----:B------:R-:W2:Y:S03]  /*4c90*/  LDL R97, [R1+0x80] ;  /* 0x0000800001617983 */ /* 0x000ea60000100800 */
[C---:B------:R-:W-:Y:S01]  /*4ca0*/  HMMA.16816.F32 R8, R92.reuse, R98, R8 ;  /* 0x000000625c08723c */ /* 0x040fe20000001808 */
[----:B------:R-:W4:Y:S04]  /*4cb0*/  LDSM.16.M88.4 R84, [R246+0x4000] ;  /* 0x00400000f654783b */ /* 0x000f280000000200 */
[----:B------:R-:W2:Y:S01]  /*4cc0*/  LDL R99, [R1+0x54] ;  /* 0x0000540001637983 */ /* 0x000ea20000100800 */
[C---:B---3--:R-:W-:Y:S03]  /*4cd0*/  HMMA.16816.F32 R12, R92.reuse, R72, R12 ;  /* 0x000000485c0c723c */ /* 0x048fe6000000180c */
[----:B------:R-:W3:Y:S03]  /*4ce0*/  LDL R98, [R1+0x58] ;  /* 0x0000580001627983 */ /* 0x000ee60000100800 */
[----:B------:R-:W-:Y:S01]  /*4cf0*/  HMMA.16816.F32 R16, R92, R74, R16 ;  /* 0x0000004a5c10723c */ /* 0x000fe20000001810 */
[----:B------:R-:W-:Y:S04]  /*4d00*/  IMAD.U32 R72, RZ, RZ, UR28 ;  /* 0x0000001cff487e24 */ /* 0x000fe8000f8e00ff */
[----:B------:R-:W-:Y:S01]  /*4d10*/  @!P0 IMAD R72, R72, 0x40, R251 ;  /* 0x0000004048488824 */ /* 0x000fe200078e02fb */
[C---:B-1----:R-:W-:Y:S06]  /*4d20*/  HMMA.16816.F32 R4, R76.reuse, R80, R4 ;  /* 0x000000504c04723c */ /* 0x042fec0000001804 */
[C---:B------:R-:W-:Y:S06]  /*4d30*/  HMMA.16816.F32 R8, R76.reuse, R82, R8 ;  /* 0x000000524c08723c */ /* 0x040fec0000001808 */
[C---:B----4-:R-:W-:Y:S06]  /*4d40*/  HMMA.16816.F32 R12, R76.reuse, R68, R12 ;  /* 0x000000444c0c723c */ /* 0x050fec000000180c */
[----:B------:R-:W-:Y:S01]  /*4d50*/  HMMA.16816.F32 R16, R76, R70, R16 ;  /* 0x000000464c10723c */ /* 0x000fe20000001810 */
[----:B------:R-:W4:Y:S04]  /*4d60*/  LDL R79, [R1+0x74] ;  /* 0x00007400014f7983 */ /* 0x000f280000100800 */
[----:B------:R-:W3:Y:S01]  /*4d70*/  LDL R78, [R1+0x70] ;  /* 0x00007000014e7983 */ /* 0x000ee20000100800 */
[C---:B------:R-:W-:Y:S03]  /*4d80*/  HMMA.16816.F32 R4, R84.reuse, R88, R4 ;  /* 0x000000585404723c */ /* 0x040fe60000001804 */
[----:B------:R-:W1:Y:S02]  /*4d90*/  LDSM.16.M88.4 R68, [R250+0x4800] ;  /* 0x00480000fa44783b */ /* 0x000e640000000200 */
[----:B------:R-:W-:Y:S01]  /*4da0*/  @!P0 IADD3 R76, R72, 0x1, RZ ;  /* 0x00000001484c8810 */ /* 0x000fe20007ffe0ff */
[C---:B------:R-:W-:Y:S06]  /*4db0*/  HMMA.16816.F32 R8, R84.reuse, R90, R8 ;  /* 0x0000005a5408723c */ /* 0x040fec0000001808 */
[C---:B-1----:R-:W-:Y:S06]  /*4dc0*/  HMMA.16816.F32 R12, R84.reuse, R68, R12 ;  /* 0x00000044540c723c */ /* 0x042fec000000180c */
[----:B------:R-:W-:Y:S05]  /*4dd0*/  HMMA.16816.F32 R16, R84, R70, R16 ;  /* 0x000000465410723c */ /* 0x000fea0000001810 */
[C---:B------:R-:W-:Y:S01]  /*4de0*/  FMUL.FTZ R73, R245.reuse, 1.4426950216293334961 ;  /* 0x3fb8aa3bf5497820 */ /* 0x040fe20000410000 */
[----:B------:R-:W-:Y:S01]  /*4df0*/  FSETP.NEU.FTZ.AND P1, PT, R245, -INF , PT ;  /* 0xff800000f500780b */ /* 0x000fe20003f3d000 */
[----:B------:R-:W-:Y:S04]  /*4e00*/  IMAD.MOV.U32 R245, RZ, RZ, 0x8 ;  /* 0x00000008fff57424 */ /* 0x000fe800078e00ff */
[----:B------:R-:W-:Y:S01]  /*4e10*/  FSEL R73, R73, RZ, P1 ;  /* 0x000000ff49497208 */ /* 0x000fe20000800000 */
[----:B--2---:R-:W-:Y:S01]  /*4e20*/  FMUL.FTZ R77, R244, 1.4426950216293334961 ;  /* 0x3fb8aa3bf44d7820 */ /* 0x004fe20000410000 */
[----:B------:R-:W-:Y:S05]  /*4e30*/  @!P0 VIADD R74, R97, UR13 ;  /* 0x0000000d614a8c36 */ /* 0x000fea0008000000 */
[C---:B------:R-:W-:Y:S02]  /*4e40*/  @!P0 VIMNMX R75, R74.reuse, UR8, PT ;  /* 0x000000084a4b8c48 */ /* 0x040fe4000bfe0100 */
[----:B------:R-:W-:Y:S02]  /*4e50*/  @!P0 VIADDMNMX R74, R74, R245, UR8, PT ;  /* 0x000000084a4a8e46 */ /* 0x000fe4000b8001f5 */
[----:B------:R-:W2:Y:S01]  /*4e60*/  LDL R245, [R1+0x50] ;  /* 0x0000500001f57983 */ /* 0x000ea20000100800 */
[-C--:B------:R-:W-:Y:S02]  /*4e70*/  @!P0 ISETP.GE.AND P1, PT, R76, R75.reuse, PT ;  /* 0x0000004b4c00820c */ /* 0x080fe40003f26270 */
[-C--:B------:R-:W-:Y:S02]  /*4e80*/  @!P0 ISETP.GE.AND P2, PT, R72, R75.reuse, PT ;  /* 0x0000004b4800820c */ /* 0x080fe40003f46270 */
[----:B------:R-:W-:Y:S02]  /*4e90*/  @!P0 FSEL R5, R5, -INF , !P1 ;  /* 0xff80000005058808 */ /* 0x000fe40004800000 */
[----:B------:R-:W-:Y:S02]  /*4ea0*/  FSETP.NEU.FTZ.AND P1, PT, R244, -INF , PT ;  /* 0xff800000f400780b */ /* 0x000fe40003f3d000 */
[----:B------:R-:W2:Y:S01]  /*4eb0*/  LDL R244, [R1+0x5c] ;  /* 0x00005c0001f47983 */ /* 0x000ea20000100800 */
[----:B------:R-:W-:Y:S01]  /*4ec0*/  @!P0 FSEL R4, R4, -INF , !P2 ;  /* 0xff80000004048808 */ /* 0x000fe20005000000 */
[--C-:B------:R-:W-:Y:S01]  /*4ed0*/  FFMA.FTZ R5, R5, UR14, -R73.reuse ;  /* 0x0000000e05057c23 */ /* 0x100fe20008010849 */
[-C--:B------:R-:W-:Y:S03]  /*4ee0*/  @!P0 ISETP.GE.AND P2, PT, R72, R74.reuse, PT ;  /* 0x0000004a4800820c */ /* 0x080fe60003f46270 */
[--C-:B------:R-:W-:Y:S01]  /*4ef0*/  FFMA.FTZ R4, R4, UR14, -R73.reuse ;  /* 0x0000000e04047c23 */ /* 0x100fe20008010849 */
[----:B------:R-:W-:Y:S01]  /*4f00*/  MUFU.EX2 R92, R5 ;  /* 0x00000005005c7308 */ /* 0x000fe20000000800 */
[----:B------:R-:W-:Y:S09]  /*4f10*/  @!P0 FSEL R6, R6, -INF , !P2 ;  /* 0xff80000006068808 */ /* 0x000ff20005000000 */
[----:B------:R1:W4:Y:S02]  /*4f20*/  MUFU.EX2 R93, R4 ;  /* 0x00000004005d7308 */ /* 0x0003240000000800 */
[----:B-1----:R-:W-:Y:S02]  /*4f30*/  FSEL R4, R77, RZ, P1 ;  /* 0x000000ff4d047208 */ /* 0x002fe40000800000 */
[-C--:B------:R-:W-:Y:S03]  /*4f40*/  @!P0 ISETP.GE.AND P1, PT, R76, R74.reuse, PT ;  /* 0x0000004a4c00820c */ /* 0x080fe60003f26270 */
[--C-:B------:R-:W-:Y:S01]  /*4f50*/  FFMA.FTZ R5, R6, UR14, -R4.reuse ;  /* 0x0000000e06057c23 */ /* 0x100fe20008010804 */
[----:B------:R-:W-:Y:S01]  /*4f60*/  @!P0 VIADD R6, R72, 0x8 ;  /* 0x0000000848068836 */ /* 0x000fe20000000000 */
[----:B------:R-:W-:Y:S02]  /*4f70*/  @!P0 FSEL R7, R7, -INF , !P1 ;  /* 0xff80000007078808 */ /* 0x000fe40004800000 */
[----:B------:R1:W-:Y:S02]  /*4f80*/  MUFU.EX2 R97, R5 ;  /* 0x0000000500617308 */ /* 0x0003e40000000800 */
[-C--:B------:R-:W-:Y:S01]  /*4f90*/  @!P0 ISETP.GE.AND P1, PT, R6, R75.reuse, PT ;  /* 0x0000004b0600820c */ /* 0x080fe20003f26270 */
[--C-:B------:R-:W-:Y:S03]  /*4fa0*/  FFMA.FTZ R7, R7, UR14, -R4.reuse ;  /* 0x0000000e07077c23 */ /* 0x100fe60008010804 */
[----:B------:R-:W-:Y:S04]  /*4fb0*/  @!P0 FSEL R8, R8, -INF , !P1 ;  /* 0xff80000008088808 */ /* 0x000fe80004800000 */
[----:B------:R-:W3:Y:S01]  /*4fc0*/  MUFU.EX2 R96, R7 ;  /* 0x0000000700607308 */ /* 0x000ee20000000800 */
[--C-:B------:R-:W-:Y:S09]  /*4fd0*/  FFMA.FTZ R8, R8, UR14, -R73.reuse ;  /* 0x0000000e08087c23 */ /* 0x100ff20008010849 */
[----:B------:R-:W-:Y:S01]  /*4fe0*/  MUFU.EX2 R90, R8 ;  /* 0x00000008005a7308 */ /* 0x000fe20000000800 */
[----:B-1----:R-:W-:Y:S04]  /*4ff0*/  @!P0 IADD3 R5, R72, 0x9, RZ ;  /* 0x0000000948058810 */ /* 0x002fe80007ffe0ff */
[-C--:B------:R-:W-:Y:S04]  /*5000*/  @!P0 ISETP.GE.AND P1, PT, R5, R75.reuse, PT ;  /* 0x0000004b0500820c */ /* 0x080fe80003f26270 */
[----:B------:R-:W-:Y:S02]  /*5010*/  @!P0 FSEL R9, R9, -INF , !P1 ;  /* 0xff80000009098808 */ /* 0x000fe40004800000 */
[-C--:B------:R-:W-:Y:S01]  /*5020*/  @!P0 ISETP.GE.AND P1, PT, R6, R74.reuse, PT ;  /* 0x0000004a0600820c */ /* 0x080fe20003f26270 */
[----:B------:R-:W-:Y:S02]  /*5030*/  @!P0 VIADD R6, R72, 0x10 ;  /* 0x0000001048068836 */ /* 0x000fe40000000000 */
[--C-:B------:R-:W-:Y:S01]  /*5040*/  FFMA.FTZ R9, R9, UR14, -R73.reuse ;  /* 0x0000000e09097c23 */ /* 0x100fe20008010849 */
[----:B------:R-:W-:Y:S02]  /*5050*/  @!P0 FSEL R10, R10, -INF , !P1 ;  /* 0xff8000000a0a8808 */ /* 0x000fe40004800000 */
[-C--:B------:R-:W-:Y:S01]  /*5060*/  @!P0 ISETP.GE.AND P1, PT, R5, R74.reuse, PT ;  /* 0x0000004a0500820c */ /* 0x080fe20003f26270 */
[----:B------:R-:W-:Y:S01]  /*5070*/  @!P0 VIADD R5, R72, 0x11 ;  /* 0x0000001148058836 */ /* 0x000fe20000000000 */
[----:B------:R-:W-:Y:S01]  /*5080*/  MUFU.EX2 R88, R9 ;  /* 0x0000000900587308 */ /* 0x000fe20000000800 */
[--C-:B------:R-:W-:Y:S01]  /*5090*/  FFMA.FTZ R10, R10, UR14, -R4.reuse ;  /* 0x0000000e0a0a7c23 */ /* 0x100fe20008010804 */
[----:B------:R-:W-:Y:S02]  /*50a0*/  @!P0 FSEL R11, R11, -INF , !P1 ;  /* 0xff8000000b0b8808 */ /* 0x000fe40004800000 */
[-C--:B------:R-:W-:Y:S03]  /*50b0*/  @!P0 ISETP.GE.AND P1, PT, R6, R75.reuse, PT ;  /* 0x0000004b0600820c */ /* 0x080fe60003f26270 */
[--C-:B------:R-:W-:Y:S01]  /*50c0*/  FFMA.FTZ R11, R11, UR14, -R4.reuse ;  /* 0x0000000e0b0b7c23 */ /* 0x100fe20008010804 */
[----:B------:R-:W-:Y:S02]  /*50d0*/  @!P0 FSEL R12, R12, -INF , !P1 ;  /* 0xff8000000c0c8808 */ /* 0x000fe40004800000 */
[----:B------:R-:W-:Y:S01]  /*50e0*/  MUFU.EX2 R95, R10 ;  /* 0x0000000a005f7308 */ /* 0x000fe20000000800 */
[----:B------:R-:W-:Y:S02]  /*50f0*/  @!P0 ISETP.GE.AND P1, PT, R5, R75, PT ;  /* 0x0000004b0500820c */ /* 0x000fe40003f26270 */
[--C-:B------:R-:W-:Y:S02]  /*5100*/  FFMA.FTZ R12, R12, UR14, -R73.reuse ;  /* 0x0000000e0c0c7c23 */ /* 0x100fe40008010849 */
[----:B------:R-:W-:Y:S02]  /*5110*/  @!P0 FSEL R13, R13, -INF , !P1 ;  /* 0xff8000000d0d8808 */ /* 0x000fe40004800000 */
[-C--:B------:R-:W-:Y:S03]  /*5120*/  @!P0 ISETP.GE.AND P1, PT, R6, R74.reuse, PT ;  /* 0x0000004a0600820c */ /* 0x080fe60003f26270 */
[----:B------:R-:W1:Y:S01]  /*5130*/  MUFU.EX2 R94, R11 ;  /* 0x0000000b005e7308 */ /* 0x000e620000000800 */
[----:B----4-:R-:W-:Y:S01]  /*5140*/  F2FP.F16.F32.PACK_AB R6, R92, R93 ;  /* 0x0000005d5c06723e */ /* 0x010fe200000000ff */
[--C-:B------:R-:W-:Y:S01]  /*5150*/  FFMA.FTZ R13, R13, UR14, -R73.reuse ;  /* 0x0000000e0d0d7c23 */ /* 0x100fe20008010849 */
[----:B------:R-:W-:Y:S02]  /*5160*/  @!P0 FSEL R14, R14, -INF , !P1 ;  /* 0xff8000000e0e8808 */ /* 0x000fe40004800000 */
[-C--:B------:R-:W-:Y:S02]  /*5170*/  @!P0 ISETP.GE.AND P1, PT, R5, R74.reuse, PT ;  /* 0x0000004a0500820c */ /* 0x080fe40003f26270 */
[C---:B------:R-:W-:Y:S01]  /*5180*/  @!P0 IADD3 R5, R72.reuse, 0x18, RZ ;  /* 0x0000001848058810 */ /* 0x040fe20007ffe0ff */
[----:B------:R-:W-:Y:S01]  /*5190*/  @!P0 VIADD R72, R72, 0x19 ;  /* 0x0000001948488836 */ /* 0x000fe20000000000 */
[----:B------:R-:W-:Y:S01]  /*51a0*/  @!P0 FSEL R15, R15, -INF , !P1 ;  /* 0xff8000000f0f8808 */ /* 0x000fe20004800000 */
[--C-:B------:R-:W-:Y:S01]  /*51b0*/  FFMA.FTZ R14, R14, UR14, -R4.reuse ;  /* 0x0000000e0e0e7c23 */ /* 0x100fe20008010804 */
[CC--:B------:R-:W-:Y:S01]  /*51c0*/  @!P0 ISETP.GE.AND P1, PT, R5.reuse, R75.reuse, PT ;  /* 0x0000004b0500820c */ /* 0x0c0fe20003f26270 */
[----:B------:R4:W-:Y:S01]  /*51d0*/  MUFU.EX2 R86, R12 ;  /* 0x0000000c00567308 */ /* 0x0009e20000000800 */
[-C--:B------:R-:W-:Y:S01]  /*51e0*/  @!P0 ISETP.GE.AND P2, PT, R5, R74.reuse, PT ;  /* 0x0000004a0500820c */ /* 0x080fe20003f46270 */
[--C-:B------:R-:W-:Y:S01]  /*51f0*/  FFMA.FTZ R15, R15, UR14, -R4.reuse ;  /* 0x0000000e0f0f7c23 */ /* 0x100fe20008010804 */
[----:B------:R-:W-:Y:S02]  /*5200*/  @!P0 FSEL R16, R16, -INF , !P1 ;  /* 0xff80000010108808 */ /* 0x000fe40004800000 */
[----:B------:R-:W-:Y:S02]  /*5210*/  @!P0 ISETP.GE.AND P1, PT, R72, R75, PT ;  /* 0x0000004b4800820c */ /* 0x000fe40003f26270 */
[----:B------:R-:W-:Y:S03]  /*5220*/  @!P0 FSEL R18, R18, -INF , !P2 ;  /* 0xff80000012128808 */ /* 0x000fe60005000000 */
[----:B------:R-:W4:Y:S01]  /*5230*/  MUFU.EX2 R84, R13 ;  /* 0x0000000d00547308 */ /* 0x000f220000000800 */
[----:B------:R-:W-:Y:S01]  /*5240*/  @!P0 FSEL R17, R17, -INF , !P1 ;  /* 0xff80000011118808 */ /* 0x000fe20004800000 */
[--C-:B------:R-:W-:Y:S01]  /*5250*/  FFMA.FTZ R16, R16, UR14, -R73.reuse ;  /* 0x0000000e10107c23 */ /* 0x100fe20008010849 */
[----:B------:R-:W-:Y:S01]  /*5260*/  @!P0 ISETP.GE.AND P1, PT, R72, R74, PT ;  /* 0x0000004a4800820c */ /* 0x000fe20003f26270 */
[--C-:B------:R-:W-:Y:S01]  /*5270*/  FFMA.FTZ R18, R18, UR14, -R4.reuse ;  /* 0x0000000e12127c23 */ /* 0x100fe20008010804 */
[----:B---3--:R-:W-:Y:S01]  /*5280*/  F2FP.F16.F32.PACK_AB R5, R96, R97 ;  /* 0x000000616005723e */ /* 0x008fe200000000ff */
[----:B------:R-:W-:Y:S01]  /*5290*/  FFMA.FTZ R73, R17, UR14, -R73 ;  /* 0x0000000e11497c23 */ /* 0x000fe20008010849 */
[----:B------:R-:W-:Y:S03]  /*52a0*/  @!P0 FSEL R19, R19, -INF , !P1 ;  /* 0xff80000013138808 */ /* 0x000fe60004800000 */
[----:B------:R-:W-:Y:S01]  /*52b0*/  MUFU.EX2 R91, R14 ;  /* 0x0000000e005b7308 */ /* 0x000fe20000000800 */
[----:B-1----:R-:W-:Y:S02]  /*52c0*/  F2FP.F16.F32.PACK_AB R8, R94, R95 ;  /* 0x0000005f5e08723e */ /* 0x002fe400000000ff */
[----:B----4-:R-:W-:Y:S01]  /*52d0*/  IADD3 R12, P0, R79, UR12, RZ ;  /* 0x0000000c4f0c7c10 */ /* 0x010fe2000ff1e0ff */
[----:B------:R-:W-:Y:S06]  /*52e0*/  FFMA.FTZ R4, R19, UR14, -R4 ;  /* 0x0000000e13047c23 */ /* 0x000fec0008010804 */
[----:B------:R1:W-:Y:S01]  /*52f0*/  MUFU.EX2 R85, R4 ;  /* 0x0000000400557308 */ /* 0x0003e20000000800 */
[----:B------:R-:W-:Y:S02]  /*5300*/  F2FP.F16.F32.PACK_AB R7, R84, R86 ;  /* 0x000000565407723e */ /* 0x000fe400000000ff */
[----:B------:R-:W-:Y:S02]  /*5310*/  IADD3.X R13, R78, UR11, RZ, P0, !PT ;  /* 0x0000000b4e0d7c10 */ /* 0x000fe400087fe4ff */
[----:B------:R-:W-:Y:S05]  /*5320*/  PLOP3.LUT P0, PT, PT, PT, UP2, 0x80, 0x0 ;  /* 0x000000000000781c */ /* 0x000fea0003f0f028 */
[----:B------:R-:W3:Y:S01]  /*5330*/  MUFU.EX2 R89, R15 ;  /* 0x0000000f00597308 */ /* 0x000ee20000000800 */
[----:B------:R-:W4:Y:S04]  /*5340*/  LDG.E R81, desc[UR6][R12.64] ;  /* 0x000000060c517981 */ /* 0x000f28000c1e1900 */
[----:B------:R3:W4:Y:S05]  /*5350*/  LDG.E R80, desc[UR6][R12.64+0x20] ;  /* 0x000020060c507981 */ /* 0x00072a000c1e1900 */
[----:B------:R-:W-:Y:S01]  /*5360*/  MUFU.EX2 R83, R16 ;  /* 0x0000001000537308 */ /* 0x000fe20000000800 */
[----:B-1----:R-:W-:Y:S09]  /*5370*/  F2FP.F16.F32.PACK_AB R4, R88, R90 ;  /* 0x0000005a5804723e */ /* 0x002ff200000000ff */
[----:B------:R-:W1:Y:S10]  /*5380*/  MUFU.EX2 R82, R73 ;  /* 0x0000004900527308 */ /* 0x000e740000000800 */
[----:B------:R-:W1:Y:S01]  /*5390*/  MUFU.EX2 R87, R18 ;  /* 0x0000001200577308 */ /* 0x000e620000000800 */
[----:B--2---:R3:W-:Y:S04]  /*53a0*/  STS [R245+0x14000], R6 ;  /* 0x01400006f5007388 */ /* 0x0047e80000000800 */
[----:B------:R1:W-:Y:S04]  /*53b0*/  STS [R245+0x14400], R5 ;  /* 0x01440005f5007388 */ /* 0x0003e80000000800 */
[----:B------:R2:W-:Y:S04]  /*53c0*/  STS [R244+0x14000], R4 ;  /* 0x01400004f4007388 */ /* 0x0005e80000000800 */
[----:B------:R-:W-:Y:S04]  /*53d0*/  STS [R244+0x14400], R8 ;  /* 0x01440008f4007388 */ /* 0x000fe80000000800 */
[----:B------:R-:W-:Y:S01]  /*53e0*/  STS [R99+0x14000], R7 ;  /* 0x0140000763007388 */ /* 0x000fe20000000800 */
[----:B---3--:R-:W-:Y:S02]  /*53f0*/  F2FP.F16.F32.PACK_AB R6, R89, R91 ;  /* 0x0000005b5906723e */ /* 0x008fe400000000ff */
[----:B-1----:R-:W-:Y:S03]  /*5400*/  F2FP.F16.F32.PACK_AB R5, R82, R83 ;  /* 0x000000535205723e */ /* 0x002fe600000000ff */
[----:B------:R-:W-:Y:S01]  /*5410*/  STS [R99+0x14400], R6 ;  /* 0x0144000663007388 */ /* 0x000fe20000000800 */
[----:B--2---:R-:W-:Y:S03]  /*5420*/  F2FP.F16.F32.PACK_AB R4, R85, R87 ;  /* 0x000000575504723e */ /* 0x004fe600000000ff */
[----:B------:R-:W-:Y:S04]  /*5430*/  STS [R98+0x14000], R5 ;  /* 0x0140000562007388 */ /* 0x000fe80000000800 */
[----:B------:R-:W-:Y:S04]  /*5440*/  STS [R98+0x14400], R4 ;  /* 0x0144000462007388 */ /* 0x000fe80000000800 */
[----:B------:R-:W1:Y:S04]  /*5450*/  LDSM.16.M88.4 R16, [R249+0x6000] ;  /* 0x00600000f910783b */ /* 0x000e680000000200 */
[----:B------:R-:W2:Y:S04]  /*5460*/  LDSM.16.M88.4 R68, [R248+0x6000] ;  /* 0x00600000f844783b */ /* 0x000ea80000000200 */
[----:B------:R-:W3:Y:S04]  /*5470*/  LDSM.16.M88.4 R72, [R247+0x6000] ;  /* 0x00600000f748783b */ /* 0x000ee80000000200 */
[----:B------:R-:W3:Y:S01]  /*5480*/  LDSM.16.M88.4 R76, [R246+0x6000] ;  /* 0x00600000f64c783b */ /* 0x000ee20000000200 */
[C---:B-1----:R-:W-:Y:S06]  /*5490*/  HMMA.16816.F32 R4, R16.reuse, R148, RZ ;  /* 0x000000941004723c */ /* 0x042fec00000018ff */
[C---:B------:R-:W-:Y:S06]  /*54a0*/  HMMA.16816.F32 R8, R16.reuse, R150, RZ ;  /* 0x000000961008723c */ /* 0x040fec00000018ff */
[C---:B------:R-:W-:Y:S06]  /*54b0*/  HMMA.16816.F32 R12, R16.reuse, R152, RZ ;  /* 0x00000098100c723c */ /* 0x040fec00000018ff */
[----:B------:R-:W-:Y:S06]  /*54c0*/  HMMA.16816.F32 R16, R16, R154, RZ ;  /* 0x0000009a1010723c */ /* 0x000fec00000018ff */
[C---:B--2---:R-:W-:Y:S06]  /*54d0*/  HMMA.16816.F32 R4, R68.reuse, R156, R4 ;  /* 0x0000009c4404723c */ /* 0x044fec0000001804 */
[C---:B------:R-:W-:Y:S06]  /*54e0*/  HMMA.16816.F32 R8, R68.reuse, R158, R8 ;  /* 0x0000009e4408723c */ /* 0x040fec0000001808 */
[C---:B------:R-:W-:Y:S06]  /*54f0*/  HMMA.16816.F32 R12, R68.reuse, R160, R12 ;  /* 0x000000a0440c723c */ /* 0x040fec000000180c */
[----:B------:R-:W-:Y:S01]  /*5500*/  HMMA.16816.F32 R16, R68, R162, R16 ;  /* 0x000000a24410723c */ /* 0x000fe20000001810 */
[----:B------:R-:W1:Y:S05]  /*5510*/  LDSM.16.M88.4 R68, [R249+0x8000] ;  /* 0x00800000f944783b */ /* 0x000e6a0000000200 */
[C---:B---3--:R-:W-:Y:S06]  /*5520*/  HMMA.16816.F32 R4, R72.reuse, R164, R4 ;  /* 0x000000a44804723c */ /* 0x048fec0000001804 */
[C---:B------:R-:W-:Y:S06]  /*5530*/  HMMA.16816.F32 R8, R72.reuse, R166, R8 ;  /* 0x000000a64808723c */ /* 0x040fec0000001808 */
[C---:B------:R-:W-:Y:S06]  /*5540*/  HMMA.16816.F32 R12, R72.reuse, R168, R12 ;  /* 0x000000a8480c723c */ /* 0x040fec000000180c */
[----:B------:R-:W-:Y:S01]  /*5550*/  HMMA.16816.F32 R16, R72, R170, R16 ;  /* 0x000000aa4810723c */ /* 0x000fe20000001810 */
[----:B------:R-:W2:Y:S05]  /*5560*/  LDSM.16.M88.4 R72, [R248+0x8000] ;  /* 0x00800000f848783b */ /* 0x000eaa0000000200 */
[C---:B------:R-:W-:Y:S06]  /*5570*/  HMMA.16816.F32 R4, R76.reuse, R172, R4 ;  /* 0x000000ac4c04723c */ /* 0x040fec0000001804 */
[C---:B------:R-:W-:Y:S06]  /*5580*/  HMMA.16816.F32 R8, R76.reuse, R174, R8 ;  /* 0x000000ae4c08723c */ /* 0x040fec0000001808 */
[C---:B------:R-:W-:Y:S06]  /*5590*/  HMMA.16816.F32 R12, R76.reuse, R176, R12 ;  /* 0x000000b04c0c723c */ /* 0x040fec000000180c */
[----:B------:R-:W-:Y:S01]  /*55a0*/  HMMA.16816.F32 R16, R76, R178, R16 ;  /* 0x000000b24c10723c */ /* 0x000fe20000001810 */
[----:B------:R-:W3:Y:S05]  /*55b0*/  LDSM.16.M88.4 R76, [R247+0x8000] ;  /* 0x00800000f74c783b */ /* 0x000eea0000000200 */
[C---:B-1----:R-:W-:Y:S06]  /*55c0*/  HMMA.16816.F32 R4, R68.reuse, R180, R4 ;  /* 0x000000b44404723c */ /* 0x042fec0000001804 */
[C---:B------:R-:W-:Y:S06]  /*55d0*/  HMMA.16816.F32 R8, R68.reuse, R182, R8 ;  /* 0x000000b64408723c */ /* 0x040fec0000001808 */
[C---:B------:R-:W-:Y:S06]  /*55e0*/  HMMA.16816.F32 R12, R68.reuse, R184, R12 ;  /* 0x000000b8440c723c */ /* 0x040fec000000180c */
[----:B------:R-:W-:Y:S01]  /*55f0*/  HMMA.16816.F32 R16, R68, R186, R16 ;  /* 0x000000ba4410723c */ /* 0x000fe20000001810 */
[----:B------:R-:W1:Y:S05]  /*5600*/  LDSM.16.M88.4 R68, [R246+0x8000] ;  /* 0x00800000f644783b */ /* 0x000e6a0000000200 */
[C---:B--2---:R-:W-:Y:S06]  /*5610*/  HMMA.16816.F32 R4, R72.reuse, R188, R4 ;  /* 0x000000bc4804723c */ /* 0x044fec0000001804 */
[C---:B------:R-:W-:Y:S06]  /*5620*/  HMMA.16816.F32 R8, R72.reuse, R190, R8 ;  /* 0x000000be4808723c */ /* 0x040fec0000001808 */
[C---:B------:R-:W-:Y:S06]  /*5630*/  HMMA.16816.F32 R12, R72.reuse, R192, R12 ;  /* 0x000000c0480c723c */ /* 0x040fec000000180c */
[----:B------:R-:W-:Y:S01]  /*5640*/  HMMA.16816.F32 R16, R72, R194, R16 ;  /* 0x000000c24810723c */ /* 0x000fe20000001810 */
[----:B------:R-:W2:Y:S05]  /*5650*/  LDSM.16.M88.4 R72, [R249+0xa000] ;  /* 0x00a00000f948783b */ /* 0x000eaa0000000200 */
[C---:B---3--:R-:W-:Y:S06]  /*5660*/  HMMA.16816.F32 R4, R76.reuse, R196, R4 ;  /* 0x000000c44c04723c */ /* 0x048fec0000001804 */
        /* <DEDUP_REMOVED lines=17> */
[----:B------:R-:W-:Y:S06]  /*5780*/  HMMA.16816.F32 R16, R76, R226, R16 ;  /* 0x000000e24c10723c */ /* 0x000fec0000001810 */
[C---:B-1----:R-:W-:Y:S06]  /*5790*/  HMMA.16816.F32 R4, R68.reuse, R228, R4 ;  /* 0x000000e44404723c */ /* 0x042fec0000001804 */
[C---:B------:R-:W-:Y:S06]  /*57a0*/  HMMA.16816.F32 R8, R68.reuse, R230, R8 ;  /* 0x000000e64408723c */ /* 0x040fec0000001808 */
[C---:B------:R-:W-:Y:S06]  /*57b0*/  HMMA.16816.F32 R12, R68.reuse, R232, R12 ;  /* 0x000000e8440c723c */ /* 0x040fec000000180c */
[----:B------:R-:W-:Y:S06]  /*57c0*/  HMMA.16816.F32 R16, R68, R234, R16 ;  /* 0x000000ea4410723c */ /* 0x000fec0000001810 */
[C---:B--2---:R-:W-:Y:S06]  /*57d0*/  HMMA.16816.F32 R4, R72.reuse, R236, R4 ;  /* 0x000000ec4804723c */ /* 0x044fec0000001804 */
[C---:B------:R-:W-:Y:S06]  /*57e0*/  HMMA.16816.F32 R8, R72.reuse, R238, R8 ;  /* 0x000000ee4808723c */ /* 0x040fec0000001808 */
[C---:B------:R-:W-:Y:S06]  /*57f0*/  HMMA.16816.F32 R12, R72.reuse, R240, R12 ;  /* 0x000000f0480c723c */ /* 0x040fec000000180c */
[----:B------:R-:W-:Y:S06]  /*5800*/  HMMA.16816.F32 R16, R72, R242, R16 ;  /* 0x000000f24810723c */ /* 0x000fec0000001810 */
[C---:B----4-:R-:W-:Y:S01]  /*5810*/  FADD.FTZ R68, -R81.reuse, R4 ;  /* 0x0000000451447221 */ /* 0x050fe20000010100 */
[----:B------:R-:W-:Y:S01]  /*5820*/  FADD.FTZ R4, -R81, R5 ;  /* 0x0000000551047221 */ /* 0x000fe20000010100 */
[----:B------:R-:W-:Y:S03]  /*5830*/  FADD.FTZ R6, -R80, R6 ;  /* 0x0000000650067221 */ /* 0x000fe60000010100 */
[----:B------:R-:W-:Y:S01]  /*5840*/  FMUL.FTZ R5, R93, R68 ;  /* 0x000000445d057220 */ /* 0x000fe20000410000 */
[----:B------:R-:W-:Y:S01]  /*5850*/  FMUL.FTZ R4, R92, R4 ;  /* 0x000000045c047220 */ /* 0x000fe20000410000 */
[C---:B------:R-:W-:Y:S01]  /*5860*/  FADD.FTZ R8, -R81.reuse, R8 ;  /* 0x0000000851087221 */ /* 0x040fe20000010100 */
[C---:B------:R-:W-:Y:S01]  /*5870*/  FADD.FTZ R9, -R81.reuse, R9 ;  /* 0x0000000951097221 */ /* 0x040fe20000010100 */
[----:B------:R-:W-:Y:S02]  /*5880*/  FADD.FTZ R10, -R80, R10 ;  /* 0x0000000a500a7221 */ /* 0x000fe40000010100 */
[----:B------:R-:W-:Y:S01]  /*5890*/  F2FP.F16.F32.PACK_AB R4, R4, R5 ;  /* 0x000000050404723e */ /* 0x000fe200000000ff */
[C---:B------:R-:W-:Y:S01]  /*58a0*/  FADD.FTZ R5, -R81.reuse, R12 ;  /* 0x0000000c51057221 */ /* 0x040fe20000010100 */
[----:B------:R-:W-:Y:S01]  /*58b0*/  FADD.FTZ R12, -R80, R7 ;  /* 0x00000007500c7221 */ /* 0x000fe20000010100 */
[----:B------:R-:W-:Y:S01]  /*58c0*/  FMUL.FTZ R68, R90, R8 ;  /* 0x000000085a447220 */ /* 0x000fe20000410000 */
[C---:B------:R-:W-:Y:S01]  /*58d0*/  FADD.FTZ R8, -R81.reuse, R13 ;  /* 0x0000000d51087221 */ /* 0x040fe20000010100 */
[----:B------:R1:W-:Y:S01]  /*58e0*/  STS [R245+0x12000], R4 ;  /* 0x01200004f5007388 */ /* 0x0003e20000000800 */
[----:B------:R-:W-:Y:S01]  /*58f0*/  FMUL.FTZ R12, R96, R12 ;  /* 0x0000000c600c7220 */ /* 0x000fe20000410000 */
[C---:B------:R-:W-:Y:S01]  /*5900*/  FADD.FTZ R16, -R81.reuse, R16 ;  /* 0x0000001051107221 */ /* 0x040fe20000010100 */
[----:B------:R-:W-:Y:S01]  /*5910*/  FADD.FTZ R17, -R81, R17 ;  /* 0x0000001151117221 */ /* 0x000fe20000010100 */
[----:B------:R-:W-:Y:S01]  /*5920*/  FMUL.FTZ R9, R88, R9 ;  /* 0x0000000958097220 */ /* 0x000fe20000410000 */
[----:B------:R-:W-:Y:S01]  /*5930*/  FMUL.FTZ R5, R86, R5 ;  /* 0x0000000556057220 */ /* 0x000fe20000410000 */
[----:B------:R-:W-:Y:S01]  /*5940*/  FMUL.FTZ R8, R84, R8 ;  /* 0x0000000854087220 */ /* 0x000fe20000410000 */
[----:B------:R-:W-:Y:S01]  /*5950*/  FMUL.FTZ R7, R82, R17 ;  /* 0x0000001152077220 */ /* 0x000fe20000410000 */
[----:B------:R-:W-:Y:S01]  /*5960*/  FMUL.FTZ R13, R95, R10 ;  /* 0x0000000a5f0d7220 */ /* 0x000fe20000410000 */
[----:B------:R-:W-:Y:S01]  /*5970*/  F2FP.F16.F32.PACK_AB R9, R9, R68 ;  /* 0x000000440909723e */ /* 0x000fe200000000ff */
[----:B------:R-:W-:Y:S01]  /*5980*/  FADD.FTZ R10, -R80, R14 ;  /* 0x0000000e500a7221 */ /* 0x000fe20000010100 */
[----:B------:R-:W-:Y:S01]  /*5990*/  F2FP.F16.F32.PACK_AB R8, R8, R5 ;  /* 0x000000050808723e */ /* 0x000fe200000000ff */
[C---:B------:R-:W-:Y:S01]  /*59a0*/  FADD.FTZ R5, -R80.reuse, R15 ;  /* 0x0000000f50057221 */ /* 0x040fe20000010100 */
[----:B-----5:R2:W5:Y:S01]  /*59b0*/  LDL R96, [R1+0x68] ;  /* 0x0000680001607983 */ /* 0x0205620000100800 */
[----:B------:R-:W-:Y:S02]  /*59c0*/  FMUL.FTZ R10, R91, R10 ;  /* 0x0000000a5b0a7220 */ /* 0x000fe40000410000 */
[----:B------:R-:W-:Y:S05]  /*59d0*/  FMUL.FTZ R5, R89, R5 ;  /* 0x0000000559057220 */ /* 0x000fea0000410000 */
[----:B------:R-:W-:Y:S01]  /*59e0*/  F2FP.F16.F32.PACK_AB R5, R5, R10 ;  /* 0x0000000a0505723e */ /* 0x000fe200000000ff */
[----:B-1----:R-:W-:Y:S01]  /*59f0*/  FMUL.FTZ R4, R83, R16 ;  /* 0x0000001053047220 */ /* 0x002fe20000410000 */
[----:B------:R-:W-:Y:S01]  /*5a00*/  FMUL.FTZ R16, R97, R6 ;  /* 0x0000000661107220 */ /* 0x000fe20000410000 */
[C---:B------:R-:W-:Y:S01]  /*5a10*/  FADD.FTZ R6, -R80.reuse, R11 ;  /* 0x0000000b50067221 */ /* 0x040fe20000010100 */
[----:B------:R-:W-:Y:S02]  /*5a20*/  FADD.FTZ R11, -R80, R19 ;  /* 0x00000013500b7221 */ /* 0x000fe40000010100 */
[----:B------:R-:W-:Y:S01]  /*5a30*/  F2FP.F16.F32.PACK_AB R7, R7, R4 ;  /* 0x000000040707723e */ /* 0x000fe200000000ff */
[----:B------:R-:W-:Y:S01]  /*5a40*/  FMUL.FTZ R6, R94, R6 ;  /* 0x000000065e067220 */ /* 0x000fe20000410000 */
[----:B------:R-:W-:Y:S01]  /*5a50*/  F2FP.F16.F32.PACK_AB R4, R12, R16 ;  /* 0x000000100c04723e */ /* 0x000fe200000000ff */
[----:B------:R-:W-:Y:S01]  /*5a60*/  FADD.FTZ R12, -R80, R18 ;  /* 0x00000012500c7221 */ /* 0x000fe20000010100 */
[----:B------:R-:W-:Y:S02]  /*5a70*/  FMUL.FTZ R11, R85, R11 ;  /* 0x0000000b550b7220 */ /* 0x000fe40000410000 */
[----:B------:R-:W-:Y:S01]  /*5a80*/  F2FP.F16.F32.PACK_AB R6, R6, R13 ;  /* 0x0000000d0606723e */ /* 0x000fe200000000ff */
[----:B------:R1:W-:Y:S01]  /*5a90*/  STS [R245+0x12400], R4 ;  /* 0x01240004f5007388 */ /* 0x0003e20000000800 */
[----:B------:R-:W-:Y:S03]  /*5aa0*/  FMUL.FTZ R12, R87, R12 ;  /* 0x0000000c570c7220 */ /* 0x000fe60000410000 */
[----:B------:R-:W-:Y:S04]  /*5ab0*/  STS [R244+0x12000], R9 ;  /* 0x01200009f4007388 */ /* 0x000fe80000000800 */
[----:B------:R-:W-:Y:S04]  /*5ac0*/  STS [R244+0x12400], R6 ;  /* 0x01240006f4007388 */ /* 0x000fe80000000800 */
[----:B------:R-:W-:Y:S04]  /*5ad0*/  STS [R99+0x12000], R8 ;  /* 0x0120000863007388 */ /* 0x000fe80000000800 */
[----:B------:R-:W-:Y:S04]  /*5ae0*/  STS [R99+0x12400], R5 ;  /* 0x0124000563007388 */ /* 0x000fe80000000800 */
[----:B------:R-:W-:Y:S01]  /*5af0*/  STS [R98+0x12000], R7 ;  /* 0x0120000762007388 */ /* 0x000fe20000000800 */
[----:B-1----:R-:W-:Y:S05]  /*5b00*/  F2FP.F16.F32.PACK_AB R4, R11, R12 ;  /* 0x0000000c0b04723e */ /* 0x002fea00000000ff */
[----:B------:R-:W-:Y:S01]  /*5b10*/  STS [R98+0x12400], R4 ;  /* 0x0124000462007388 */ /* 0x000fe20000000800 */
[----:B------:R-:W-:Y:S06]  /*5b20*/  BAR.SYNC.DEFER_BLOCKING 0x0 ;  /* 0x0000000000007b1d */ /* 0x000fec0000010000 */
[----:B------:R-:W-:Y:S04]  /*5b30*/  LDSM.16.MT88.4 R4, [R3+0x14000] ;  /* 0x014000000304783b */ /* 0x000fe80000004200 */
[----:B------:R-:W1:Y:S04]  /*5b40*/  LDSM.16.MT88.4 R8, [R0+0x6000] ;  /* 0x006000000008783b */ /* 0x000e680000004200 */
[----:B------:R-:W3:Y:S04]  /*5b50*/  LDSM.16.MT88.4 R12, [R2+0x14000] ;  /* 0x01400000020c783b */ /* 0x000ee80000004200 */
[----:B------:R-:W4:Y:S04]  /*5b60*/  LDSM.16.MT88.4 R16, [R0+0x8000] ;  /* 0x008000000010783b */ /* 0x000f280000004200 */
[----:B------:R-:W2:Y:S04]  /*5b70*/  LDSM.16.MT88.4 R68, [R0+0xa000] ;  /* 0x00a000000044783b */ /* 0x000ea80000004200 */
[----:B------:R-:W-:Y:S04]  /*5b80*/  LDSM.16.MT88.4 R72, [R3+0x14800] ;  /* 0x014800000348783b */ /* 0x000fe80000004200 */
[----:B------:R-:W2:Y:S04]  /*5b90*/  LDSM.16.MT88.4 R76, [R0+0x6800] ;  /* 0x00680000004c783b */ /* 0x000ea80000004200 */
[----:B------:R-:W2:Y:S04]  /*5ba0*/  LDSM.16.MT88.4 R80, [R2+0x14800] ;  /* 0x014800000250783b */ /* 0x000ea80000004200 */
[----:B------:R-:W2:Y:S04]  /*5bb0*/  LDSM.16.MT88.4 R84, [R0+0x8800] ;  /* 0x008800000054783b */ /* 0x000ea80000004200 */
[----:B------:R-:W-:Y:S04]  /*5bc0*/  LDSM.16.MT88.4 R88, [R0+0x7800] ;  /* 0x007800000058783b */ /* 0x000fe80000004200 */
[----:B------:R-:W-:Y:S01]  /*5bd0*/  LDSM.16.MT88.4 R92, [R2+0x15800] ;  /* 0x01580000025c783b */ /* 0x000fe20000004200 */
[-C--:B-1----:R-:W-:Y:S06]  /*5be0*/  HMMA.16816.F32 R20, R4, R8.reuse, R20 ;  /* 0x000000080414723c */ /* 0x082fec0000001814 */
[C---:B---3--:R-:W-:Y:S06]  /*5bf0*/  HMMA.16816.F32 R24, R12.reuse, R8, R24 ;  /* 0x000000080c18723c */ /* 0x048fec0000001818 */
[-C--:B------:R-:W-:Y:S06]  /*5c00*/  HMMA.16816.F32 R28, R12, R10.reuse, R28 ;  /* 0x0000000a0c1c723c */ /* 0x080fec000000181c */
[C---:B------:R-:W-:Y:S01]  /*5c10*/  HMMA.16816.F32 R32, R4.reuse, R10, R32 ;  /* 0x0000000a0420723c */ /* 0x040fe20000001820 */
[----:B------:R-:W1:Y:S05]  /*5c20*/  LDSM.16.MT88.4 R8, [R0+0xa800] ;  /* 0x00a800000008783b */ /* 0x000e6a0000004200 */
[-C--:B----4-:R-:W-:Y:S06]  /*5c30*/  HMMA.16816.F32 R36, R4, R16.reuse, R36 ;  /* 0x000000100424723c */ /* 0x090fec0000001824 */
[C---:B------:R-:W-:Y:S06]  /*5c40*/  HMMA.16816.F32 R40, R12.reuse, R16, R40 ;  /* 0x000000100c28723c */ /* 0x040fec0000001828 */
[-C--:B------:R-:W-:Y:S06]  /*5c50*/  HMMA.16816.F32 R44, R12, R18.reuse, R44 ;  /* 0x000000120c2c723c */ /* 0x080fec000000182c */
[C---:B------:R-:W-:Y:S01]  /*5c60*/  HMMA.16816.F32 R48, R4.reuse, R18, R48 ;  /* 0x000000120430723c */ /* 0x040fe20000001830 */
[----:B------:R-:W-:Y:S05]  /*5c70*/  LDSM.16.MT88.4 R16, [R2+0x15000] ;  /* 0x015000000210783b */ /* 0x000fea0000004200 */
[-C--:B--2---:R-:W-:Y:S06]  /*5c80*/  HMMA.16816.F32 R52, R4, R68.reuse, R52 ;  /* 0x000000440434723c */ /* 0x084fec0000001834 */
[C---:B------:R-:W-:Y:S06]  /*5c90*/  HMMA.16816.F32 R56, R12.reuse, R68, R56 ;  /* 0x000000440c38723c */ /* 0x040fec0000001838 */
[-C--:B------:R-:W-:Y:S01]  /*5ca0*/  HMMA.16816.F32 R60, R12, R70.reuse, R60 ;  /* 0x000000460c3c723c */ /* 0x080fe2000000183c */
[----:B------:R-:W-:Y:S05]  /*5cb0*/  LDSM.16.MT88.4 R12, [R0+0x7000] ;  /* 0x00700000000c783b */ /* 0x000fea0000004200 */
[----:B------:R-:W-:Y:S01]  /*5cc0*/  HMMA.16816.F32 R64, R4, R70, R64 ;  /* 0x000000460440723c */ /* 0x000fe20000001840 */
[----:B------:R-:W2:Y:S04]  /*5cd0*/  LDSM.16.MT88.4 R4, [R3+0x15000] ;  /* 0x015000000304783b */ /* 0x000ea80000004200 */
[----:B------:R-:W3:Y:S01]  /*5ce0*/  LDSM.16.MT88.4 R68, [R0+0x9000] ;  /* 0x009000000044783b */ /* 0x000ee20000004200 */
[-C--:B------:R-:W-:Y:S06]  /*5cf0*/  HMMA.16816.F32 R20, R72, R76.reuse, R20 ;  /* 0x0000004c4814723c */ /* 0x080fec0000001814 */
[C---:B------:R-:W-:Y:S06]  /*5d00*/  HMMA.16816.F32 R24, R80.reuse, R76, R24 ;  /* 0x0000004c5018723c */ /* 0x040fec0000001818 */
[-C--:B------:R-:W-:Y:S06]  /*5d10*/  HMMA.16816.F32 R28, R80, R78.reuse, R28 ;  /* 0x0000004e501c723c */ /* 0x080fec000000181c */
[C---:B------:R-:W-:Y:S01]  /*5d20*/  HMMA.16816.F32 R32, R72.reuse, R78, R32 ;  /* 0x0000004e4820723c */ /* 0x040fe20000001820 */
[----:B------:R-:W4:Y:S05]  /*5d30*/  LDSM.16.MT88.4 R76, [R0+0xb000] ;  /* 0x00b00000004c783b */ /* 0x000f2a0000004200 */
[-C--:B------:R-:W-:Y:S06]  /*5d40*/  HMMA.16816.F32 R36, R72, R84.reuse, R36 ;  /* 0x000000544824723c */ /* 0x080fec0000001824 */
[C---:B------:R-:W-:Y:S06]  /*5d50*/  HMMA.16816.F32 R40, R80.reuse, R84, R40 ;  /* 0x000000545028723c */ /* 0x040fec0000001828 */
[-C--:B------:R-:W-:Y:S06]  /*5d60*/  HMMA.16816.F32 R44, R80, R86.reuse, R44 ;  /* 0x00000056502c723c */ /* 0x080fec000000182c */
[C---:B------:R-:W-:Y:S01]  /*5d70*/  HMMA.16816.F32 R48, R72.reuse, R86, R48 ;  /* 0x000000564830723c */ /* 0x040fe20000001830 */
[----:B------:R-:W4:Y:S05]  /*5d80*/  LDSM.16.MT88.4 R84, [R3+0x15800] ;  /* 0x015800000354783b */ /* 0x000f2a0000004200 */
[-C--:B-1----:R-:W-:Y:S06]  /*5d90*/  HMMA.16816.F32 R52, R72, R8.reuse, R52 ;  /* 0x000000084834723c */ /* 0x082fec0000001834 */
[C---:B------:R-:W-:Y:S06]  /*5da0*/  HMMA.16816.F32 R56, R80.reuse, R8, R56 ;  /* 0x000000085038723c */ /* 0x040fec0000001838 */
[-C--:B------:R-:W-:Y:S01]  /*5db0*/  HMMA.16816.F32 R60, R80, R10.reuse, R60 ;  /* 0x0000000a503c723c */ /* 0x080fe2000000183c */
[----:B------:R-:W1:Y:S05]  /*5dc0*/  LDSM.16.MT88.4 R80, [R0+0x9800] ;  /* 0x009800000050783b */ /* 0x000e6a0000004200 */
[----:B------:R-:W-:Y:S01]  /*5dd0*/  HMMA.16816.F32 R64, R72, R10, R64 ;  /* 0x0000000a4840723c */ /* 0x000fe20000001840 */
[----:B------:R-:W1:Y:S01]  /*5de0*/  LDSM.16.MT88.4 R8, [R0+0xb800] ;  /* 0x00b800000008783b */ /* 0x000e620000004200 */
[----:B------:R-:W-:Y:S04]  /*5df0*/  BAR.SYNC.DEFER_BLOCKING 0x0 ;  /* 0x0000000000007b1d */ /* 0x000fe80000010000 */
[-C--:B--2---:R-:W-:Y:S06]  /*5e00*/  HMMA.16816.F32 R20, R4, R12.reuse, R20 ;  /* 0x0000000c0414723c */ /* 0x084fec0000001814 */
[C---:B------:R-:W-:Y:S06]  /*5e10*/  HMMA.16816.F32 R24, R16.reuse, R12, R24 ;  /* 0x0000000c1018723c */ /* 0x040fec0000001818 */
[-C--:B------:R-:W-:Y:S06]  /*5e20*/  HMMA.16816.F32 R28, R16, R14.reuse, R28 ;  /* 0x0000000e101c723c */ /* 0x080fec000000181c */
[C---:B------:R-:W-:Y:S06]  /*5e30*/  HMMA.16816.F32 R32, R4.reuse, R14, R32 ;  /* 0x0000000e0420723c */ /* 0x040fec0000001820 */
[-C--:B---3--:R-:W-:Y:S06]  /*5e40*/  HMMA.16816.F32 R36, R4, R68.reuse, R36 ;  /* 0x000000440424723c */ /* 0x088fec0000001824 */
[C---:B------:R-:W-:Y:S06]  /*5e50*/  HMMA.16816.F32 R40, R16.reuse, R68, R40 ;  /* 0x000000441028723c */ /* 0x040fec0000001828 */
[-C--:B------:R-:W-:Y:S06]  /*5e60*/  HMMA.16816.F32 R44, R16, R70.reuse, R44 ;  /* 0x00000046102c723c */ /* 0x080fec000000182c */
[C---:B------:R-:W-:Y:S06]  /*5e70*/  HMMA.16816.F32 R48, R4.reuse, R70, R48 ;  /* 0x000000460430723c */ /* 0x040fec0000001830 */
[-C--:B----4-:R-:W-:Y:S06]  /*5e80*/  HMMA.16816.F32 R52, R4, R76.reuse, R52 ;  /* 0x0000004c0434723c */ /* 0x090fec0000001834 */
[C---:B------:R-:W-:Y:S06]  /*5e90*/  HMMA.16816.F32 R56, R16.reuse, R76, R56 ;  /* 0x0000004c1038723c */ /* 0x040fec0000001838 */
[-C--:B------:R-:W-:Y:S06]  /*5ea0*/  HMMA.16816.F32 R60, R16, R78.reuse, R60 ;  /* 0x0000004e103c723c */ /* 0x080fec000000183c */
[----:B------:R-:W-:Y:S06]  /*5eb0*/  HMMA.16816.F32 R64, R4, R78, R64 ;  /* 0x0000004e0440723c */ /* 0x000fec0000001840 */
[-C--:B------:R-:W-:Y:S06]  /*5ec0*/  HMMA.16816.F32 R20, R84, R88.reuse, R20 ;  /* 0x000000585414723c */ /* 0x080fec0000001814 */
[C---:B------:R-:W-:Y:S06]  /*5ed0*/  HMMA.16816.F32 R24, R92.reuse, R88, R24 ;  /* 0x000000585c18723c */ /* 0x040fec0000001818 */
[-C--:B------:R-:W-:Y:S06]  /*5ee0*/  HMMA.16816.F32 R28, R92, R90.reuse, R28 ;  /* 0x0000005a5c1c723c */ /* 0x080fec000000181c */
[C---:B------:R-:W-:Y:S06]  /*5ef0*/  HMMA.16816.F32 R32, R84.reuse, R90, R32 ;  /* 0x0000005a5420723c */ /* 0x040fec0000001820 */
[-C--:B-1----:R-:W-:Y:S06]  /*5f00*/  HMMA.16816.F32 R36, R84, R80.reuse, R36 ;  /* 0x000000505424723c */ /* 0x082fec0000001824 */
[C---:B------:R-:W-:Y:S06]  /*5f10*/  HMMA.16816.F32 R40, R92.reuse, R80, R40 ;  /* 0x000000505c28723c */ /* 0x040fec0000001828 */
[-C--:B------:R-:W-:Y:S06]  /*5f20*/  HMMA.16816.F32 R44, R92, R82.reuse, R44 ;  /* 0x000000525c2c723c */ /* 0x080fec000000182c */
[C---:B------:R-:W-:Y:S06]  /*5f30*/  HMMA.16816.F32 R48, R84.reuse, R82, R48 ;  /* 0x000000525430723c */ /* 0x040fec0000001830 */
[-C--:B------:R-:W-:Y:S06]  /*5f40*/  HMMA.16816.F32 R52, R84, R8.reuse, R52 ;  /* 0x000000085434723c */ /* 0x080fec0000001834 */
[C---:B------:R-:W-:Y:S06]  /*5f50*/  HMMA.16816.F32 R56, R92.reuse, R8, R56 ;  /* 0x000000085c38723c */ /* 0x040fec0000001838 */
[-C--:B------:R-:W-:Y:S06]  /*5f60*/  HMMA.16816.F32 R60, R92, R10.reuse, R60 ;  /* 0x0000000a5c3c723c */ /* 0x080fec000000183c */
[----:B------:R-:W-:Y:S01]  /*5f70*/  HMMA.16816.F32 R64, R84, R10, R64 ;  /* 0x0000000a5440723c */ /* 0x000fe20000001840 */
[----:B------:R-:W-:Y:S11]  /*5f80*/  @!UPT UIADD3 URZ, URZ, URZ, URZ ;  /* 0x0000003f3f3ff290 */ /* 0x000ff6000fffe03f */
[----:B------:R-:W-:Y:S01]  /*5f90*/  @!UPT UIADD3 URZ, URZ, URZ, URZ ;  /* 0x0000003f3f3ff290 */ /* 0x000fe2000fffe03f */
[----:B------:R-:W-:Y:S11]  /*5fa0*/  @!P0 BRA `(.L_x_32) ;  /* 0x0000000000d48947 */ /* 0x000ff60003800000 */
[----:B------:R-:W2:Y:S01]  /*5fb0*/  LDL.64 R244, [R1+0x48] ;  /* 0x0000480001f47983 */ /* 0x000ea20000100a00 */
[----:B------:R-:W1:Y:S01]  /*5fc0*/  LDC R13, c[0x0][0x420] ;  /* 0x00010800ff0d7b82 */ /* 0x000e620000000800 */
[----:B-----5:R-:W-:Y:S02]  /*5fd0*/  ISETP.GE.AND P3, PT, R96, UR19, PT ;  /* 0x0000001360007c0c */ /* 0x020fe4000bf66270 */
[----:B------:R-:W3:Y:S04]  /*5fe0*/  LDL R246, [R1+0x6c] ;  /* 0x00006c0001f67983 */ /* 0x000ee80000100800 */
[----:B------:R-:W4:Y:S01]  /*5ff0*/  LDL.LU.64 R98, [R1+0x38] ;  /* 0x0000380001627983 */ /* 0x000f220000300a00 */
[----:B------:R-:W1:Y:S03]  /*6000*/  LDC R14, c[0x0][0x424] ;  /* 0x00010900ff0e7b82 */ /* 0x000e660000000800 */
[----:B------:R-:W4:Y:S01]  /*6010*/  LDL R97, [R1+0x2c] ;  /* 0x00002c0001617983 */ /* 0x000f220000100800 */
[C---:B-1----:R-:W-:Y:S05]  /*6020*/  IMAD.U32 R5, R13.reuse, -0x40, RZ ;  /* 0xffffffc00d057824 */ /* 0x042fea00078e00ff */
[C---:B------:R-:W-:Y:S02]  /*6030*/  LEA R6, P6, R13.reuse, R5, 0x5 ;  /* 0x000000050d067211 */ /* 0x040fe400078c28ff */
[----:B------:R-:W-:Y:S04]  /*6040*/  SHF.R.S32.HI R7, RZ, 0x1f, R5 ;  /* 0x0000001fff077819 */ /* 0x000fe80000011405 */
[--C-:B------:R-:W-:Y:S02]  /*6050*/  LEA.HI.X R7, R13, R7, R14.reuse, 0x5, P6 ;  /* 0x000000070d077211 */ /* 0x100fe400030f2c0e */
[----:B--2---:R-:W-:Y:S02]  /*6060*/  ISETP.GE.AND P4, PT, R244, UR19, PT ;  /* 0x00000013f4007c0c */ /* 0x004fe4000bf86270 */
[----:B---3--:R-:W-:Y:S02]  /*6070*/  ISETP.GE.AND P2, PT, R246, UR19, PT ;  /* 0x00000013f6007c0c */ /* 0x008fe4000bf46270 */
[CC--:B----4-:R-:W-:Y:S02]  /*6080*/  LEA R4, P1, R5.reuse, R98.reuse, 0x1 ;  /* 0x0000006205047211 */ /* 0x0d0fe400078208ff */
[C---:B------:R-:W-:Y:S02]  /*6090*/  @!P3 LEA R10, P5, R6.reuse, R98, 0x1 ;  /* 0x00000062060ab211 */ /* 0x040fe400078a08ff */
[-C--:B------:R-:W-:Y:S05]  /*60a0*/  LEA.HI.X.SX32 R5, R5, R99.reuse, 0x1, P1 ;  /* 0x0000006305057211 */ /* 0x080fea00008f0eff */
[----:B------:R1:W-:Y:S01]  /*60b0*/  @P4 STS.128 [R97+0x6000], RZ ;  /* 0x006000ff61004388 */ /* 0x0003e20000000c00 */
[C---:B------:R-:W-:Y:S02]  /*60c0*/  @!P4 LEA R12, P6, R13.reuse, R4, 0x6 ;  /* 0x000000040d0cc211 */ /* 0x040fe400078c30ff */
[C-C-:B------:R-:W-:Y:S01]  /*60d0*/  @!P3 LEA.HI.X R11, R6.reuse, R99, R7.reuse, 0x1, P5 ;  /* 0x00000063060bb211 */ /* 0x140fe200028f0c07 */
[----:B------:R-:W-:Y:S01]  /*60e0*/  @!PT LDS RZ, [RZ] ;  /* 0x00000000fffff984 */ /* 0x000fe20000000800 */
[----:B------:R-:W-:Y:S01]  /*60f0*/  @!PT LDS RZ, [RZ] ;  /* 0x00000000fffff984 */ /* 0x000fe20000000800 */
[----:B------:R-:W-:Y:S01]  /*6100*/  @!PT LDS RZ, [RZ] ;  /* 0x00000000fffff984 */ /* 0x000fe20000000800 */
[----:B------:R1:W-:Y:S01]  /*6110*/  @!P4 LDGSTS.E.BYPASS.LTC128B.128 [R97+0x6000], desc[UR6][R4.64] ;  /* 0x060000000461cfae */ /* 0x0003e2000b901d46 */
[----:B------:R-:W-:Y:S02]  /*6120*/  @!P4 LEA.HI.X R13, R13, R5, R14, 0x6, P6 ;  /* 0x000000050d0dc211 */ /* 0x000fe400030f340e */
[C---:B------:R-:W-:Y:S01]  /*6130*/  @!P2 LEA R8, P1, R6.reuse, R98, 0x1 ;  /* 0x000000620608a211 */ /* 0x040fe200078208ff */
[----:B------:R1:W-:Y:S03]  /*6140*/  @P3 STS.128 [R97+0x8000], RZ ;  /* 0x008000ff61003388 */ /* 0x0003e60000000c00 */
[----:B------:R-:W-:Y:S01]  /*6150*/  @!P2 LEA.HI.X R9, R6, R99, R7, 0x1, P1 ;  /* 0x000000630609a211 */ /* 0x000fe200008f0c07 */
[----:B------:R-:W-:Y:S01]  /*6160*/  @!PT LDS RZ, [RZ] ;  /* 0x00000000fffff984 */ /* 0x000fe20000000800 */
[----:B------:R-:W-:Y:S01]  /*6170*/  @!PT LDS RZ, [RZ] ;  /* 0x00000000fffff984 */ /* 0x000fe20000000800 */
[----:B------:R-:W-:Y:S01]  /*6180*/  @!PT LDS RZ, [RZ] ;  /* 0x00000000fffff984 */ /* 0x000fe20000000800 */
[----:B------:R1:W-:Y:S04]  /*6190*/  @!P3 LDGSTS.E.BYPASS.LTC128B.128 [R97+0x8000], desc[UR6][R4.64+0x80] ;  /* 0x080000800461bfae */ /* 0x0003e8000b901d46 */
[----:B------:R1:W-:Y:S04]  /*61a0*/  @P2 STS.128 [R97+0xa000], RZ ;  /* 0x00a000ff61002388 */ /* 0x0003e80000000c00 */
        /* <DEDUP_REMOVED lines=19> */
[----:B------:R-:W0:Y:S04]  /*62e0*/  LDGDEPBAR ;  /* 0x00000000000079af */ /* 0x000e280000000000 */
[----:B------:R1:W-:Y:S02]  /*62f0*/  STL.64 [R1+0x38], R4 ;  /* 0x0000380401007387 */ /* 0x0003e40000100a00 */
.L_x_32:
[----:B-1----:R-:W2:Y:S01]  /*6300*/  LDL R4, [R1+0x1c] ;  /* 0x00001c0001047983 */ /* 0x002ea20000100800 */
[----:B------:R-:W-:Y:S02]  /*6310*/  @UP2 UIADD3 UR16, UP1, UR10, -0x100, URZ ;  /* 0xffffff000a102890 */ /* 0x000fe4000ff3e03f */
[----:B------:R-:W-:Y:S01]  /*6320*/  @UP2 UIADD3 UR12, UP0, UR12, -0x100, URZ ;  /* 0xffffff000c0c2890 */ /* 0x000fe2000ff1e03f */
[----:B------:R-:W-:Y:S01]  /*6330*/  STL.64 [R1+0xe8], R42 ;  /* 0x0000e82a01007387 */ /* 0x000fe20000100a00 */
[----:B------:R-:W-:Y:S02]  /*6340*/  @UP2 UIADD3.X UR13, UR9, -0x1, URZ, UP1, !UPT ;  /* 0xffffffff090d2890 */ /* 0x000fe40008ffe43f */
[----:B------:R-:W-:Y:S01]  /*6350*/  @UP2 UIADD3.X UR11, UR11, -0x1, URZ, UP0, !UPT ;  /* 0xffffffff0b0b2890 */ /* 0x000fe200087fe43f */
[----:B------:R-:W-:Y:S04]  /*6360*/  STL.64 [R1+0xe0], R40 ;  /* 0x0000e02801007387 */ /* 0x000fe80000100a00 */
[----:B------:R1:W-:Y:S04]  /*6370*/  STL.64 [R1+0xd8], R38 ;  /* 0x0000d82601007387 */ /* 0x0003e80000100a00 */
[----:B------:R-:W-:Y:S04]  /*6380*/  LDSM.16.MT88.4 R16, [R0+0xc000] ;  /* 0x00c000000010783b */ /* 0x000fe80000004200 */
[----:B------:R-:W-:Y:S04]  /*6390*/  LDSM.16.MT88.4 R80, [R0+0xe000] ;  /* 0x00e000000050783b */ /* 0x000fe80000004200 */
[----:B------:R-:W-:Y:S04]  /*63a0*/  LDSM.16.MT88.4 R244, [R0+0x10000] ;  /* 0x0100000000f4783b */ /* 0x000fe80000004200 */
[----:B------:R-:W-:Y:S04]  /*63b0*/  LDSM.16.MT88.4 R40, [R0+0xc800] ;  /* 0x00c800000028783b */ /* 0x000fe80000004200 */
[----:B-1----:R-:W3:Y:S01]  /*63c0*/  LDL R38, [R1+0x28] ;  /* 0x0000280001267983 */ /* 0x002ee20000100800 */
[----:B-----5:R-:W-:Y:S03]  /*63d0*/  IMAD.MOV.U32 R39, RZ, RZ, R96 ;  /* 0x000000ffff277224 */ /* 0x020fe600078e0060 */
[----:B------:R-:W-:Y:S04]  /*63e0*/  STL.64 [R1+0xd0], R36 ;  /* 0x0000d02401007387 */ /* 0x000fe80000100a00 */
[----:B------:R-:W-:Y:S04]  /*63f0*/  STL.64 [R1+0xc8], R34 ;  /* 0x0000c82201007387 */ /* 0x000fe80000100a00 */
[----:B------:R-:W-:Y:S04]  /*6400*/  STL.64 [R1+0xc0], R32 ;  /* 0x0000c02001007387 */ /* 0x000fe80000100a00 */
[----:B------:R1:W-:Y:S04]  /*6410*/  STL [R1+0xb8], R30 ;  /* 0x0000b81e01007387 */ /* 0x0003e80000100800 */
[----:B------:R-:W-:Y:S04]  /*6420*/  STL.64 [R1+0xb0], R28 ;  /* 0x0000b01c01007387 */ /* 0x000fe80000100a00 */
[----:B------:R-:W-:Y:S04]  /*6430*/  STL.64 [R1+0xa8], R22 ;  /* 0x0000a81601007387 */ /* 0x000fe80000100a00 */
[----:B------:R-:W-:Y:S04]  /*6440*/  STL.64 [R1+0xa0], R26 ;  /* 0x0000a01a01007387 */ /* 0x000fe80000100a00 */
[----:B------:R-:W-:Y:S04]  /*6450*/  STL.64 [R1+0x98], R24 ;  /* 0x0000981801007387 */ /* 0x000fe80000100a00 */
[----:B------:R4:W-:Y:S04]  /*6460*/  STL.64 [R1+0x90], R20 ;  /* 0x0000901401007387 */ /* 0x0009e80000100a00 */
[----:B------:R-:W-:Y:S01]  /*6470*/  LDSM.16.MT88.4 R32, [R0+0xe800] ;  /* 0x00e800000020783b */ /* 0x000fe20000004200 */
[----:B-1----:R-:W-:Y:S03]  /*6480*/  IMAD.MOV.U32 R30, RZ, RZ, R39 ;  /* 0x000000ffff1e7224 */ /* 0x002fe600078e0027 */
[----:B----4-:R-:W4:Y:S04]  /*6490*/  LDL R20, [R1+0x20] ;  /* 0x0000200001147983 */ /* 0x010f280000100800 */
[----:B--2---:R-:W1:Y:S04]  /*64a0*/  LDSM.16.M88.4 R96, [R4] ;  /* 0x000000000460783b */ /* 0x004e680000000200 */
[----:B------:R1:W2:Y:S04]  /*64b0*/  LDSM.16.M88.4 R92, [R4+0x1000] ;  /* 0x00100000045c783b */ /* 0x0002a80000000200 */
[----:B---3--:R-:W3:Y:S01]  /*64c0*/  LDSM.16.M88.4 R248, [R38] ;  /* 0x0000000026f8783b */ /* 0x008ee20000000200 */
[-C--:B-1----:R-:W-:Y:S03]  /*64d0*/  HMMA.16816.F32 R4, R96, R16.reuse, RZ ;  /* 0x000000106004723c */ /* 0x082fe600000018ff */
[----:B------:R-:W1:Y:S03]  /*64e0*/  LDSM.16.M88.4 R24, [R38+0x1000] ;  /* 0x001000002618783b */ /* 0x000e660000000200 */
[C---:B--2---:R-:W-:Y:S01]  /*64f0*/  HMMA.16816.F32 R8, R92.reuse, R16, RZ ;  /* 0x000000105c08723c */ /* 0x044fe200000018ff */
[----:B------:R-:W-:Y:S05]  /*6500*/  LDSM.16.MT88.4 R36, [R0+0xd800] ;  /* 0x00d800000024783b */ /* 0x000fea0000004200 */
[-C--:B------:R-:W-:Y:S06]  /*6510*/  HMMA.16816.F32 R12, R92, R18.reuse, RZ ;  /* 0x000000125c0c723c */ /* 0x080fec00000018ff */
[C---:B------:R-:W-:Y:S06]  /*6520*/  HMMA.16816.F32 R16, R96.reuse, R18, RZ ;  /* 0x000000126010723c */ /* 0x040fec00000018ff */
[-C--:B------:R-:W-:Y:S06]  /*6530*/  HMMA.16816.F32 R68, R96, R80.reuse, RZ ;  /* 0x000000506044723c */ /* 0x080fec00000018ff */
[C---:B------:R-:W-:Y:S06]  /*6540*/  HMMA.16816.F32 R72, R92.reuse, R80, RZ ;  /* 0x000000505c48723c */ /* 0x040fec00000018ff */
[-C--:B------:R-:W-:Y:S06]  /*6550*/  HMMA.16816.F32 R76, R92, R82.reuse, RZ ;  /* 0x000000525c4c723c */ /* 0x080fec00000018ff */
[C---:B------:R-:W-:Y:S06]  /*6560*/  HMMA.16816.F32 R80, R96.reuse, R82, RZ ;  /* 0x000000526050723c */ /* 0x040fec00000018ff */
[-C--:B------:R-:W-:Y:S06]  /*6570*/  HMMA.16816.F32 R84, R96, R244.reuse, RZ ;  /* 0x000000f46054723c */ /* 0x080fec00000018ff */
[C---:B------:R-:W-:Y:S06]  /*6580*/  HMMA.16816.F32 R88, R92.reuse, R244, RZ ;  /* 0x000000f45c58723c */ /* 0x040fec00000018ff */
[-C--:B------:R-:W-:Y:S06]  /*6590*/  HMMA.16816.F32 R92, R92, R246.reuse, RZ ;  /* 0x000000f65c5c723c */ /* 0x080fec00000018ff */
[----:B------:R-:W-:Y:S01]  /*65a0*/  HMMA.16816.F32 R96, R96, R246, RZ ;  /* 0x000000f66060723c */ /* 0x000fe200000018ff */
[----:B------:R-:W2:Y:S05]  /*65b0*/  LDSM.16.MT88.4 R244, [R0+0x10800] ;  /* 0x0108000000f4783b */ /* 0x000eaa0000004200 */
[-C--:B---3--:R-:W-:Y:S06]  /*65c0*/  HMMA.16816.F32 R4, R248, R40.reuse, R4 ;  /* 0x00000028f804723c */ /* 0x088fec0000001804 */
[C---:B-1----:R-:W-:Y:S06]  /*65d0*/  HMMA.16816.F32 R8, R24.reuse, R40, R8 ;  /* 0x000000281808723c */ /* 0x042fec0000001808 */
[-C--:B------:R-:W-:Y:S06]  /*65e0*/  HMMA.16816.F32 R12, R24, R42.reuse, R12 ;  /* 0x0000002a180c723c */ /* 0x080fec000000180c */
[C---:B------:R-:W-:Y:S01]  /*65f0*/  HMMA.16816.F32 R16, R248.reuse, R42, R16 ;  /* 0x0000002af810723c */ /* 0x040fe20000001810 */
[----:B------:R-:W-:Y:S05]  /*6600*/  LDSM.16.MT88.4 R40, [R0+0xd000] ;  /* 0x00d000000028783b */ /* 0x000fea0000004200 */
[-C--:B------:R-:W-:Y:S06]  /*6610*/  HMMA.16816.F32 R68, R248, R32.reuse, R68 ;  /* 0x00000020f844723c */ /* 0x080fec0000001844 */
[C---:B------:R-:W-:Y:S06]  /*6620*/  HMMA.16816.F32 R72, R24.reuse, R32, R72 ;  /* 0x000000201848723c */ /* 0x040fec0000001848 */
[-C--:B------:R-:W-:Y:S06]  /*6630*/  HMMA.16816.F32 R76, R24, R34.reuse, R76 ;  /* 0x00000022184c723c */ /* 0x080fec000000184c */
[C---:B------:R-:W-:Y:S01]  /*6640*/  HMMA.16816.F32 R80, R248.reuse, R34, R80 ;  /* 0x00000022f850723c */ /* 0x040fe20000001850 */
[----:B----4-:R-:W-:Y:S05]  /*6650*/  LDSM.16.M88.4 R32, [R20+0x1000] ;  /* 0x001000001420783b */ /* 0x010fea0000000200 */
[-C--:B--2---:R-:W-:Y:S06]  /*6660*/  HMMA.16816.F32 R84, R248, R244.reuse, R84 ;  /* 0x000000f4f854723c */ /* 0x084fec0000001854 */
[C---:B------:R-:W-:Y:S06]  /*6670*/  HMMA.16816.F32 R88, R24.reuse, R244, R88 ;  /* 0x000000f41858723c */ /* 0x040fec0000001858 */
[-C--:B------:R-:W-:Y:S01]  /*6680*/  HMMA.16816.F32 R92, R24, R246.reuse, R92 ;  /* 0x000000f6185c723c */ /* 0x080fe2000000185c */
[----:B------:R1:W2:Y:S05]  /*6690*/  LDSM.16.M88.4 R24, [R20] ;  /* 0x000000001418783b */ /* 0x0002aa0000000200 */
[----:B------:R-:W-:Y:S01]  /*66a0*/  HMMA.16816.F32 R96, R248, R246, R96 ;  /* 0x000000f6f860723c */ /* 0x000fe20000001860 */
[----:B------:R-:W3:Y:S04]  /*66b0*/  LDSM.16.MT88.4 R244, [R0+0xf000] ;  /* 0x00f0000000f4783b */ /* 0x000ee80000004200 */
[----:B------:R-:W4:Y:S04]  /*66c0*/  LDSM.16.MT88.4 R248, [R0+0x11000] ;  /* 0x0110000000f8783b */ /* 0x000f280000004200 */
[----:B-1----:R-:W4:Y:S01]  /*66d0*/  LDL R20, [R1+0x24] ;  /* 0x0000240001147983 */ /* 0x002f220000100800 */
[-C--:B--2---:R-:W-:Y:S06]  /*66e0*/  HMMA.16816.F32 R4, R24, R40.reuse, R4 ;  /* 0x000000281804723c */ /* 0x084fec0000001804 */
[C---:B------:R-:W-:Y:S06]  /*66f0*/  HMMA.16816.F32 R8, R32.reuse, R40, R8 ;  /* 0x000000282008723c */ /* 0x040fec0000001808 */
[-C--:B------:R-:W-:Y:S06]  /*6700*/  HMMA.16816.F32 R12, R32, R42.reuse, R12 ;  /* 0x0000002a200c723c */ /* 0x080fec000000180c */
[C---:B------:R-:W-:Y:S01]  /*6710*/  HMMA.16816.F32 R16, R24.reuse, R42, R16 ;  /* 0x0000002a1810723c */ /* 0x040fe20000001810 */
[----:B------:R-:W5:Y:S04]  /*6720*/  LDL.LU.64 R42, [R1+0xe8] ;  /* 0x0000e800012a7983 */ /* 0x000f680000300a00 */
[----:B------:R-:W5:Y:S01]  /*6730*/  LDL.LU.64 R40, [R1+0xe0] ;  /* 0x0000e00001287983 */ /* 0x000f620000300a00 */
[-C--:B---3--:R-:W-:Y:S03]  /*6740*/  HMMA.16816.F32 R68, R24, R244.reuse, R68 ;  /* 0x000000f41844723c */ /* 0x088fe60000001844 */
[----:B------:R-:W2:Y:S03]  /*6750*/  LDL R23, [R1+0x74] ;  /* 0x0000740001177983 */ /* 0x000ea60000100800 */
[C---:B------:R-:W-:Y:S01]  /*6760*/  HMMA.16816.F32 R72, R32.reuse, R244, R72 ;  /* 0x000000f42048723c */ /* 0x040fe20000001848 */
[----:B------:R-:W3:Y:S04]  /*6770*/  LDL R21, [R1+0x70] ;  /* 0x0000700001157983 */ /* 0x000ee80000100800 */
[----:B------:R-:W3:Y:S01]  /*6780*/  LDL R28, [R1+0x60] ;  /* 0x00006000011c7983 */ /* 0x000ee20000100800 */
[-C--:B------:R-:W-:Y:S03]  /*6790*/  HMMA.16816.F32 R76, R32, R246.reuse, R76 ;  /* 0x000000f6204c723c */ /* 0x080fe6000000184c */
[----:B------:R-:W3:Y:S03]  /*67a0*/  LDL R29, [R1+0x64] ;  /* 0x00006400011d7983 */ /* 0x000ee60000100800 */
[C---:B------:R-:W-:Y:S06]  /*67b0*/  HMMA.16816.F32 R80, R24.reuse, R246, R80 ;  /* 0x000000f61850723c */ /* 0x040fec0000001850 */
[-C--:B----4-:R-:W-:Y:S06]  /*67c0*/  HMMA.16816.F32 R84, R24, R248.reuse, R84 ;  /* 0x000000f81854723c */ /* 0x090fec0000001854 */
[C---:B------:R-:W-:Y:S06]  /*67d0*/  HMMA.16816.F32 R88, R32.reuse, R248, R88 ;  /* 0x000000f82058723c */ /* 0x040fec0000001858 */
[-C--:B------:R-:W-:Y:S06]  /*67e0*/  HMMA.16816.F32 R92, R32, R250.reuse, R92 ;  /* 0x000000fa205c723c */ /* 0x080fec000000185c */
[----:B------:R-:W-:Y:S01]  /*67f0*/  HMMA.16816.F32 R96, R24, R250, R96 ;  /* 0x000000fa1860723c */ /* 0x000fe20000001860 */
[----:B------:R-:W-:Y:S04]  /*6800*/  LDSM.16.MT88.4 R248, [R0+0xf800] ;  /* 0x00f8000000f8783b */ /* 0x000fe80000004200 */
[----:B------:R-:W-:Y:S04]  /*6810*/  LDSM.16.MT88.4 R24, [R0+0x11800] ;  /* 0x011800000018783b */ /* 0x000fe80000004200 */
[----:B------:R-:W1:Y:S04]  /*6820*/  LDSM.16.M88.4 R244, [R20] ;  /* 0x0000000014f4783b */ /* 0x000e680000000200 */
[----:B------:R4:W2:Y:S02]  /*6830*/  LDSM.16.M88.4 R32, [R20+0x1000] ;  /* 0x001000001420783b */ /* 0x0008a40000000200 */
[----:B----4-:R-:W4:Y:S01]  /*6840*/  LDC R20, c[0x0][0x270] ;  /* 0x00009c00ff147b82 */ /* 0x010f220000000800 */
[-C--:B-1----:R-:W-:Y:S06]  /*6850*/  HMMA.16816.F32 R4, R244, R36.reuse, R4 ;  /* 0x00000024f404723c */ /* 0x082fec0000001804 */
[C---:B--2---:R-:W-:Y:S05]  /*6860*/  HMMA.16816.F32 R8, R32.reuse, R36, R8 ;  /* 0x000000242008723c */ /* 0x044fea0000001808 */
[----:B----4-:R-:W-:Y:S01]  /*6870*/  IMAD R22, R20, UR21, RZ ;  /* 0x0000001514167c24 */ /* 0x010fe2000f8e02ff */
[-C--:B------:R-:W-:Y:S06]  /*6880*/  HMMA.16816.F32 R12, R32, R38.reuse, R12 ;  /* 0x00000026200c723c */ /* 0x080fec000000180c */
[C---:B------:R-:W-:Y:S01]  /*6890*/  HMMA.16816.F32 R16, R244.reuse, R38, R16 ;  /* 0x00000026f410723c */ /* 0x040fe20000001810 */
[----:B------:R-:W5:Y:S04]  /*68a0*/  LDL.LU.64 R38, [R1+0xd8] ;  /* 0x0000d80001267983 */ /* 0x000f680000300a00 */
[----:B------:R-:W5:Y:S01]  /*68b0*/  LDL.LU.64 R36, [R1+0xd0] ;  /* 0x0000d00001247983 */ /* 0x000f620000300a00 */
[-C--:B------:R-:W-:Y:S06]  /*68c0*/  HMMA.16816.F32 R68, R244, R248.reuse, R68 ;  /* 0x000000f8f444723c */ /* 0x080fec0000001844 */
[C---:B------:R-:W-:Y:S01]  /*68d0*/  HMMA.16816.F32 R72, R32.reuse, R248, R72 ;  /* 0x000000f82048723c */ /* 0x040fe20000001848 */
[----:B------:R-:W2:Y:S05]  /*68e0*/  LDL.LU.64 R248, [R1+0x30] ;  /* 0x0000300001f87983 */ /* 0x000eaa0000300a00 */
[-C--:B------:R-:W-:Y:S06]  /*68f0*/  HMMA.16816.F32 R76, R32, R250.reuse, R76 ;  /* 0x000000fa204c723c */ /* 0x080fec000000184c */
[C---:B------:R-:W-:Y:S06]  /*6900*/  HMMA.16816.F32 R80, R244.reuse, R250, R80 ;  /* 0x000000faf450723c */ /* 0x040fec0000001850 */
[-C--:B------:R-:W-:Y:S05]  /*6910*/  HMMA.16816.F32 R84, R244, R24.reuse, R84 ;  /* 0x00000018f454723c */ /* 0x080fea0000001854 */
[----:B------:R-:W-:Y:S01]  /*6920*/  IMAD.U32 R250, R22, -0x40, RZ ;  /* 0xffffffc016fa7824 */ /* 0x000fe200078e00ff */
[----:B------:R-:W-:Y:S01]  /*6930*/  @P0 IADD3 R22, P2, R23, UR10, RZ ;  /* 0x0000000a17160c10 */ /* 0x000fe2000ff5e0ff */
[C---:B------:R-:W-:Y:S01]  /*6940*/  HMMA.16816.F32 R88, R32.reuse, R24, R88 ;  /* 0x000000182058723c */ /* 0x040fe20000001858 */
[----:B------:R-:W-:Y:S03]  /*6950*/  @UP2 UMOV UR10, UR16 ;  /* 0x00000010000a2c82 */ /* 0x000fe60008000000 */
[----:B---3--:R-:W-:Y:S01]  /*6960*/  @P0 IADD3.X R23, R21, UR9, RZ, P2, !PT ;  /* 0x0000000915170c10 */ /* 0x008fe200097fe4ff */
[----:B------:R-:W-:Y:S01]  /*6970*/  @UP2 UMOV UR9, UR13 ;  /* 0x0000000d00092c82 */ /* 0x000fe20008000000 */
[-C--:B------:R-:W-:Y:S03]  /*6980*/  HMMA.16816.F32 R92, R32, R26.reuse, R92 ;  /* 0x0000001a205c723c */ /* 0x080fe6000000185c */
[----:B------:R-:W3:Y:S02]  /*6990*/  @P0 LDG.E R28, desc[UR6][R22.64+-0x100] ;  /* 0xffff0006161c0981 */ /* 0x000ee4000c1e1900 */
[----:B------:R-:W-:Y:S01]  /*69a0*/  IMAD.MOV.U32 R25, RZ, RZ, R30 ;  /* 0x000000ffff197224 */ /* 0x000fe200078e001e */
[----:B------:R-:W-:Y:S01]  /*69b0*/  HMMA.16816.F32 R96, R244, R26, R96 ;  /* 0x0000001af460723c */ /* 0x000fe20000001860 */
[----:B------:R1:W4:Y:S04]  /*69c0*/  @P0 LDG.E R29, desc[UR6][R22.64+-0xe0] ;  /* 0xffff2006161d0981 */ /* 0x000328000c1e1900 */
[----:B------:R-:W-:Y:S06]  /*69d0*/  IMAD R24, R20, UR21, RZ ;  /* 0x0000001514187c24 */ /* 0x000fec000f8e02ff */
[----:B------:R-:W-:Y:S01]  /*69e0*/  IMAD R30, R24, 0x18, RZ ;  /* 0x00000018181e7824 */ /* 0x000fe200078e02ff */
[----:B--2---:R-:W-:Y:S01]  /*69f0*/  LEA R251, P1, R250, R248, 0x2 ;  /* 0x000000f8fafb7211 */ /* 0x004fe200078210ff */
[----:B------:R-:W-:Y:S03]  /*6a00*/  IMAD.SHL.U32 R248, R24, 0x8, RZ ;  /* 0x0000000818f87824 */ /* 0x000fe600078e00ff */
[----:B------:R-:W-:Y:S01]  /*6a10*/  LEA.HI.X.SX32 R250, R250, R249, 0x2, P1 ;  /* 0x000000f9fafa7211 */ /* 0x000fe200008f16ff */
[----:B------:R-:W-:Y:S02]  /*6a20*/  IMAD.MOV.U32 R20, RZ, RZ, R251 ;  /* 0x000000ffff147224 */ /* 0x000fe400078e00fb */
[----:B------:R-:W-:Y:S02]  /*6a30*/  IMAD.SHL.U32 R249, R24, 0x10, RZ ;  /* 0x0000001018f97824 */ /* 0x000fe400078e00ff */
[----:B------:R-:W-:Y:S01]  /*6a40*/  IMAD.MOV.U32 R21, RZ, RZ, R250 ;  /* 0x000000ffff157224 */ /* 0x000fe200078e00fa */
[CC--:B------:R-:W-:Y:S02]  /*6a50*/  LEA R250, P2, R248.reuse, R20.reuse, 0x2 ;  /* 0x00000014f8fa7211 */ /* 0x0c0fe400078410ff */
[CC--:B-1----:R-:W-:Y:S02]  /*6a60*/  LEA R22, P1, R249.reuse, R20.reuse, 0x2 ;  /* 0x00000014f9167211 */ /* 0x0c2fe400078210ff */
[----:B------:R1:W-:Y:S01]  /*6a70*/  REDG.E.ADD.F32.FTZ.RN.STRONG.GPU desc[UR6][R20.64], R4 ;  /* 0x00000004140079a6 */ /* 0x0003e2000c10f386 */
[-C--:B------:R-:W-:Y:S02]  /*6a80*/  LEA.HI.X.SX32 R251, R248, R21.reuse, 0x2, P2 ;  /* 0x00000015f8fb7211 */ /* 0x080fe400010f16ff */
[-C--:B------:R-:W-:Y:S01]  /*6a90*/  LEA.HI.X.SX32 R23, R249, R21.reuse, 0x2, P1 ;  /* 0x00000015f9177211 */ /* 0x080fe200008f16ff */
[----:B------:R-:W-:Y:S04]  /*6aa0*/  STL.64 [R1+0x30], R20 ;  /* 0x0000301401007387 */ /* 0x000fe80000100a00 */
[----:B------:R2:W-:Y:S04]  /*6ab0*/  REDG.E.ADD.F32.FTZ.RN.STRONG.GPU desc[UR6][R250.64], R5 ;  /* 0x00000005fa0079a6 */ /* 0x0005e8000c10f386 */
[----:B------:R2:W-:Y:S04]  /*6ac0*/  REDG.E.ADD.F32.FTZ.RN.STRONG.GPU desc[UR6][R22.64], R6 ;  /* 0x00000006160079a6 */ /* 0x0005e8000c10f386 */
[----:B------:R2:W5:Y:S04]  /*6ad0*/  LDL.LU.64 R34, [R1+0xc8] ;  /* 0x0000c80001227983 */ /* 0x0005680000300a00 */
[----:B------:R2:W5:Y:S04]  /*6ae0*/  LDL.LU.64 R32, [R1+0xc0] ;  /* 0x0000c00001207983 */ /* 0x0005680000300a00 */
[----:B---3--:R3:W-:Y:S01]  /*6af0*/  @P0 STL [R1+0x60], R28 ;  /* 0x0000601c01000387 */ /* 0x0087e20000100800 */
[CC--:B-1----:R-:W-:Y:S03]  /*6b00*/  LEA R4, P2, R30.reuse, R20.reuse, 0x2 ;  /* 0x000000141e047211 */ /* 0x0c2fe600078410ff */
[----:B----4-:R1:W-:Y:S01]  /*6b10*/  @P0 STL [R1+0x64], R29 ;  /* 0x0000641d01000387 */ /* 0x0103e20000100800 */
[-C--:B--2---:R-:W-:Y:S03]  /*6b20*/  LEA.HI.X.SX32 R5, R30, R21.reuse, 0x2, P2 ;  /* 0x000000151e057211 */ /* 0x084fe600010f16ff */
[----:B------:R2:W5:Y:S01]  /*6b30*/  LDL.LU R30, [R1+0xb8] ;  /* 0x0000b800011e7983 */ /* 0x0005620000300800 */
[----:B------:R-:W1:Y:S01]  /*6b40*/  LDC R23, c[0x0][0x270] ;  /* 0x00009c00ff177b82 */ /* 0x000e620000000800 */
[----:B------:R-:W-:Y:S02]  /*6b50*/  IMAD R22, R24, 0x28, RZ ;  /* 0x0000002818167824 */ /* 0x000fe400078e02ff */
[----:B------:R4:W-:Y:S03]  /*6b60*/  REDG.E.ADD.F32.FTZ.RN.STRONG.GPU desc[UR6][R4.64], R7 ;  /* 0x00000007040079a6 */ /* 0x0009e6000c10f386 */
[-C--:B------:R-:W-:Y:S02]  /*6b70*/  LEA R22, P3, R22, R20.reuse, 0x2 ;  /* 0x0000001416167211 */ /* 0x080fe400078610ff */
[----:B------:R-:W2:Y:S01]  /*6b80*/  LDC R6, c[0x0][0x270] ;  /* 0x00009c00ff067b82 */ /* 0x000ea20000000800 */
[C---:B---3--:R-:W-:Y:S02]  /*6b90*/  IMAD.SHL.U32 R28, R24.reuse, 0x20, RZ ;  /* 0x00000020181c7824 */ /* 0x048fe400078e00ff */
[----:B------:R-:W-:Y:S03]  /*6ba0*/  IMAD R24, R24, 0x30, RZ ;  /* 0x0000003018187824 */ /* 0x000fe600078e02ff */
[-C--:B------:R-:W-:Y:S01]  /*6bb0*/  LEA R28, P1, R28, R20.reuse, 0x2 ;  /* 0x000000141c1c7211 */ /* 0x080fe200078210ff */
[----:B-1----:R-:W-:Y:S04]  /*6bc0*/  IMAD R29, R23, UR21, RZ ;  /* 0x00000015171d7c24 */ /* 0x002fe8000f8e02ff */
[----:B------:R-:W-:Y:S01]  /*6bd0*/  IMAD.SHL.U32 R29, R29, 0x20, RZ ;  /* 0x000000201d1d7824 */ /* 0x000fe200078e00ff */
[----:B----4-:R-:W1:Y:S01]  /*6be0*/  LDC R7, c[0x0][0x270] ;  /* 0x00009c00ff077b82 */ /* 0x010e620000000800 */
[C---:B--2---:R-:W-:Y:S03]  /*6bf0*/  IMAD R23, R6.reuse, UR21, RZ ;  /* 0x0000001506177c24 */ /* 0x044fe6000f8e02ff */
[-C--:B------:R-:W-:Y:S01]  /*6c00*/  LEA.HI.X.SX32 R29, R29, R21.reuse, 0x2, P1 ;  /* 0x000000151d1d7211 */ /* 0x080fe200008f16ff */
[----:B------:R-:W-:Y:S01]  /*6c10*/  IMAD R5, R6, UR21, RZ ;  /* 0x0000001506057c24 */ /* 0x000fe2000f8e02ff */
[CC--:B------:R-:W-:Y:S01]  /*6c20*/  LEA R6, P2, R24.reuse, R20.reuse, 0x2 ;  /* 0x0000001418067211 */ /* 0x0c0fe200078410ff */
[----:B------:R-:W-:Y:S02]  /*6c30*/  IMAD R23, R23, 0x28, RZ ;  /* 0x0000002817177824 */ /* 0x000fe400078e02ff */
[----:B------:R2:W-:Y:S01]  /*6c40*/  REDG.E.ADD.F32.FTZ.RN.STRONG.GPU desc[UR6][R28.64], R8 ;  /* 0x000000081c0079a6 */ /* 0x0005e2000c10f386 */
[----:B------:R-:W-:Y:S02]  /*6c50*/  IMAD R5, R5, 0x38, RZ ;  /* 0x0000003805057824 */ /* 0x000fe400078e02ff */
[-C--:B------:R-:W-:Y:S03]  /*6c60*/  LEA.HI.X.SX32 R23, R23, R21.reuse, 0x2, P3 ;  /* 0x0000001517177211 */ /* 0x080fe600018f16ff */
[-C--:B------:R-:W-:Y:S02]  /*6c70*/  LEA R4, P1, R5, R20.reuse, 0x2 ;  /* 0x0000001405047211 */ /* 0x080fe400078210ff */
[----:B------:R3:W-:Y:S01]  /*6c80*/  REDG.E.ADD.F32.FTZ.RN.STRONG.GPU desc[UR6][R22.64], R9 ;  /* 0x00000009160079a6 */ /* 0x0007e2000c10f386 */
[----:B-1----:R-:W-:Y:S01]  /*6c90*/  IMAD R5, R7, UR21, RZ ;  /* 0x0000001507057c24 */ /* 0x002fe2000f8e02ff */
[-C--:B------:R-:W-:Y:S01]  /*6ca0*/  LEA.HI.X.SX32 R7, R24, R21.reuse, 0x2, P2 ;  /* 0x0000001518077211 */ /* 0x080fe200010f16ff */
[----:B------:R-:W-:Y:S02]  /*6cb0*/  VIADD R24, R249, 0x20 ;  /* 0x00000020f9187836 */ /* 0x000fe40000000000 */
[----:B------:R-:W-:Y:S02]  /*6cc0*/  IMAD R5, R5, 0x38, RZ ;  /* 0x0000003805057824 */ /* 0x000fe400078e02ff */
[----:B------:R1:W-:Y:S03]  /*6cd0*/  REDG.E.ADD.F32.FTZ.RN.STRONG.GPU desc[UR6][R6.64], R10 ;  /* 0x0000000a060079a6 */ /* 0x0003e6000c10f386 */
[-C--:B------:R-:W-:Y:S01]  /*6ce0*/  LEA.HI.X.SX32 R5, R5, R21.reuse, 0x2, P1 ;  /* 0x0000001505057211 */ /* 0x080fe200008f16ff */
[----:B--2---:R2:W5:Y:S04]  /*6cf0*/  LDL.LU.64 R28, [R1+0xb0] ;  /* 0x0000b000011c7983 */ /* 0x0045680000300a00 */
[----:B------:R4:W-:Y:S04]  /*6d00*/  REDG.E.ADD.F32.FTZ.RN.STRONG.GPU desc[UR6][R4.64], R11 ;  /* 0x0000000b040079a6 */ /* 0x0009e8000c10f386 */
[----:B---3--:R2:W5:Y:S04]  /*6d10*/  LDL.LU.64 R22, [R1+0xa8] ;  /* 0x0000a80001167983 */ /* 0x0085680000300a00 */
[----:B------:R-:W3:Y:S04]  /*6d20*/  LDL.64 R8, [R1+0x48] ;  /* 0x0000480001087983 */ /* 0x000ee80000100a00 */
[----:B------:R2:W-:Y:S04]  /*6d30*/  REDG.E.ADD.F32.FTZ.RN.STRONG.GPU desc[UR6][R20.64+0x80], R16 ;  /* 0x00008010140079a6 */ /* 0x0005e8000c10f386 */
[----:B------:R2:W-:Y:S01]  /*6d40*/  REDG.E.ADD.F32.FTZ.RN.STRONG.GPU desc[UR6][R250.64+0x80], R17 ;  /* 0x00008011fa0079a6 */ /* 0x0005e2000c10f386 */
[C---:B-1----:R-:W-:Y:S03]  /*6d50*/  IMAD.IADD R7, R248.reuse, 0x1, R24 ;  /* 0x00000001f8077824 */ /* 0x042fe600078e0218 */
[----:B------:R-:W2:Y:S04]  /*6d60*/  LDL R6, [R1+0x2c] ;  /* 0x00002c0001067983 */ /* 0x000ea80000100800 */
[----:B------:R-:W2:Y:S01]  /*6d70*/  LDL R10, [R1+0x6c] ;  /* 0x00006c00010a7983 */ /* 0x000ea20000100800 */
[----:B----4-:R-:W-:Y:S03]  /*6d80*/  VIADD R5, R249, 0x20 ;  /* 0x00000020f9057836 */ /* 0x010fe60000000000 */
[----:B------:R1:W5:Y:S01]  /*6d90*/  LDL.LU.64 R26, [R1+0xa0] ;  /* 0x0000a000011a7983 */ /* 0x0003620000300a00 */
[C---:B------:R-:W-:Y:S02]  /*6da0*/  IMAD.IADD R4, R248.reuse, 0x1, R7 ;  /* 0x00000001f8047824 */ /* 0x040fe400078e0207 */
[----:B------:R-:W-:Y:S02]  /*6db0*/  IMAD.MOV.U32 R11, RZ, RZ, R25 ;  /* 0x000000ffff0b7224 */ /* 0x000fe400078e0019 */
[----:B------:R1:W5:Y:S01]  /*6dc0*/  LDL.LU.64 R24, [R1+0x98] ;  /* 0x0000980001187983 */ /* 0x0003620000300a00 */
[----:B---3--:R-:W-:Y:S01]  /*6dd0*/  IMAD.MOV.U32 R246, RZ, RZ, R8 ;  /* 0x000000fffff67224 */ /* 0x008fe200078e0008 */
[CC--:B------:R-:W-:Y:S01]  /*6de0*/  LEA R8, P1, R5.reuse, R20.reuse, 0x2 ;  /* 0x0000001405087211 */ /* 0x0c0fe200078210ff */
[----:B------:R-:W-:Y:S02]  /*6df0*/  IMAD.MOV.U32 R247, RZ, RZ, R9 ;  /* 0x000000fffff77224 */ /* 0x000fe400078e0009 */
[----:B------:R-:W-:Y:S01]  /*6e00*/  IMAD.MOV.U32 R244, RZ, RZ, R246 ;  /* 0x000000fffff47224 */ /* 0x000fe200078e00f6 */
[-C--:B------:R-:W-:Y:S01]  /*6e10*/  LEA.HI.X.SX32 R9, R5, R21.reuse, 0x2, P1 ;  /* 0x0000001505097211 */ /* 0x080fe200008f16ff */
[----:B------:R-:W-:Y:S01]  /*6e20*/  IMAD.IADD R5, R248, 0x1, R4 ;  /* 0x00000001f8057824 */ /* 0x000fe200078e0204 */
[CC--:B--2---:R-:W-:Y:S01]  /*6e30*/  LEA R16, P1, R4.reuse, R20.reuse, 0x2 ;  /* 0x0000001404107211 */ /* 0x0c4fe200078210ff */
[----:B------:R-:W-:Y:S02]  /*6e40*/  IMAD.MOV.U32 R246, RZ, RZ, R11 ;  /* 0x000000fffff67224 */ /* 0x000fe400078e000b */
[----:B------:R2:W-:Y:S01]  /*6e50*/  REDG.E.ADD.F32.FTZ.RN.STRONG.GPU desc[UR6][R8.64], R18 ;  /* 0x00000012080079a6 */ /* 0x0005e2000c10f386 */
[-C--:B------:R-:W-:Y:S01]  /*6e60*/  LEA.HI.X.SX32 R17, R4, R21.reuse, 0x2, P1 ;  /* 0x0000001504117211 */ /* 0x080fe200008f16ff */
[----:B------:R-:W-:Y:S01]  /*6e70*/  IMAD.MOV.U32 R245, RZ, RZ, R6 ;  /* 0x000000fffff57224 */ /* 0x000fe200078e0006 */
[CC--:B------:R-:W-:Y:S01]  /*6e80*/  LEA R6, P2, R7.reuse, R20.reuse, 0x2 ;  /* 0x0000001407067211 */ /* 0x0c0fe200078410ff */
[----:B------:R-:W-:Y:S03]  /*6e90*/  IMAD.IADD R4, R248, 0x1, R5 ;  /* 0x00000001f8047824 */ /* 0x000fe600078e0205 */
[-C--:B------:R-:W-:Y:S05]  /*6ea0*/  LEA.HI.X.SX32 R7, R7, R21.reuse, 0x2, P2 ;  /* 0x0000001507077211 */ /* 0x080fea00010f16ff */
[----:B------:R3:W-:Y:S04]  /*6eb0*/  REDG.E.ADD.F32.FTZ.RN.STRONG.GPU desc[UR6][R6.64], R19 ;  /* 0x00000013060079a6 */ /* 0x0007e8000c10f386 */
[----:B------:R-:W-:Y:S01]  /*6ec0*/  REDG.E.ADD.F32.FTZ.RN.STRONG.GPU desc[UR6][R16.64], R12 ;  /* 0x0000000c100079a6 */ /* 0x000fe2000c10f386 */
[----:B--2---:R-:W-:Y:S01]  /*6ed0*/  IMAD.MOV.U32 R18, RZ, RZ, R245 ;  /* 0x000000ffff127224 */ /* 0x004fe200078e00f5 */
[CC--:B------:R-:W-:Y:S01]  /*6ee0*/  LEA R8, P2, R4.reuse, R20.reuse, 0x2 ;  /* 0x0000001404087211 */ /* 0x0c0fe200078410ff */
[----:B------:R-:W-:Y:S02]  /*6ef0*/  IMAD.MOV.U32 R245, RZ, RZ, R247 ;  /* 0x000000fffff57224 */ /* 0x000fe400078e00f7 */
[----:B------:R-:W-:Y:S01]  /*6f00*/  IMAD.MOV.U32 R247, RZ, RZ, R10 ;  /* 0x000000fffff77224 */ /* 0x000fe200078e000a */
[CC--:B------:R-:W-:Y:S02]  /*6f10*/  LEA R10, P1, R5.reuse, R20.reuse, 0x2 ;  /* 0x00000014050a7211 */ /* 0x0c0fe400078210ff */
[-C--:B------:R-:W-:Y:S02]  /*6f20*/  LEA.HI.X.SX32 R9, R4, R21.reuse, 0x2, P2 ;  /* 0x0000001504097211 */ /* 0x080fe400010f16ff */
[-C--:B------:R-:W-:Y:S01]  /*6f30*/  LEA.HI.X.SX32 R11, R5, R21.reuse, 0x2, P1 ;  /* 0x00000015050b7211 */ /* 0x080fe200008f16ff */
[----:B------:R-:W-:Y:S02]  /*6f40*/  VIADD R5, R249, 0x40 ;  /* 0x00000040f9057836 */ /* 0x000fe40000000000 */
[C---:B---3--:R-:W-:Y:S02]  /*6f50*/  IMAD.IADD R7, R248.reuse, 0x1, R4 ;  /* 0x00000001f8077824 */ /* 0x048fe400078e0204 */
[----:B------:R2:W-:Y:S03]  /*6f60*/  REDG.E.ADD.F32.FTZ.RN.STRONG.GPU desc[UR6][R10.64], R13 ;  /* 0x0000000d0a0079a6 */ /* 0x0005e6000c10f386 */
[CC--:B------:R-:W-:Y:S01]  /*6f70*/  LEA R6, P1, R7.reuse, R20.reuse, 0x2 ;  /* 0x0000001407067211 */ /* 0x0c0fe200078210ff */
[----:B------:R3:W-:Y:S03]  /*6f80*/  REDG.E.ADD.F32.FTZ.RN.STRONG.GPU desc[UR6][R8.64], R14 ;  /* 0x0000000e080079a6 */ /* 0x0007e6000c10f386 */
[-C--:B------:R-:W-:Y:S05]  /*6f90*/  LEA.HI.X.SX32 R7, R7, R21.reuse, 0x2, P1 ;  /* 0x0000001507077211 */ /* 0x080fea00008f16ff */
[----:B------:R4:W-:Y:S04]  /*6fa0*/  REDG.E.ADD.F32.FTZ.RN.STRONG.GPU desc[UR6][R6.64], R15 ;  /* 0x0000000f060079a6 */ /* 0x0009e8000c10f386 */
[----:B------:R-:W-:Y:S04]  /*6fb0*/  REDG.E.ADD.F32.FTZ.RN.STRONG.GPU desc[UR6][R20.64+0x100], R68 ;  /* 0x00010044140079a6 */ /* 0x000fe8000c10f386 */
[----:B------:R-:W-:Y:S01]  /*6fc0*/  REDG.E.ADD.F32.FTZ.RN.STRONG.GPU desc[UR6][R250.64+0x100], R69 ;  /* 0x00010045fa0079a6 */ /* 0x000fe2000c10f386 */
[C---:B--2---:R-:W-:Y:S01]  /*6fd0*/  IMAD.IADD R10, R248.reuse, 0x1, R5 ;  /* 0x00000001f80a7824 */ /* 0x044fe200078e0205 */
[CC--:B---3--:R-:W-:Y:S03]  /*6fe0*/  LEA R8, P1, R5.reuse, R20.reuse, 0x2 ;  /* 0x0000001405087211 */ /* 0x0c8fe600078210ff */
[C---:B------:R-:W-:Y:S01]  /*6ff0*/  IMAD.IADD R4, R248.reuse, 0x1, R10 ;  /* 0x00000001f8047824 */ /* 0x040fe200078e020a */
[-C--:B------:R-:W-:Y:S03]  /*7000*/  LEA.HI.X.SX32 R9, R5, R21.reuse, 0x2, P1 ;  /* 0x0000001505097211 */ /* 0x080fe600008f16ff */
[----:B------:R-:W-:Y:S01]  /*7010*/  IMAD.IADD R5, R248, 0x1, R4 ;  /* 0x00000001f8057824 */ /* 0x000fe200078e0204 */
[-C--:B------:R-:W-:Y:S02]  /*7020*/  LEA R12, P1, R4, R20.reuse, 0x2 ;  /* 0x00000014040c7211 */ /* 0x080fe400078210ff */
[-C--:B----4-:R-:W-:Y:S01]  /*7030*/  LEA R6, P2, R10, R20.reuse, 0x2 ;  /* 0x000000140a067211 */ /* 0x090fe200078410ff */
[----:B------:R2:W-:Y:S01]  /*7040*/  REDG.E.ADD.F32.FTZ.RN.STRONG.GPU desc[UR6][R8.64], R70 ;  /* 0x00000046080079a6 */ /* 0x0005e2000c10f386 */
[-C--:B------:R-:W-:Y:S01]  /*7050*/  LEA.HI.X.SX32 R13, R4, R21.reuse, 0x2, P1 ;  /* 0x00000015040d7211 */ /* 0x080fe200008f16ff */
[----:B------:R-:W-:Y:S01]  /*7060*/  IMAD.IADD R4, R248, 0x1, R5 ;  /* 0x00000001f8047824 */ /* 0x000fe200078e0205 */
[-C--:B------:R-:W-:Y:S02]  /*7070*/  LEA.HI.X.SX32 R7, R10, R21.reuse, 0x2, P2 ;  /* 0x000000150a077211 */ /* 0x080fe400010f16ff */
[CC--:B------:R-:W-:Y:S03]  /*7080*/  LEA R10, P1, R5.reuse, R20.reuse, 0x2 ;  /* 0x00000014050a7211 */ /* 0x0c0fe600078210ff */
[----:B------:R3:W-:Y:S01]  /*7090*/  REDG.E.ADD.F32.FTZ.RN.STRONG.GPU desc[UR6][R6.64], R71 ;  /* 0x00000047060079a6 */ /* 0x0007e2000c10f386 */
[-C--:B------:R-:W-:Y:S01]  /*70a0*/  LEA.HI.X.SX32 R11, R5, R21.reuse, 0x2, P1 ;  /* 0x00000015050b7211 */ /* 0x080fe200008f16ff */
[----:B------:R-:W-:Y:S02]  /*70b0*/  VIADD R5, R249, 0x60 ;  /* 0x00000060f9057836 */ /* 0x000fe40000000000 */
[----:B------:R-:W-:Y:S04]  /*70c0*/  REDG.E.ADD.F32.FTZ.RN.STRONG.GPU desc[UR6][R12.64], R72 ;  /* 0x000000480c0079a6 */ /* 0x000fe8000c10f386 */
[----:B------:R-:W-:Y:S04]  /*70d0*/  REDG.E.ADD.F32.FTZ.RN.STRONG.GPU desc[UR6][R10.64], R73 ;  /* 0x000000490a0079a6 */ /* 0x000fe8000c10f386 */
[----:B------:R-:W-:Y:S01]  /*70e0*/  LDSM.16.MT88.4 R68, [R0+0x4000] ;  /* 0x004000000044783b */ /* 0x000fe20000004200 */
[CC--:B--2---:R-:W-:Y:S04]  /*70f0*/  LEA R8, P2, R4.reuse, R20.reuse, 0x2 ;  /* 0x0000001404087211 */ /* 0x0c4fe800078410ff */
[-C--:B------:R-:W-:Y:S01]  /*7100*/  LEA.HI.X.SX32 R9, R4, R21.reuse, 0x2, P2 ;  /* 0x0000001504097211 */ /* 0x080fe200010f16ff */
[C---:B---3--:R-:W-:Y:S04]  /*7110*/  IMAD.IADD R7, R248.reuse, 0x1, R4 ;  /* 0x00000001f8077824 */ /* 0x048fe800078e0204 */
[----:B------:R2:W-:Y:S01]  /*7120*/  REDG.E.ADD.F32.FTZ.RN.STRONG.GPU desc[UR6][R8.64], R74 ;  /* 0x0000004a080079a6 */ /* 0x0005e2000c10f386 */
[CC--:B------:R-:W-:Y:S04]  /*7130*/  LEA R6, P1, R7.reuse, R20.reuse, 0x2 ;  /* 0x0000001407067211 */ /* 0x0c0fe800078210ff */
[-C--:B------:R-:W-:Y:S05]  /*7140*/  LEA.HI.X.SX32 R7, R7, R21.reuse, 0x2, P1 ;  /* 0x0000001507077211 */ /* 0x080fea00008f16ff */
[----:B------:R3:W-:Y:S04]  /*7150*/  REDG.E.ADD.F32.FTZ.RN.STRONG.GPU desc[UR6][R6.64], R75 ;  /* 0x0000004b060079a6 */ /* 0x0007e8000c10f386 */
[----:B------:R-:W-:Y:S04]  /*7160*/  REDG.E.ADD.F32.FTZ.RN.STRONG.GPU desc[UR6][R20.64+0x180], R80 ;  /* 0x00018050140079a6 */ /* 0x000fe8000c10f386 */
[----:B------:R-:W-:Y:S04]  /*7170*/  REDG.E.ADD.F32.FTZ.RN.STRONG.GPU desc[UR6][R250.64+0x180], R81 ;  /* 0x00018051fa0079a6 */ /* 0x000fe8000c10f386 */
[----:B------:R-:W-:Y:S01]  /*7180*/  LDSM.16.MT88.4 R72, [R3+0x12800] ;  /* 0x012800000348783b */ /* 0x000fe20000004200 */
[C---:B--2---:R-:W-:Y:S04]  /*7190*/  IMAD.IADD R8, R248.reuse, 0x1, R5 ;  /* 0x00000001f8087824 */ /* 0x044fe800078e0205 */
[----:B------:R-:W-:Y:S01]  /*71a0*/  IMAD.IADD R4, R248, 0x1, R8 ;  /* 0x00000001f8047824 */ /* 0x000fe200078e0208 */
[CC--:B------:R-:W-:Y:S04]  /*71b0*/  LEA R12, P2, R8.reuse, R20.reuse, 0x2 ;  /* 0x00000014080c7211 */ /* 0x0c0fe800078410ff */
[-C--:B------:R-:W-:Y:S02]  /*71c0*/  LEA.HI.X.SX32 R13, R8, R21.reuse, 0x2, P2 ;  /* 0x00000015080d7211 */ /* 0x080fe400010f16ff */
[CC--:B---3--:R-:W-:Y:S04]  /*71d0*/  LEA R6, P1, R5.reuse, R20.reuse, 0x2 ;  /* 0x0000001405067211 */ /* 0x0c8fe800078210ff */
[-C--:B------:R-:W-:Y:S01]  /*71e0*/  LEA.HI.X.SX32 R7, R5, R21.reuse, 0x2, P1 ;  /* 0x0000001505077211 */ /* 0x080fe200008f16ff */
[----:B------:R-:W-:Y:S01]  /*71f0*/  IMAD.IADD R5, R248, 0x1, R4 ;  /* 0x00000001f8057824 */ /* 0x000fe200078e0204 */
[CC--:B------:R-:W-:Y:S03]  /*7200*/  LEA R10, P1, R4.reuse, R20.reuse, 0x2 ;  /* 0x00000014040a7211 */ /* 0x0c0fe600078210ff */
[----:B------:R2:W-:Y:S01]  /*7210*/  REDG.E.ADD.F32.FTZ.RN.STRONG.GPU desc[UR6][R6.64], R82 ;  /* 0x00000052060079a6 */ /* 0x0005e2000c10f386 */
[-C--:B------:R-:W-:Y:S01]  /*7220*/  LEA.HI.X.SX32 R11, R4, R21.reuse, 0x2, P1 ;  /* 0x00000015040b7211 */ /* 0x080fe200008f16ff */
[C---:B------:R-:W-:Y:S01]  /*7230*/  IMAD.IADD R4, R248.reuse, 0x1, R5 ;  /* 0x00000001f8047824 */ /* 0x040fe200078e0205 */
[CC--:B------:R-:W-:Y:S01]  /*7240*/  LEA R8, P1, R5.reuse, R20.reuse, 0x2 ;  /* 0x0000001405087211 */ /* 0x0c0fe200078210ff */
[----:B------:R-:W-:Y:S03]  /*7250*/  REDG.E.ADD.F32.FTZ.RN.STRONG.GPU desc[UR6][R12.64], R83 ;  /* 0x000000530c0079a6 */ /* 0x000fe6000c10f386 */
[-C--:B------:R-:W-:Y:S01]  /*7260*/  LEA.HI.X.SX32 R9, R5, R21.reuse, 0x2, P1 ;  /* 0x0000001505097211 */ /* 0x080fe200008f16ff */
[----:B------:R-:W-:Y:S01]  /*7270*/  REDG.E.ADD.F32.FTZ.RN.STRONG.GPU desc[UR6][R10.64], R76 ;  /* 0x0000004c0a0079a6 */ /* 0x000fe2000c10f386 */
[----:B------:R-:W-:Y:S03]  /*7280*/  IMAD.IADD R5, R248, 0x1, R4 ;  /* 0x00000001f8057824 */ /* 0x000fe600078e0204 */
[----:B------:R3:W-:Y:S04]  /*7290*/  REDG.E.ADD.F32.FTZ.RN.STRONG.GPU desc[UR6][R8.64], R77 ;  /* 0x0000004d080079a6 */ /* 0x0007e8000c10f386 */
[----:B------:R-:W-:Y:S01]  /*72a0*/  LDSM.16.MT88.4 R80, [R2+0x12800] ;  /* 0x012800000250783b */ /* 0x000fe20000004200 */
[CC--:B--2---:R-:W-:Y:S04]  /*72b0*/  LEA R6, P1, R4.reuse, R20.reuse, 0x2 ;  /* 0x0000001404067211 */ /* 0x0c4fe800078210ff */
[-C--:B------:R-:W-:Y:S02]  /*72c0*/  LEA.HI.X.SX32 R7, R4, R21.reuse, 0x2, P1 ;  /* 0x0000001504077211 */ /* 0x080fe400008f16ff */
[CC--:B------:R-:W-:Y:S03]  /*72d0*/  LEA R4, P1, R5.reuse, R20.reuse, 0x2 ;  /* 0x0000001405047211 */ /* 0x0c0fe600078210ff */
[----:B------:R2:W-:Y:S01]  /*72e0*/  REDG.E.ADD.F32.FTZ.RN.STRONG.GPU desc[UR6][R6.64], R78 ;  /* 0x0000004e060079a6 */ /* 0x0005e2000c10f386 */
[-C--:B------:R-:W-:Y:S01]  /*72f0*/  LEA.HI.X.SX32 R5, R5, R21.reuse, 0x2, P1 ;  /* 0x0000001505057211 */ /* 0x080fe200008f16ff */
[C---:B---3--:R-:W-:Y:S02]  /*7300*/  VIADD R9, R249.reuse, 0x80 ;  /* 0x00000080f9097836 */ /* 0x048fe40000000000 */
[----:B------:R-:W-:Y:S02]  /*7310*/  VIADD R249, R249, 0xa0 ;  /* 0x000000a0f9f97836 */ /* 0x000fe40000000000 */
[----:B------:R3:W-:Y:S01]  /*7320*/  REDG.E.ADD.F32.FTZ.RN.STRONG.GPU desc[UR6][R4.64], R79 ;  /* 0x0000004f040079a6 */ /* 0x0007e2000c10f386 */
[CC--:B------:R-:W-:Y:S03]  /*7330*/  LEA R8, P1, R9.reuse, R20.reuse, 0x2 ;  /* 0x0000001409087211 */ /* 0x0c0fe600078210ff */
[----:B------:R-:W-:Y:S04]  /*7340*/  REDG.E.ADD.F32.FTZ.RN.STRONG.GPU desc[UR6][R20.64+0x200], R84 ;  /* 0x00020054140079a6 */ /* 0x000fe8000c10f386 */
[----:B------:R-:W-:Y:S04]  /*7350*/  REDG.E.ADD.F32.FTZ.RN.STRONG.GPU desc[UR6][R250.64+0x200], R85 ;  /* 0x00020055fa0079a6 */ /* 0x000fe8000c10f386 */
[----:B------:R-:W-:Y:S01]  /*7360*/  LDSM.16.MT88.4 R76, [R0+0x800] ;  /* 0x00080000004c783b */ /* 0x000fe20000004200 */
[C---:B--2---:R-:W-:Y:S01]  /*7370*/  IMAD.IADD R7, R248.reuse, 0x1, R9 ;  /* 0x00000001f8077824 */ /* 0x044fe200078e0209 */
[-C--:B------:R-:W-:Y:S04]  /*7380*/  LEA.HI.X.SX32 R9, R9, R21.reuse, 0x2, P1 ;  /* 0x0000001509097211 */ /* 0x080fe800008f16ff */
[CC--:B------:R-:W-:Y:S01]  /*7390*/  LEA R6, P2, R7.reuse, R20.reuse, 0x2 ;  /* 0x0000001407067211 */ /* 0x0c0fe200078410ff */
[C---:B---3--:R-:W-:Y:S01]  /*73a0*/  IMAD.IADD R4, R248.reuse, 0x1, R7 ;  /* 0x00000001f8047824 */ /* 0x048fe200078e0207 */
[----:B------:R2:W-:Y:S02]  /*73b0*/  REDG.E.ADD.F32.FTZ.RN.STRONG.GPU desc[UR6][R8.64], R86 ;  /* 0x00000056080079a6 */ /* 0x0005e4000c10f386 */
[-C--:B------:R-:W-:Y:S01]  /*73c0*/  LEA.HI.X.SX32 R7, R7, R21.reuse, 0x2, P2 ;  /* 0x0000001507077211 */ /* 0x080fe200010f16ff */
[----:B------:R-:W-:Y:S01]  /*73d0*/  IMAD.IADD R5, R248, 0x1, R4 ;  /* 0x00000001f8057824 */ /* 0x000fe200078e0204 */
[CC--:B------:R-:W-:Y:S03]  /*73e0*/  LEA R12, P1, R4.reuse, R20.reuse, 0x2 ;  /* 0x00000014040c7211 */ /* 0x0c0fe600078210ff */
[----:B------:R3:W-:Y:S01]  /*73f0*/  REDG.E.ADD.F32.FTZ.RN.STRONG.GPU desc[UR6][R6.64], R87 ;  /* 0x00000057060079a6 */ /* 0x0007e2000c10f386 */
[-C--:B------:R-:W-:Y:S01]  /*7400*/  LEA.HI.X.SX32 R13, R4, R21.reuse, 0x2, P1 ;  /* 0x00000015040d7211 */ /* 0x080fe200008f16ff */
[C---:B------:R-:W-:Y:S01]  /*7410*/  IMAD.IADD R4, R248.reuse, 0x1, R5 ;  /* 0x00000001f8047824 */ /* 0x040fe200078e0205 */
[CC--:B------:R-:W-:Y:S01]  /*7420*/  LEA R10, P1, R5.reuse, R20.reuse, 0x2 ;  /* 0x00000014050a7211 */ /* 0x0c0fe200078210ff */
[----:B------:R-:W-:Y:S03]  /*7430*/  LDSM.16.MT88.4 R84, [R0+0x2800] ;  /* 0x002800000054783b */ /* 0x000fe60000004200 */
[-C--:B------:R-:W-:Y:S01]  /*7440*/  LEA.HI.X.SX32 R11, R5, R21.reuse, 0x2, P1 ;  /* 0x00000015050b7211 */ /* 0x080fe200008f16ff */
[----:B------:R-:W-:Y:S04]  /*7450*/  REDG.E.ADD.F32.FTZ.RN.STRONG.GPU desc[UR6][R12.64], R88 ;  /* 0x000000580c0079a6 */ /* 0x000fe8000c10f386 */
[----:B------:R-:W-:Y:S01]  /*7460*/  REDG.E.ADD.F32.FTZ.RN.STRONG.GPU desc[UR6][R10.64], R89 ;  /* 0x000000590a0079a6 */ /* 0x000fe2000c10f386 */
[----:B--2---:R-:W-:Y:S05]  /*7470*/  IMAD.IADD R9, R248, 0x1, R4 ;  /* 0x00000001f8097824 */ /* 0x004fea00078e0204 */
[CC--:B------:R-:W-:Y:S02]  /*7480*/  LEA R8, P1, R9.reuse, R20.reuse, 0x2 ;  /* 0x0000001409087211 */ /* 0x0c0fe400078210ff */
[CC--:B---3--:R-:W-:Y:S02]  /*7490*/  LEA R6, P2, R4.reuse, R20.reuse, 0x2 ;  /* 0x0000001404067211 */ /* 0x0c8fe400078410ff */
[-C--:B------:R-:W-:Y:S02]  /*74a0*/  LEA.HI.X.SX32 R9, R9, R21.reuse, 0x2, P1 ;  /* 0x0000001509097211 */ /* 0x080fe400008f16ff */
[-C--:B------:R-:W-:Y:S01]  /*74b0*/  LEA.HI.X.SX32 R7, R4, R21.reuse, 0x2, P2 ;  /* 0x0000001504077211 */ /* 0x080fe200010f16ff */
[----:B------:R-:W-:Y:S04]  /*74c0*/  IMAD.IADD R4, R248, 0x1, R249 ;  /* 0x00000001f8047824 */ /* 0x000fe800078e02f9 */
[----:B------:R2:W-:Y:S01]  /*74d0*/  REDG.E.ADD.F32.FTZ.RN.STRONG.GPU desc[UR6][R6.64], R90 ;  /* 0x0000005a060079a6 */ /* 0x0005e2000c10f386 */
[CC--:B------:R-:W-:Y:S03]  /*74e0*/  LEA R14, P2, R4.reuse, R20.reuse, 0x2 ;  /* 0x00000014040e7211 */ /* 0x0c0fe600078410ff */
[----:B------:R3:W-:Y:S01]  /*74f0*/  REDG.E.ADD.F32.FTZ.RN.STRONG.GPU desc[UR6][R8.64], R91 ;  /* 0x0000005b080079a6 */ /* 0x0007e2000c10f386 */
[-C--:B------:R-:W-:Y:S03]  /*7500*/  LEA.HI.X.SX32 R15, R4, R21.reuse, 0x2, P2 ;  /* 0x00000015040f7211 */ /* 0x080fe600010f16ff */
[----:B------:R4:W-:Y:S04]  /*7510*/  REDG.E.ADD.F32.FTZ.RN.STRONG.GPU desc[UR6][R20.64+0x280], R96 ;  /* 0x00028060140079a6 */ /* 0x0009e8000c10f386 */
[----:B------:R-:W-:Y:S04]  /*7520*/  REDG.E.ADD.F32.FTZ.RN.STRONG.GPU desc[UR6][R250.64+0x280], R97 ;  /* 0x00028061fa0079a6 */ /* 0x000fe8000c10f386 */
[----:B------:R-:W-:Y:S01]  /*7530*/  LDSM.16.MT88.4 R88, [R0+0x4800] ;  /* 0x004800000058783b */ /* 0x000fe20000004200 */
[C---:B--2---:R-:W-:Y:S01]  /*7540*/  IMAD.IADD R6, R248.reuse, 0x1, R4 ;  /* 0x00000001f8067824 */ /* 0x044fe200078e0204 */
[CC--:B---3--:R-:W-:Y:S03]  /*7550*/  LEA R8, P1, R249.reuse, R20.reuse, 0x2 ;  /* 0x00000014f9087211 */ /* 0x0c8fe600078210ff */
[C---:B------:R-:W-:Y:S01]  /*7560*/  IMAD.IADD R5, R248.reuse, 0x1, R6 ;  /* 0x00000001f8057824 */ /* 0x040fe200078e0206 */
[-C--:B------:R-:W-:Y:S03]  /*7570*/  LEA.HI.X.SX32 R9, R249, R21.reuse, 0x2, P1 ;  /* 0x00000015f9097211 */ /* 0x080fe600008f16ff */
[----:B------:R-:W-:Y:S01]  /*7580*/  IMAD.IADD R4, R248, 0x1, R5 ;  /* 0x00000001f8047824 */ /* 0x000fe200078e0205 */
[CC--:B------:R-:W-:Y:S01]  /*7590*/  LEA R12, P1, R6.reuse, R20.reuse, 0x2 ;  /* 0x00000014060c7211 */ /* 0x0c0fe200078210ff */
[----:B----4-:R-:W-:Y:S01]  /*75a0*/  IMAD.MOV.U32 R96, RZ, RZ, R18 ;  /* 0x000000ffff607224 */ /* 0x010fe200078e0012 */
[CC--:B------:R-:W-:Y:S01]  /*75b0*/  LEA R10, P3, R5.reuse, R20.reuse, 0x2 ;  /* 0x00000014050a7211 */ /* 0x0c0fe200078610ff */
[----:B------:R2:W-:Y:S01]  /*75c0*/  REDG.E.ADD.F32.FTZ.RN.STRONG.GPU desc[UR6][R8.64], R98 ;  /* 0x00000062080079a6 */ /* 0x0005e2000c10f386 */
[-C--:B------:R-:W-:Y:S01]  /*75d0*/  LEA.HI.X.SX32 R13, R6, R21.reuse, 0x2, P1 ;  /* 0x00000015060d7211 */ /* 0x080fe200008f16ff */
[----:B------:R-:W-:Y:S01]  /*75e0*/  IMAD.IADD R248, R248, 0x1, R4 ;  /* 0x00000001f8f87824 */ /* 0x000fe200078e0204 */
[-C--:B------:R-:W-:Y:S01]  /*75f0*/  LEA.HI.X.SX32 R11, R5, R21.reuse, 0x2, P3 ;  /* 0x00000015050b7211 */ /* 0x080fe200018f16ff */
[----:B------:R-:W-:Y:S03]  /*7600*/  REDG.E.ADD.F32.FTZ.RN.STRONG.GPU desc[UR6][R14.64], R99 ;  /* 0x000000630e0079a6 */ /* 0x000fe6000c10f386 */
[CC--:B------:R-:W-:Y:S01]  /*7610*/  LEA R6, P1, R248.reuse, R20.reuse, 0x2 ;  /* 0x00000014f8067211 */ /* 0x0c0fe200078210ff */
[----:B------:R-:W-:Y:S03]  /*7620*/  REDG.E.ADD.F32.FTZ.RN.STRONG.GPU desc[UR6][R12.64], R92 ;  /* 0x0000005c0c0079a6 */ /* 0x000fe6000c10f386 */
[-C--:B------:R-:W-:Y:S01]  /*7630*/  LEA.HI.X.SX32 R7, R248, R21.reuse, 0x2, P1 ;  /* 0x00000015f8077211 */ /* 0x080fe200008f16ff */
[----:B------:R-:W-:Y:S04]  /*7640*/  REDG.E.ADD.F32.FTZ.RN.STRONG.GPU desc[UR6][R10.64], R93 ;  /* 0x0000005d0a0079a6 */ /* 0x000fe8000c10f386 */
[----:B------:R-:W-:Y:S04]  /*7650*/  LDSM.16.MT88.4 R12, [R2+0x12000] ;  /* 0x01200000020c783b */ /* 0x000fe80000004200 */
[----:B------:R-:W-:Y:S01]  /*7660*/  LDSM.16.MT88.4 R16, [R0+0x2000] ;  /* 0x002000000010783b */ /* 0x000fe20000004200 */
[C---:B--2---:R-:W-:Y:S04]  /*7670*/  LEA R8, P2, R4.reuse, R20, 0x2 ;  /* 0x0000001404087211 */ /* 0x044fe800078410ff */
[----:B------:R-:W-:Y:S02]  /*7680*/  LEA.HI.X.SX32 R9, R4, R21, 0x2, P2 ;  /* 0x0000001504097211 */ /* 0x000fe400010f16ff */
[----:B------:R1:W5:Y:S04]  /*7690*/  LDL.LU.64 R20, [R1+0x90] ;  /* 0x0000900001147983 */ /* 0x0003680000300a00 */
[----:B------:R-:W-:Y:S04]  /*76a0*/  REDG.E.ADD.F32.FTZ.RN.STRONG.GPU desc[UR6][R8.64], R94 ;  /* 0x0000005e080079a6 */ /* 0x000fe8000c10f386 */
[----:B------:R-:W-:Y:S04]  /*76b0*/  REDG.E.ADD.F32.FTZ.RN.STRONG.GPU desc[UR6][R6.64], R95 ;  /* 0x0000005f060079a6 */ /* 0x000fe8000c10f386 */
[----:B------:R-:W-:Y:S04]  /*76c0*/  LDSM.16.MT88.4 R4, [R3+0x12000] ;  /* 0x012000000304783b */ /* 0x000fe80000004200 */
[----:B------:R-:W2:Y:S02]  /*76d0*/  LDSM.16.MT88.4 R8, [R0] ;  /* 0x000000000008783b */ /* 0x000ea40000004200 */
[-C--:B--2---:R-:W-:Y:S06]  /*76e0*/  HMMA.16816.F32 R100, R4, R8.reuse, R100 ;  /* 0x000000080464723c */ /* 0x084fec0000001864 */
[C---:B------:R-:W-:Y:S06]  /*76f0*/  HMMA.16816.F32 R104, R12.reuse, R8, R104 ;  /* 0x000000080c68723c */ /* 0x040fec0000001868 */
[-C--:B------:R-:W-:Y:S06]  /*7700*/  HMMA.16816.F32 R108, R12, R10.reuse, R108 ;  /* 0x0000000a0c6c723c */ /* 0x080fec000000186c */
[C---:B------:R-:W-:Y:S01]  /*7710*/  HMMA.16816.F32 R112, R4.reuse, R10, R112 ;  /* 0x0000000a0470723c */ /* 0x040fe20000001870 */
[----:B------:R-:W-:Y:S05]  /*7720*/  LDSM.16.MT88.4 R8, [R0+0x1000] ;  /* 0x001000000008783b */ /* 0x000fea0000004200 */
[-C--:B------:R-:W-:Y:S06]  /*7730*/  HMMA.16816.F32 R116, R4, R16.reuse, R116 ;  /* 0x000000100474723c */ /* 0x080fec0000001874 */
[C---:B------:R-:W-:Y:S06]  /*7740*/  HMMA.16816.F32 R120, R12.reuse, R16, R120 ;  /* 0x000000100c78723c */ /* 0x040fec0000001878 */
[-C--:B------:R-:W-:Y:S06]  /*7750*/  HMMA.16816.F32 R124, R12, R18.reuse, R124 ;  /* 0x000000120c7c723c */ /* 0x080fec000000187c */
[C---:B------:R-:W-:Y:S01]  /*7760*/  HMMA.16816.F32 R128, R4.reuse, R18, R128 ;  /* 0x000000120480723c */ /* 0x040fe20000001880 */
[----:B------:R-:W-:Y:S05]  /*7770*/  LDSM.16.MT88.4 R16, [R0+0x3000] ;  /* 0x003000000010783b */ /* 0x000fea0000004200 */
[-C--:B------:R-:W-:Y:S06]  /*7780*/  HMMA.16816.F32 R132, R4, R68.reuse, R132 ;  /* 0x000000440484723c */ /* 0x080fec0000001884 */
        /* <DEDUP_REMOVED lines=19> */
[----:B------:R-:W4:Y:S05]  /*78c0*/  LDSM.16.MT88.4 R80, [R0+0x1800] ;  /* 0x001800000050783b */ /* 0x000f2a0000004200 */
[----:B------:R-:W-:Y:S01]  /*78d0*/  HMMA.16816.F32 R144, R72, R90, R144 ;  /* 0x0000005a4890723c */ /* 0x000fe20000001890 */
[----:B------:R-:W1:Y:S04]  /*78e0*/  LDSM.16.MT88.4 R72, [R0+0x3800] ;  /* 0x003800000048783b */ /* 0x000e680000004200 */
[----:B------:R-:W1:Y:S01]  /*78f0*/  LDSM.16.MT88.4 R88, [R0+0x5800] ;  /* 0x005800000058783b */ /* 0x000e620000004200 */
[-C--:B--2---:R-:W-:Y:S06]  /*7900*/  HMMA.16816.F32 R100, R4, R8.reuse, R100 ;  /* 0x000000080464723c */ /* 0x084fec0000001864 */
[C---:B------:R-:W-:Y:S06]  /*7910*/  HMMA.16816.F32 R104, R12.reuse, R8, R104 ;  /* 0x000000080c68723c */ /* 0x040fec0000001868 */
[-C--:B------:R-:W-:Y:S06]  /*7920*/  HMMA.16816.F32 R108, R12, R10.reuse, R108 ;  /* 0x0000000a0c6c723c */ /* 0x080fec000000186c */
[C---:B------:R-:W-:Y:S06]  /*7930*/  HMMA.16816.F32 R112, R4.reuse, R10, R112 ;  /* 0x0000000a0470723c */ /* 0x040fec0000001870 */
[-C--:B------:R-:W-:Y:S06]  /*7940*/  HMMA.16816.F32 R116, R4, R16.reuse, R116 ;  /* 0x000000100474723c */ /* 0x080fec0000001874 */
[C---:B------:R-:W-:Y:S06]  /*7950*/  HMMA.16816.F32 R120, R12.reuse, R16, R120 ;  /* 0x000000100c78723c */ /* 0x040fec0000001878 */
[-C--:B------:R-:W-:Y:S06]  /*7960*/  HMMA.16816.F32 R124, R12, R18.reuse, R124 ;  /* 0x000000120c7c723c */ /* 0x080fec000000187c */
[C---:B------:R-:W-:Y:S06]  /*7970*/  HMMA.16816.F32 R128, R4.reuse, R18, R128 ;  /* 0x000000120480723c */ /* 0x040fec0000001880 */
[-C--:B---3--:R-:W-:Y:S06]  /*7980*/  HMMA.16816.F32 R132, R4, R68.reuse, R132 ;  /* 0x000000440484723c */ /* 0x088fec0000001884 */
[C---:B------:R-:W-:Y:S06]  /*7990*/  HMMA.16816.F32 R136, R12.reuse, R68, R136 ;  /* 0x000000440c88723c */ /* 0x040fec0000001888 */
[-C--:B------:R-:W-:Y:S06]  /*79a0*/  HMMA.16816.F32 R140, R12, R70.reuse, R140 ;  /* 0x000000460c8c723c */ /* 0x080fec000000188c */
[----:B------:R-:W-:Y:S06]  /*79b0*/  HMMA.16816.F32 R144, R4, R70, R144 ;  /* 0x000000460490723c */ /* 0x000fec0000001890 */
[-C--:B----4-:R-:W-:Y:S06]  /*79c0*/  HMMA.16816.F32 R100, R76, R80.reuse, R100 ;  /* 0x000000504c64723c */ /* 0x090fec0000001864 */
        /* <DEDUP_REMOVED lines=14> */
[----:B------:R-:W2:Y:S01]  /*7ab0*/  LDL.LU.64 R98, [R1+0x40] ;  /* 0x0000400001627983 */ /* 0x000ea20000300a00 */
[----:B------:R-:W1:Y:S08]  /*7ac0*/  LDC R13, c[0x0][0x240] ;  /* 0x00009000ff0d7b82 */ /* 0x000e700000000800 */
[----:B------:R-:W-:Y:S01]  /*7ad0*/  BAR.SYNC.DEFER_BLOCKING 0x0 ;  /* 0x0000000000007b1d */ /* 0x000fe20000010000 */
[----:B------:R-:W-:Y:S02]  /*7ae0*/  ISETP.GE.AND P3, PT, R244, UR19, PT ;  /* 0x00000013f4007c0c */ /* 0x000fe4000bf66270 */
[----:B------:R-:W-:Y:S02]  /*7af0*/  ISETP.GE.AND P2, PT, R246, UR19, PT ;  /* 0x00000013f6007c0c */ /* 0x000fe4000bf46270 */
[----:B------:R-:W-:Y:S09]  /*7b00*/  ISETP.GE.AND P1, PT, R247, UR19, PT ;  /* 0x00000013f7007c0c */ /* 0x000ff2000bf26270 */
[----:B------:R3:W-:Y:S01]  /*7b10*/  @P3 STS.128 [R96], RZ ;  /* 0x000000ff60003388 */ /* 0x0007e20000000c00 */
[----:B------:R-:W4:Y:S01]  /*7b20*/  LDC R14, c[0x0][0x244] ;  /* 0x00009100ff0e7b82 */ /* 0x000f220000000800 */
[C---:B-1----:R-:W-:Y:S05]  /*7b30*/  IMAD.U32 R5, R13.reuse, -0x40, RZ ;  /* 0xffffffc00d057824 */ /* 0x042fea00078e00ff */
[C---:B------:R-:W-:Y:S02]  /*7b40*/  LEA R6, P5, R13.reuse, R5, 0x5 ;  /* 0x000000050d067211 */ /* 0x040fe400078a28ff */
[----:B------:R-:W-:Y:S04]  /*7b50*/  SHF.R.S32.HI R7, RZ, 0x1f, R5 ;  /* 0x0000001fff077819 */ /* 0x000fe80000011405 */
[--C-:B----4-:R-:W-:Y:S02]  /*7b60*/  LEA.HI.X R7, R13, R7, R14.reuse, 0x5, P5 ;  /* 0x000000070d077211 */ /* 0x110fe400028f2c0e */
[CC--:B--2---:R-:W-:Y:S02]  /*7b70*/  LEA R4, P0, R5.reuse, R98.reuse, 0x1 ;  /* 0x0000006205047211 */ /* 0x0c4fe400078008ff */
[C---:B------:R-:W-:Y:S02]  /*7b80*/  @!P2 LEA R10, P4, R6.reuse, R98, 0x1 ;  /* 0x00000062060aa211 */ /* 0x040fe400078808ff */
[-C--:B------:R-:W-:Y:S02]  /*7b90*/  LEA.HI.X.SX32 R5, R5, R99.reuse, 0x1, P0 ;  /* 0x0000006305057211 */ /* 0x080fe400000f0eff */
[C---:B------:R-:W-:Y:S02]  /*7ba0*/  @!P3 LEA R12, P5, R13.reuse, R4, 0x6 ;  /* 0x000000040d0cb211 */ /* 0x040fe400078a30ff */
[C-C-:B------:R-:W-:Y:S01]  /*7bb0*/  @!P2 LEA.HI.X R11, R6.reuse, R99, R7.reuse, 0x1, P4 ;  /* 0x00000063060ba211 */ /* 0x140fe200020f0c07 */
[----:B------:R-:W-:Y:S01]  /*7bc0*/  @!PT LDS RZ, [RZ] ;  /* 0x00000000fffff984 */ /* 0x000fe20000000800 */
[----:B------:R-:W-:Y:S01]  /*7bd0*/  @!PT LDS RZ, [RZ] ;  /* 0x00000000fffff984 */ /* 0x000fe20000000800 */
[----:B------:R-:W-:Y:S01]  /*7be0*/  @!PT LDS RZ, [RZ] ;  /* 0x00000000fffff984 */ /* 0x000fe20000000800 */
[----:B------:R3:W-:Y:S01]  /*7bf0*/  @!P3 LDGSTS.E.BYPASS.LTC128B.128 [R96], desc[UR6][R4.64] ;  /* 0x000000000460bfae */ /* 0x0007e2000b901d46 */
        /* <DEDUP_REMOVED lines=30> */
.L_x_33:
[----:B------:R-:W-:Y:S02]  /*7de0*/  UISETP.GT.AND UP0, UPT, UR5, UR15, UPT ;  /* 0x0000000f0500728c */ /* 0x000fe4000bf04270 */
[----:B------:R-:W-:Y:S04]  /*7df0*/  UIADD3 UR5, UR5, -0x1, URZ ;  /* 0xffffffff05057890 */ /* 0x000fe8000fffe03f */
[----:B------:R-:W-:Y:S11]  /*7e00*/  PLOP3.LUT P0, PT, PT, PT, UP0, 0x80, 0x0 ;  /* 0x000000000000781c */ /* 0x000ff60003f0f008 */
[----:B------:R-:W-:Y:S02]  /*7e10*/  @!UPT UIADD3 URZ, URZ, URZ, URZ ;  /* 0x0000003f3f3ff290 */ /* 0x000fe4000fffe03f */
[----:B------:R-:W-:Y:S05]  /*7e20*/  @P0 BRA `(.L_x_34) ;  /* 0xffffffc800340947 */ /* 0x000fea000383ffff */
[----:B------:R-:W2:Y:S01]  /*7e30*/  LDL R73, [R1+0x78] ;  /* 0x0000780001497983 */ /* 0x000ea20000100800 */
[----:B------:R-:W-:-:S03]  /*7e40*/  ULDC UR5, c[0x0][0x390] ;  /* 0x0000e40000057ab9 */ /* 0x000fc60000000800 */
[----:B------:R-:W4:Y:S01]  /*7e50*/  LDL R72, [R1+0x7c] ;  /* 0x00007c0001487983 */ /* 0x000f220000100800 */
[----:B-----5:R-:W-:Y:S01]  /*7e60*/  F2FP.F16.F32.PACK_AB R68, R27, R26 ;  /* 0x0000001a1b44723e */ /* 0x020fe200000000ff */
[----:B------:R-:W-:Y:S01]  /*7e70*/  FMUL.FTZ R100, R100, UR5 ;  /* 0x0000000564647c20 */ /* 0x000fe20008410000 */
[----:B------:R-:W-:Y:S01]  /*7e80*/  FMUL.FTZ R27, R101, UR5 ;  /* 0x00000005651b7c20 */ /* 0x000fe20008410000 */
[----:B------:R-:W-:Y:S01]  /*7e90*/  F2FP.F16.F32.PACK_AB R70, R23, R22 ;  /* 0x000000161746723e */ /* 0x000fe200000000ff */
[----:B------:R-:W-:Y:S01]  /*7ea0*/  FMUL.FTZ R102, R102, UR5 ;  /* 0x0000000566667c20 */ /* 0x000fe20008410000 */
[----:B------:R-:W-:Y:S01]  /*7eb0*/  FMUL.FTZ R26, R103, UR5 ;  /* 0x00000005671a7c20 */ /* 0x000fe20008410000 */
        /* <DEDUP_REMOVED lines=10> */
[----:B------:R-:W-:Y:S01]  /*7f60*/  F2FP.F16.F32.PACK_AB R27, R27, R100 ;  /* 0x000000641b1b723e */ /* 0x000fe200000000ff */
[----:B------:R-:W-:Y:S01]  /*7f70*/  BAR.SYNC.DEFER_BLOCKING 0x0 ;  /* 0x0000000000007b1d */ /* 0x000fe20000010000 */
[----:B------:R-:W-:Y:S01]  /*7f80*/  FMUL.FTZ R108, R108, UR5 ;  /* 0x000000056c6c7c20 */ /* 0x000fe20008410000 */
[----:B------:R-:W-:Y:S01]  /*7f90*/  FMUL.FTZ R21, R109, UR5 ;  /* 0x000000056d157c20 */ /* 0x000fe20008410000 */
[----:B------:R-:W-:Y:S01]  /*7fa0*/  F2FP.F16.F32.PACK_AB R26, R26, R102 ;  /* 0x000000661a1a723e */ /* 0x000fe200000000ff */
        /* <DEDUP_REMOVED lines=22> */
[----:B---3--:R-:W-:Y:S01]  /*8110*/  FMUL.FTZ R13, R125, UR5 ;  /* 0x000000057d0d7c20 */ /* 0x008fe20008410000 */
        /* <DEDUP_REMOVED lines=28> */
[----:B------:R-:W-:Y:S01]  /*82e0*/  UISETP.NE.AND UP0, UPT, UR35, -0x1, UPT ;  /* 0xffffffff2300788c */ /* 0x000fe2000bf05270 */
[----:B------:R-:W-:-:S02]  /*82f0*/  F2FP.F16.F32.PACK_AB R6, R6, R146 ;  /* 0x000000920606723e */ /* 0x000fc400000000ff */
[----:B------:R-:W-:Y:S02]  /*8300*/  F2FP.F16.F32.PACK_AB R9, R9, R136 ;  /* 0x000000880909723e */ /* 0x000fe400000000ff */
[----:B------:R-:W-:Y:S02]  /*8310*/  F2FP.F16.F32.PACK_AB R8, R8, R138 ;  /* 0x0000008a0808723e */ /* 0x000fe400000000ff */
[----:B------:R-:W-:Y:S02]  /*8320*/  F2FP.F16.F32.PACK_AB R5, R5, R140 ;  /* 0x0000008c0505723e */ /* 0x000fe400000000ff */
[----:B------:R-:W-:Y:S02]  /*8330*/  F2FP.F16.F32.PACK_AB R4, R4, R142 ;  /* 0x0000008e0404723e */ /* 0x000fe400000000ff */
[----:B------:R-:W-:Y:S01]  /*8340*/  F2FP.F16.F32.PACK_AB R32, R33, R32 ;  /* 0x000000202120723e */ /* 0x000fe200000000ff */
[----:B------:R-:W-:Y:S01]  /*8350*/  @UP0 UIADD3 UR5, UR20, UR35, URZ ;  /* 0x0000002314050290 */ /* 0x000fe2000fffe03f */
[----:B------:R-:W-:Y:S01]  /*8360*/  F2FP.F16.F32.PACK_AB R34, R35, R34 ;  /* 0x000000222322723e */ /* 0x000fe200000000ff */
[----:B------:R-:W-:Y:S01]  /*8370*/  @UP0 ULDC.64 UR10, c[0x0][0x450] ;  /* 0x00011400000a0ab9 */ /* 0x000fe20000000a00 */
[----:B------:R-:W-:Y:S01]  /*8380*/  F2FP.F16.F32.PACK_AB R28, R29, R28 ;  /* 0x0000001c1d1c723e */ /* 0x000fe200000000ff */
[----:B------:R-:W-:Y:S01]  /*8390*/  @UP0 UIMAD.WIDE.U32 UR12, UR5, UR10, URZ ;  /* 0x0000000a050c02a5 */ /* 0x000fe2000f8e003f */
[----:B------:R-:W-:Y:S01]  /*83a0*/  F2FP.F16.F32.PACK_AB R30, R31, R30 ;  /* 0x0000001e1f1e723e */ /* 0x000fe200000000ff */
[----:B------:R-:W-:Y:S01]  /*83b0*/  @UP0 UIMAD UR5, UR5, UR11, URZ ;  /* 0x0000000b050502a4 */ /* 0x000fe2000f8e023f */
[----:B------:R-:W-:-:S02]  /*83c0*/  F2FP.F16.F32.PACK_AB R36, R37, R36 ;  /* 0x000000242524723e */ /* 0x000fc400000000ff */
[----:B------:R-:W-:Y:S01]  /*83d0*/  F2FP.F16.F32.PACK_AB R38, R39, R38 ;  /* 0x000000262726723e */ /* 0x000fe200000000ff */
[----:B------:R-:W-:Y:S01]  /*83e0*/  @UP0 UIADD3 UR21, UR13, UR5, URZ ;  /* 0x000000050d150290 */ /* 0x000fe2000fffe03f */
[----:B------:R-:W-:Y:S01]  /*83f0*/  F2FP.F16.F32.PACK_AB R48, R49, R48 ;  /* 0x000000303130723e */ /* 0x000fe200000000ff */
[----:B------:R-:W-:Y:S01]  /*8400*/  @UP0 UMOV UR19, UR12 ;  /* 0x0000000c00130c82 */ /* 0x000fe20008000000 */
[----:B------:R-:W-:Y:S02]  /*8410*/  F2FP.F16.F32.PACK_AB R50, R51, R50 ;  /* 0x000000323332723e */ /* 0x000fe400000000ff */
[----:B------:R-:W-:Y:S02]  /*8420*/  F2FP.F16.F32.PACK_AB R40, R41, R40 ;  /* 0x000000282928723e */ /* 0x000fe400000000ff */
[----:B------:R-:W-:Y:S02]  /*8430*/  F2FP.F16.F32.PACK_AB R42, R43, R42 ;  /* 0x0000002a2b2a723e */ /* 0x000fe400000000ff */
[----:B------:R-:W-:-:S02]  /*8440*/  F2FP.F16.F32.PACK_AB R44, R45, R44 ;  /* 0x0000002c2d2c723e */ /* 0x000fc400000000ff */
[----:B------:R-:W-:Y:S02]  /*8450*/  F2FP.F16.F32.PACK_AB R46, R47, R46 ;  /* 0x0000002e2f2e723e */ /* 0x000fe400000000ff */
[----:B------:R-:W-:Y:S02]  /*8460*/  F2FP.F16.F32.PACK_AB R52, R53, R52 ;  /* 0x000000343534723e */ /* 0x000fe400000000ff */
[----:B------:R-:W-:Y:S02]  /*8470*/  F2FP.F16.F32.PACK_AB R54, R55, R54 ;  /* 0x000000363736723e */ /* 0x000fe400000000ff */
[----:B------:R-:W-:Y:S02]  /*8480*/  F2FP.F16.F32.PACK_AB R64, R65, R64 ;  /* 0x000000404140723e */ /* 0x000fe400000000ff */
[----:B------:R-:W-:Y:S02]  /*8490*/  F2FP.F16.F32.PACK_AB R66, R67, R66 ;  /* 0x000000424342723e */ /* 0x000fe400000000ff */
[----:B------:R-:W-:-:S02]  /*84a0*/  F2FP.F16.F32.PACK_AB R56, R57, R56 ;  /* 0x000000383938723e */ /* 0x000fc400000000ff */
[----:B------:R-:W-:Y:S02]  /*84b0*/  F2FP.F16.F32.PACK_AB R58, R59, R58 ;  /* 0x0000003a3b3a723e */ /* 0x000fe400000000ff */
[----:B------:R-:W-:Y:S02]  /*84c0*/  F2FP.F16.F32.PACK_AB R60, R61, R60 ;  /* 0x0000003c3d3c723e */ /* 0x000fe400000000ff */
[----:B------:R-:W-:Y:S02]  /*84d0*/  F2FP.F16.F32.PACK_AB R62, R63, R62 ;  /* 0x0000003e3f3e723e */ /* 0x000fe400000000ff */
[----:B------:R-:W-:Y:S01]  /*84e0*/  PLOP3.LUT P0, PT, PT, PT, UP0, 0x80, 0x0 ;  /* 0x000000000000781c */ /* 0x000fe20003f0f008 */
[----:B--2---:R-:W-:Y:S04]  /*84f0*/  STS [R73], R27 ;  /* 0x0000001b49007388 */ /* 0x004fe80000000800 */
[----:B------:R-:W-:Y:S04]  /*8500*/  STS [R73+0x400], R26 ;  /* 0x0004001a49007388 */ /* 0x000fe80000000800 */
[----:B----4-:R-:W-:Y:S04]  /*8510*/  STS [R72], R23 ;  /* 0x0000001748007388 */ /* 0x010fe80000000800 */
[----:B------:R-:W-:Y:S04]  /*8520*/  STS [R72+0x400], R22 ;  /* 0x0004001648007388 */ /* 0x000fe80000000800 */
        /* <DEDUP_REMOVED lines=19> */
[----:B------:R1:W-:Y:S04]  /*8660*/  STS [R72+0x5400], R4 ;  /* 0x0054000448007388 */ /* 0x0003e80000000800 */
        /* <DEDUP_REMOVED lines=22> */
[----:B------:R2:W-:Y:S01]  /*87d0*/  STS [R72+0xb000], R60 ;  /* 0x00b0003c48007388 */ /* 0x0005e20000000800 */
[----:B-1----:R-:W1:Y:S03]  /*87e0*/  S2R R4, SR_TID.X ;  /* 0x0000000000047919 */ /* 0x002e660000002100 */
[----:B------:R2:W-:Y:S01]  /*87f0*/  STS [R72+0xb400], R62 ;  /* 0x00b4003e48007388 */ /* 0x0005e20000000800 */
[----:B------:R-:W-:Y:S05]  /*8800*/  @P0 BRA `(.L_x_35) ;  /* 0x0000000000340947 */ /* 0x000fea0003800000 */
[----:B------:R-:W-:Y:S01]  /*8810*/  USHF.R.S32.HI UR5, URZ, 0x1f, UR20 ;  /* 0x0000001f3f057899 */ /* 0x000fe20008011414 */
[----:B------:R-:W-:Y:S01]  /*8820*/  ULDC.64 UR10, c[0x0][0x450] ;  /* 0x00011400000a7ab9 */ /* 0x000fe20000000a00 */
[----:B------:R-:W-:Y:S02]  /*8830*/  USHF.R.S32.HI UR9, URZ, 0x1f, UR47 ;  /* 0x0000001f3f097899 */ /* 0x000fe4000801142f */
[----:B------:R-:W-:Y:S02]  /*8840*/  UIMAD UR5, UR5, UR10, URZ ;  /* 0x0000000a050572a4 */ /* 0x000fe4000f8e023f */
[----:B------:R-:W-:Y:S02]  /*8850*/  UIMAD.WIDE.U32 UR12, UR20, UR10, URZ ;  /* 0x0000000a140c72a5 */ /* 0x000fe4000f8e003f */
[----:B------:R-:W-:Y:S01]  /*8860*/  UIMAD UR5, UR20, UR11, UR5 ;  /* 0x0000000b140572a4 */ /* 0x000fe2000f8e0205 */
[----:B------:R-:W-:-:S03]  /*8870*/  ULDC.64 UR14, c[0x0][0x438] ;  /* 0x00010e00000e7ab9 */ /* 0x000fc60000000a00 */
[----:B------:R-:W-:Y:S02]  /*8880*/  UIADD3 UR13, UR13, UR5, URZ ;  /* 0x000000050d0d7290 */ /* 0x000fe4000fffe03f */
[----:B------:R-:W-:Y:S02]  /*8890*/  UIMAD UR5, UR9, UR14, URZ ;  /* 0x0000000e090572a4 */ /* 0x000fe4000f8e023f */
[----:B------:R-:W-:Y:S02]  /*88a0*/  UIMAD.WIDE.U32 UR12, UR47, UR14, UR12 ;  /* 0x0000000e2f0c72a5 */ /* 0x000fe4000f8e000c */
[----:B------:R-:W-:-:S04]  /*88b0*/  UIMAD UR5, UR47, UR15, UR5 ;  /* 0x0000000f2f0572a4 */ /* 0x000fc8000f8e0205 */
[----:B------:R-:W-:Y:S01]  /*88c0*/  UIADD3 UR21, UR13, UR5, URZ ;  /* 0x000000050d157290 */ /* 0x000fe2000fffe03f */
[----:B------:R-:W-:-:S11]  /*88d0*/  UMOV UR19, UR12 ;  /* 0x0000000c00137c82 */ /* 0x000fd60008000000 */
.L_x_35:
[----:B------:R-:W-:Y:S01]  /*88e0*/  @UP0 UIADD3 UR9, UR20, UR35, URZ ;  /* 0x0000002314090290 */ /* 0x000fe2000fffe03f */
[----:B------:R-:W-:Y:S01]  /*88f0*/  @UP0 ULDC.64 UR12, c[0x0][0x458] ;  /* 0x00011600000c0ab9 */ /* 0x000fe20000000a00 */
[----:B------:R-:W-:Y:S02]  /*8900*/  USHF.L.U32 UR5, UR28, 0x6, URZ ;  /* 0x000000061c057899 */ /* 0x000fe4000800063f */
[----:B------:R-:W-:Y:S02]  /*8910*/  @UP0 UIMAD.WIDE.U32 UR14, UR9, UR12, URZ ;  /* 0x0000000c090e02a5 */ /* 0x000fe4000f8e003f */
[----:B------:R-:W-:-:S04]  /*8920*/  @UP0 UIMAD UR9, UR9, UR13, URZ ;  /* 0x0000000d090902a4 */ /* 0x000fc8000f8e023f */
[----:B------:R-:W-:Y:S01]  /*8930*/  @UP0 UIADD3 UR18, UR15, UR9, URZ ;  /* 0x000000090f120290 */ /* 0x000fe2000fffe03f */
[----:B------:R-:W-:Y:S11]  /*8940*/  @P0 BRA `(.L_x_36) ;  /* 0x0000000000300947 */ /* 0x000ff60003800000 */
        /* <DEDUP_REMOVED lines=11> */
[----:B------:R-:W-:-:S12]  /*8a00*/  UIADD3 UR18, UR15, UR9, URZ ;  /* 0x000000090f127290 */ /* 0x000fd8000fffe03f */
.L_x_36:
[----:B------:R-:W-:Y:S01]  /*8a10*/  BAR.SYNC.DEFER_BLOCKING 0x0 ;  /* 0x0000000000007b1d */ /* 0x000fe20000010000 */
[----:B------:R-:W-:Y:S01]  /*8a20*/  USHF.R.S32.HI UR9, URZ, 0x1f, UR5 ;  /* 0x0000001f3f097899 */ /* 0x000fe20008011405 */
[----:B-1----:R-:W-:Y:S01]  /*8a30*/  SHF.R.S32.HI R5, RZ, 0x1f, R4 ;  /* 0x0000001fff057819 */ /* 0x002fe20000011404 */
[----:B------:R-:W-:Y:S01]  /*8a40*/  IMAD.U32 R6, RZ, RZ, UR10 ;  /* 0x0000000aff067e24 */ /* 0x000fe2000f8e00ff */
[--C-:B------:R-:W-:Y:S01]  /*8a50*/  SHF.R.S32.HI R9, RZ, 0x1f, R244.reuse ;  /* 0x0000001fff097819 */ /* 0x100fe200000114f4 */
[----:B------:R-:W-:Y:S01]  /*8a60*/  UIMAD UR15, UR9, UR10, URZ ;  /* 0x0000000a090f72a4 */ /* 0x000fe2000f8e023f */
[----:B------:R-:W-:Y:S01]  /*8a70*/  IMAD.MOV.U32 R8, RZ, RZ, R244 ;  /* 0x000000ffff087224 */ /* 0x000fe200078e00f4 */
[----:B------:R-:W-:Y:S01]  /*8a80*/  LEA.HI R4, R5, R4, RZ, 0x3 ;  /* 0x0000000405047211 */ /* 0x000fe200078f18ff */
[----:B------:R-:W-:Y:S01]  /*8a90*/  UIMAD UR8, UR28, -0x40, UR8 ;  /* 0xffffffc01c0878a4 */ /* 0x000fe2000f8e0208 */
[----:B------:R-:W-:Y:S01]  /*8aa0*/  BSSY B0, `(.L_x_37) ;  /* 0x000002c000007945 */ /* 0x000fe20003800000 */
[----:B------:R-:W-:Y:S01]  /*8ab0*/  UIMAD UR15, UR5, UR11, UR15 ;  /* 0x0000000b050f72a4 */ /* 0x000fe2000f8e020f */
[----:B------:R-:W-:Y:S01]  /*8ac0*/  IMAD.WIDE.U32 R6, R6, UR5, R8 ;  /* 0x0000000506067c25 */ /* 0x000fe2000f8e0008 */
[----:B------:R-:W-:Y:S01]  /*8ad0*/  SHF.R.S32.HI R4, RZ, 0x3, R4 ;  /* 0x00000003ff047819 */ /* 0x000fe20000011404 */
[----:B------:R-:W-:Y:S01]  /*8ae0*/  USHF.R.S32.HI UR20, URZ, 0x1f, UR56 ;  /* 0x0000001f3f147899 */ /* 0x000fe20008011438 */
[----:B------:R-:W-:-:S02]  /*8af0*/  ULDC.64 UR16, c[0x0][0x468] ;  /* 0x00011a0000107ab9 */ /* 0x000fc40000000a00 */
[----:B------:R-:W-:Y:S01]  /*8b00*/  IMAD.U32 R5, RZ, RZ, UR15 ;  /* 0x0000000fff057e24 */ /* 0x000fe2000f8e00ff */
[----:B------:R-:W-:Y:S01]  /*8b10*/  IADD3 R6, P0, R6, UR19, RZ ;  /* 0x0000001306067c10 */ /* 0x000fe2000ff1e0ff */
[C---:B------:R-:W-:Y:S01]  /*8b20*/  VIADD R10, R4.reuse, 0x20 ;  /* 0x00000020040a7836 */ /* 0x040fe20000000000 */
[----:B------:R-:W-:Y:S01]  /*8b30*/  ISETP.GE.AND P4, PT, R4, UR8, PT ;  /* 0x0000000804007c0c */ /* 0x000fe2000bf86270 */
[----:B------:R-:W-:Y:S01]  /*8b40*/  UIMAD UR15, UR20, UR16, URZ ;  /* 0x00000010140f72a4 */ /* 0x000fe2000f8e023f */
[----:B------:R-:W-:Y:S01]  /*8b50*/  IADD3.X R7, R7, UR21, R5, P0, !PT ;  /* 0x0000001507077c10 */ /* 0x000fe200087fe405 */
[----:B------:R-:W-:Y:S01]  /*8b60*/  IMAD.U32 R5, RZ, RZ, UR16 ;  /* 0x00000010ff057e24 */ /* 0x000fe2000f8e00ff */
[----:B------:R-:W-:Y:S01]  /*8b70*/  ISETP.GE.AND P3, PT, R10, UR8, PT ;  /* 0x000000080a007c0c */ /* 0x000fe2000bf66270 */
[----:B--2---:R1:W2:Y:S01]  /*8b80*/  LDS.128 R36, [R96+0xd000] ;  /* 0x00d0000060247984 */ /* 0x0042a20000000c00 */
[----:B------:R-:W-:Y:S01]  /*8b90*/  UIMAD UR17, UR56, UR17, UR15 ;  /* 0x00000011381172a4 */ /* 0x000fe2000f8e020f */
[----:B------:R-:W-:Y:S01]  /*8ba0*/  IMAD.WIDE.U32 R10, R5, UR56, R6 ;  /* 0x00000038050a7c25 */ /* 0x000fe2000f8e0006 */
[----:B------:R-:W-:Y:S01]  /*8bb0*/  SHF.R.S32.HI R52, RZ, 0x1f, R4 ;  /* 0x0000001fff347819 */ /* 0x000fe20000011404 */
[----:B------:R1:W3:Y:S03]  /*8bc0*/  LDS.128 R32, [R96+0xf000] ;  /* 0x00f0000060207984 */ /* 0x0002e60000000c00 */
[----:B------:R-:W-:Y:S01]  /*8bd0*/  VIADD R14, R11, UR17 ;  /* 0x000000110b0e7c36 */ /* 0x000fe20008000000 */
[----:B------:R1:W4:Y:S04]  /*8be0*/  LDS.128 R28, [R96+0x11000] ;  /* 0x01100000601c7984 */ /* 0x0003280000000c00 */
[----:B------:R1:W1:Y:S04]  /*8bf0*/  LDS.128 R48, [R96+0x13000] ;  /* 0x0130000060307984 */ /* 0x0002680000000c00 */
[----:B------:R1:W1:Y:S04]  /*8c00*/  LDS.128 R44, [R96+0x15000] ;  /* 0x01500000602c7984 */ /* 0x0002680000000c00 */
[----:B------:R1:W1:Y:S01]  /*8c10*/  LDS.128 R40, [R96+0x17000] ;  /* 0x0170000060287984 */ /* 0x0002620000000c00 */
[----:B------:R-:W-:Y:S05]  /*8c20*/  @P4 BRA `(.L_x_38) ;  /* 0x00000000004c4947 */ /* 0x000fea0003800000 */
[----:B------:R-:W-:Y:S01]  /*8c30*/  ULDC UR15, c[0x0][0x2d0] ;  /* 0x0000b400000f7ab9 */ /* 0x000fe20000000800 */
[----:B------:R-:W5:Y:S01]  /*8c40*/  LDS.128 R24, [R96+0xe000] ;  /* 0x00e0000060187984 */ /* 0x000f620000000c00 */
[----:B------:R-:W-:Y:S01]  /*8c50*/  ISETP.GE.AND P2, PT, R244, UR15, PT ;  /* 0x0000000ff4007c0c */ /* 0x000fe2000bf46270 */
[----:B------:R-:W-:Y:S01]  /*8c60*/  IMAD R5, R52, UR10, RZ ;  /* 0x0000000a34057c24 */ /* 0x000fe2000f8e02ff */
[----:B------:R-:W-:Y:S01]  /*8c70*/  MOV R7, R14 ;  /* 0x0000000e00077202 */ /* 0x000fe20000000f00 */
[----:B------:R-:W2:Y:S01]  /*8c80*/  LDS.128 R20, [R96+0x10000] ;  /* 0x0100000060147984 */ /* 0x000ea20000000c00 */
[----:B------:R-:W-:Y:S01]  /*8c90*/  IMAD.MOV.U32 R6, RZ, RZ, R10 ;  /* 0x000000ffff067224 */ /* 0x000fe200078e000a */
[----:B------:R-:W-:Y:S01]  /*8ca0*/  ISETP.GE.AND P1, PT, R246, UR15, PT ;  /* 0x0000000ff6007c0c */ /* 0x000fe2000bf26270 */
[C---:B------:R-:W-:Y:S01]  /*8cb0*/  IMAD R5, R4.reuse, UR11, R5 ;  /* 0x0000000b04057c24 */ /* 0x040fe2000f8e0205 */
[----:B------:R-:W-:Y:S01]  /*8cc0*/  ISETP.GE.AND P0, PT, R247, UR15, PT ;  /* 0x0000000ff7007c0c */ /* 0x000fe2000bf06270 */
[----:B------:R-:W-:Y:S01]  /*8cd0*/  IMAD.WIDE.U32 R12, R4, UR10, R6 ;  /* 0x0000000a040c7c25 */ /* 0x000fe2000f8e0006 */
[----:B------:R-:W-:-:S03]  /*8ce0*/  ULDC.64 UR16, c[0x0][0x3f0] ;  /* 0x0000fc0000107ab9 */ /* 0x000fc60000000a00 */
[----:B------:R-:W-:Y:S01]  /*8cf0*/  IMAD.IADD R5, R5, 0x1, R13 ;  /* 0x0000000105057824 */ /* 0x000fe200078e020d */
[----:B------:R-:W3:Y:S01]  /*8d00*/  @!P2 LDS.128 R16, [R96+0xc000] ;  /* 0x00c000006010a984 */ /* 0x000ee20000000c00 */
[----:B------:R-:W-:-:S04]  /*8d10*/  LEA R6, P5, R12, UR16, 0x1 ;  /* 0x000000100c067c11 */ /* 0x000fc8000f8a08ff */
[----:B------:R-:W-:-:S05]  /*8d20*/  LEA.HI.X R7, R12, UR17, R5, 0x1, P5 ;  /* 0x000000110c077c11 */ /* 0x000fca000a8f0c05 */
[----:B-----5:R1:W-:Y:S04]  /*8d30*/  @!P1 STG.E.128 desc[UR6][R6.64+0x80], R24 ;  /* 0x0000801806009986 */ /* 0x0203e8000c101d06 */
[----:B--2---:R2:W-:Y:S04]  /*8d40*/  @!P0 STG.E.128 desc[UR6][R6.64+0x100], R20 ;  /* 0x0001001406008986 */ /* 0x0045e8000c101d06 */
[----:B---3--:R2:W-:Y:S02]  /*8d50*/  @!P2 STG.E.128 desc[UR6][R6.64], R16 ;  /* 0x000000100600a986 */ /* 0x0085e4000c101d06 */
.L_x_38:
[----:B------:R-:W-:Y:S05]  /*8d60*/  BSYNC B0 ;  /* 0x0000000000007941 */ /* 0x000fea0003800000 */
.L_x_37:
[----:B------:R-:W-:Y:S04]  /*8d70*/  BSSY B0, `(.L_x_39) ;  /* 0x0000014000007945 */ /* 0x000fe80003800000 */
[----:B------:R-:W-:Y:S05]  /*8d80*/  @P3 BRA `(.L_x_40) ;  /* 0x0000000000483947 */ /* 0x000fea0003800000 */
[----:B------:R-:W-:Y:S01]  /*8d90*/  IADD3 R5, P0, R4, 0x20, RZ ;  /* 0x0000002004057810 */ /* 0x000fe20007f1e0ff */
[----:B------:R-:W-:Y:S01]  /*8da0*/  ULDC UR8, c[0x0][0x2d0] ;  /* 0x0000b40000087ab9 */ /* 0x000fe20000000800 */
[----:B-12---:R-:W-:Y:S01]  /*8db0*/  MOV R7, R14 ;  /* 0x0000000e00077202 */ /* 0x006fe20000000f00 */
[----:B------:R-:W-:Y:S01]  /*8dc0*/  ULDC.64 UR16, c[0x0][0x3f0] ;  /* 0x0000fc0000107ab9 */ /* 0x000fe20000000a00 */
[----:B------:R-:W-:Y:S01]  /*8dd0*/  ISETP.GE.AND P2, PT, R244, UR8, PT ;  /* 0x00000008f4007c0c */ /* 0x000fe2000bf46270 */
[----:B------:R-:W-:Y:S01]  /*8de0*/  IMAD.X R6, RZ, RZ, R52, P0 ;  /* 0x000000ffff067224 */ /* 0x000fe200000e0634 */
[----:B------:R-:W-:Y:S02]  /*8df0*/  ISETP.GE.AND P1, PT, R246, UR8, PT ;  /* 0x00000008f6007c0c */ /* 0x000fe4000bf26270 */
[----:B------:R-:W-:Y:S01]  /*8e00*/  ISETP.GE.AND P0, PT, R247, UR8, PT ;  /* 0x00000008f7007c0c */ /* 0x000fe2000bf06270 */
[----:B------:R-:W-:Y:S02]  /*8e10*/  IMAD R12, R6, UR10, RZ ;  /* 0x0000000a060c7c24 */ /* 0x000fe4000f8e02ff */
[----:B------:R-:W-:-:S04]  /*8e20*/  IMAD.MOV.U32 R6, RZ, RZ, R10 ;  /* 0x000000ffff067224 */ /* 0x000fc800078e000a */
[----:B------:R-:W-:-:S04]  /*8e30*/  IMAD.WIDE.U32 R10, R5, UR10, R6 ;  /* 0x0000000a050a7c25 */ /* 0x000fc8000f8e0006 */
[----:B------:R-:W-:Y:S01]  /*8e40*/  IMAD R5, R5, UR11, R12 ;  /* 0x0000000b05057c24 */ /* 0x000fe2000f8e020c */
[----:B------:R-:W-:-:S03]  /*8e50*/  LEA R6, P5, R10, UR16, 0x1 ;  /* 0x000000100a067c11 */ /* 0x000fc6000f8a08ff */
[----:B------:R-:W-:-:S05]  /*8e60*/  IMAD.IADD R5, R5, 0x1, R11 ;  /* 0x0000000105057824 */ /* 0x000fca00078e020b */
[----:B------:R-:W-:-:S05]  /*8e70*/  LEA.HI.X R7, R10, UR17, R5, 0x1, P5 ;  /* 0x000000110a077c11 */ /* 0x000fca000a8f0c05 */
[----:B------:R1:W-:Y:S04]  /*8e80*/  @!P2 STG.E.128 desc[UR6][R6.64], R36 ;  /* 0x000000240600a986 */ /* 0x0003e8000c101d06 */
[----:B---3--:R1:W-:Y:S04]  /*8e90*/  @!P1 STG.E.128 desc[UR6][R6.64+0x80], R32 ;  /* 0x0000802006009986 */ /* 0x0083e8000c101d06 */
[----:B----4-:R1:W-:Y:S02]  /*8ea0*/  @!P0 STG.E.128 desc[UR6][R6.64+0x100], R28 ;  /* 0x0001001c06008986 */ /* 0x0103e4000c101d06 */
.L_x_40:
[----:B------:R-:W-:Y:S05]  /*8eb0*/  BSYNC B0 ;  /* 0x0000000000007941 */ /* 0x000fea0003800000 */
.L_x_39:
[----:B--2---:R2:W2:Y:S01]  /*8ec0*/  LDS.128 R20, [R96+0x12000] ;  /* 0x0120000060147984 */ /* 0x0044a20000000c00 */
[----:B-1----:R-:W-:Y:S01]  /*8ed0*/  IMAD.U32 R6, RZ, RZ, UR12 ;  /* 0x0000000cff067e24 */ /* 0x002fe2000f8e00ff */
[----:B------:R-:W-:Y:S01]  /*8ee0*/  UIMAD UR9, UR9, UR12, URZ ;  /* 0x0000000c090972a4 */ /* 0x000fe2000f8e023f */
[----:B------:R-:W-:Y:S01]  /*8ef0*/  BSSY B0, `(.L_x_41) ;  /* 0x0000020000007945 */ /* 0x000fe20003800000 */
[----:B------:R1:W1:Y:S01]  /*8f00*/  LDS.128 R16, [R96+0x14000] ;  /* 0x0140000060107984 */ /* 0x0002620000000c00 */
[----:B------:R-:W-:Y:S01]  /*8f10*/  IMAD.WIDE.U32 R6, R6, UR5, R8 ;  /* 0x0000000506067c25 */ /* 0x000fe2000f8e0008 */
[----:B------:R-:W-:Y:S02]  /*8f20*/  UIMAD UR5, UR5, UR13, UR9 ;  /* 0x0000000d050572a4 */ /* 0x000fe4000f8e0209 */
[----:B------:R1:W1:Y:S01]  /*8f30*/  LDS.128 R12, [R96+0x16000] ;  /* 0x01600000600c7984 */ /* 0x0002620000000c00 */
[----:B------:R-:W-:Y:S01]  /*8f40*/  USHF.R.S32.HI UR10, URZ, 0x1f, UR56 ;  /* 0x0000001f3f0a7899 */ /* 0x000fe20008011438 */
[----:B------:R-:W-:Y:S01]  /*8f50*/  IADD3 R6, P0, R6, UR14, RZ ;  /* 0x0000000e06067c10 */ /* 0x000fe2000ff1e0ff */
[----:B------:R-:W-:Y:S01]  /*8f60*/  ULDC.64 UR8, c[0x0][0x470] ;  /* 0x00011c0000087ab9 */ /* 0x000fe20000000a00 */
[----:B------:R-:W-:Y:S01]  /*8f70*/  IMAD.U32 R5, RZ, RZ, UR5 ;  /* 0x00000005ff057e24 */ /* 0x000fe2000f8e00ff */
[----:B------:R-:W-:-:S04]  /*8f80*/  UIMAD UR5, UR10, UR8, URZ ;  /* 0x000000080a0572a4 */ /* 0x000fc8000f8e023f */
        /* <DEDUP_REMOVED lines=12> */
[----:B------:R-:W-:Y:S01]  /*9050*/  ISETP.GE.AND P1, PT, R246, UR5, PT ;  /* 0x00000005f6007c0c */ /* 0x000fe2000bf26270 */
[----:B------:R-:W-:Y:S01]  /*9060*/  ULDC.64 UR8, c[0x0][0x3f8] ;  /* 0x0000fe0000087ab9 */ /* 0x000fe20000000a00 */
[----:B------:R-:W-:Y:S01]  /*9070*/  ISETP.GE.AND P0, PT, R247, UR5, PT ;  /* 0x00000005f7007c0c */ /* 0x000fe2000bf06270 */
[----:B------:R-:W-:-:S04]  /*9080*/  IMAD R6, R4, UR13, R24 ;  /* 0x0000000d04067c24 */ /* 0x000fc8000f8e0218 */
[----:B------:R-:W-:Y:S01]  /*9090*/  IMAD.IADD R7, R6, 0x1, R11 ;  /* 0x0000000106077824 */ /* 0x000fe200078e020b */
[----:B------:R-:W-:-:S04]  /*90a0*/  LEA R6, P4, R10, UR8, 0x1 ;  /* 0x000000080a067c11 */ /* 0x000fc8000f8808ff */
[----:B------:R-:W-:-:S05]  /*90b0*/  LEA.HI.X R7, R10, UR9, R7, 0x1, P4 ;  /* 0x000000090a077c11 */ /* 0x000fca000a0f0c07 */
[----:B--2---:R2:W-:Y:S04]  /*90c0*/  @!P2 STG.E.128 desc[UR6][R6.64], R20 ;  /* 0x000000140600a986 */ /* 0x0045e8000c101d06 */
[----:B-1----:R2:W-:Y:S04]  /*90d0*/  @!P1 STG.E.128 desc[UR6][R6.64+0x80], R16 ;  /* 0x0000801006009986 */ /* 0x0025e8000c101d06 */
[----:B------:R2:W-:Y:S02]  /*90e0*/  @!P0 STG.E.128 desc[UR6][R6.64+0x100], R12 ;  /* 0x0001000c06008986 */ /* 0x0005e4000c101d06 */
.L_x_42:
[----:B------:R-:W-:Y:S05]  /*90f0*/  BSYNC B0 ;  /* 0x0000000000007941 */ /* 0x000fea0003800000 */
.L_x_41:
[----:B------:R-:W-:Y:S05]  /*9100*/  @P3 BRA `(.L_x_15) ;  /* 0x0000000000483947 */ /* 0x000fea0003800000 */
[----:B------:R-:W-:Y:S01]  /*9110*/  IADD3 R4, P0, R4, 0x20, RZ ;  /* 0x0000002004047810 */ /* 0x000fe20007f1e0ff */
[----:B------:R-:W-:Y:S01]  /*9120*/  ULDC UR5, c[0x0][0x2d0] ;  /* 0x0000b40000057ab9 */ /* 0x000fe20000000800 */
[----:B--2---:R-:W-:Y:S01]  /*9130*/  MOV R7, R5 ;  /* 0x0000000500077202 */ /* 0x004fe20000000f00 */
[----:B------:R-:W-:Y:S01]  /*9140*/  ULDC.64 UR8, c[0x0][0x3f8] ;  /* 0x0000fe0000087ab9 */ /* 0x000fe20000000a00 */
[----:B------:R-:W-:Y:S01]  /*9150*/  ISETP.GE.AND P2, PT, R244, UR5, PT ;  /* 0x00000005f4007c0c */ /* 0x000fe2000bf46270 */
[----:B------:R-:W-:Y:S01]  /*9160*/  IMAD.X R6, RZ, RZ, R52, P0 ;  /* 0x000000ffff067224 */ /* 0x000fe200000e0634 */
[----:B------:R-:W-:Y:S02]  /*9170*/  ISETP.GE.AND P1, PT, R246, UR5, PT ;  /* 0x00000005f6007c0c */ /* 0x000fe4000bf26270 */
[----:B------:R-:W-:Y:S01]  /*9180*/  ISETP.GE.AND P0, PT, R247, UR5, PT ;  /* 0x00000005f7007c0c */ /* 0x000fe2000bf06270 */
[----:B------:R-:W-:Y:S02]  /*9190*/  IMAD R9, R6, UR12, RZ ;  /* 0x0000000c06097c24 */ /* 0x000fe4000f8e02ff */
[----:B------:R-:W-:-:S02]  /*91a0*/  IMAD.MOV.U32 R6, RZ, RZ, R8 ;  /* 0x000000ffff067224 */ /* 0x000fc400078e0008 */
[C---:B------:R-:W-:Y:S02]  /*91b0*/  IMAD R5, R4.reuse, UR13, R9 ;  /* 0x0000000d04057c24 */ /* 0x040fe4000f8e0209 */
[----:B------:R-:W-:-:S04]  /*91c0*/  IMAD.WIDE.U32 R6, R4, UR12, R6 ;  /* 0x0000000c04067c25 */ /* 0x000fc8000f8e0006 */
[----:B------:R-:W-:Y:S01]  /*91d0*/  IMAD.IADD R5, R5, 0x1, R7 ;  /* 0x0000000105057824 */ /* 0x000fe200078e0207 */
[----:B------:R-:W-:-:S04]  /*91e0*/  LEA R4, P3, R6, UR8, 0x1 ;  /* 0x0000000806047c11 */ /* 0x000fc8000f8608ff */
[----:B------:R-:W-:-:S05]  /*91f0*/  LEA.HI.X R5, R6, UR9, R5, 0x1, P3 ;  /* 0x0000000906057c11 */ /* 0x000fca00098f0c05 */
[----:B------:R2:W-:Y:S04]  /*9200*/  @!P2 STG.E.128 desc[UR6][R4.64], R48 ;  /* 0x000000300400a986 */ /* 0x0005e8000c101d06 */
[----:B------:R2:W-:Y:S04]  /*9210*/  @!P1 STG.E.128 desc[UR6][R4.64+0x80], R44 ;  /* 0x0000802c04009986 */ /* 0x0005e8000c101d06 */
[----:B------:R2:W-:Y:S02]  /*9220*/  @!P0 STG.E.128 desc[UR6][R4.64+0x100], R40 ;  /* 0x0001002804008986 */ /* 0x0005e4000c101d06 */
.L_x_15:
[----:B------:R-:W-:Y:S05]  /*9230*/  BSYNC B1 ;  /* 0x0000000000017941 */ /* 0x000fea0003800000 */
.L_x_1:
[----:B-12---:R-:W2:Y:S01]  /*9240*/  LDL R4, [R1+0x88] ;  /* 0x0000880001047983 */ /* 0x006ea20000100800 */
[----:B------:R-:W-:Y:S02]  /*9250*/  ULDC UR5, c[0x0][0xc] ;  /* 0x0000030000057ab9 */ /* 0x000fe40000000800 */
[----:B------:R-:W-:Y:S01]  /*9260*/  UIADD3 UR28, UR5, UR28, URZ ;  /* 0x0000001c051c7290 */ /* 0x000fe2000fffe03f */
[----:B--2---:R-:W-:-:S13]  /*9270*/  R2UR UR8, R4 ;  /* 0x00000000040872ca */ /* 0x004fda00000e0000 */
[----:B------:R-:W-:-:S06]  /*9280*/  UISETP.GE.AND UP0, UPT, UR28, UR8, UPT ;  /* 0x000000081c00728c */ /* 0x000fcc000bf06270 */
[----:B------:R-:W-:-:S13]  /*9290*/  PLOP3.LUT P0, PT, PT, PT, UP0, 0x80, 0x0 ;  /* 0x000000000000781c */ /* 0x000fda0003f0f008 */
[----:B------:R-:W-:Y:S05]  /*92a0*/  @P0 BRA `(.L_x_43) ;  /* 0x0000000000040947 */ /* 0x000fea0003800000 */
[----:B------:R-:W-:Y:S05]  /*92b0*/  BRA `(.L_x_44) ;  /* 0xffffff7800307947 */ /* 0x000fea000383ffff */
.L_x_43:
[----:B------:R-:W-:Y:S05]  /*92c0*/  EXIT ;  /* 0x000000000000794d */ /* 0x000fea0003800000 */
.L_x_45:
[----:B------:R-:W-:-:S00]  /*92d0*/  BRA `(.L_x_45) ;  /* 0xfffffffc00fc7947 */ /* 0x000fc0000383ffff */
[----:B------:R-:W-:-:S00]  /*92e0*/  NOP ;  /* 0x0000000000007918 */ /* 0x000fc00000000000 */
        /* <DEDUP_REMOVED lines=9> */
.L_x_802:


//--------------------- .text._ZN5flash44flash_bwd_dq_dk_dv_loop_seqk_parallel_kernelI23Flash_bwd_kernel_traitsILi192ELi64ELi64ELi8ELi4ELi2ELi2ELb1ELb1EN7cutlass6half_tE19Flash_kernel_traitsILi192ELi64ELi64ELi8ES3_EELb0ELb1ELb0ELb0ELb0ELb1ELb0EEEvNS_16Flash_bwd_paramsE --------------------------
	.section	.text._ZN5flash44flash_bwd_dq_dk_dv_loop_seqk_parallel_kernelI23Flash_bwd_kernel_traitsILi192ELi64ELi64ELi8ELi4ELi2ELi2ELb1ELb1EN7cutlass6half_tE19Flash_kernel_traitsILi192ELi64ELi64ELi8ES3_EELb0ELb1ELb0ELb0ELb0ELb1ELb0EEEvNS_16Flash_bwd_paramsE,"ax",@progbits
	.align	128
        .global         _ZN5flash44flash_bwd_dq_dk_dv_loop_seqk_parallel_kernelI23Flash_bwd_kernel_traitsILi192ELi64ELi64ELi8ELi4ELi2ELi2ELb1ELb1EN7cutlass6half_tE19Flash_kernel_traitsILi192ELi64ELi64ELi8ES3_EELb0ELb1ELb0ELb0ELb0ELb1ELb0EEEvNS_16Flash_bwd_paramsE
        .type           _ZN5flash44flash_bwd_dq_dk_dv_loop_seqk_parallel_kernelI23Flash_bwd_kernel_traitsILi192ELi64ELi64ELi8ELi4ELi2ELi2ELb1ELb1EN7cutlass6half_tE19Flash_kernel_traitsILi192ELi64ELi64ELi8ES3_EELb0ELb1ELb0ELb0ELb0ELb1ELb0EEEvNS_16Flash_bwd_paramsE,@function
        .size           _ZN5flash44flash_bwd_dq_dk_dv_loop_seqk_parallel_kernelI23Flash_bwd_kernel_traitsILi192ELi64ELi64ELi8ELi4ELi2ELi2ELb1ELb1EN7cutlass6half_tE19Flash_kernel_traitsILi192ELi64ELi64ELi8ES3_EELb0ELb1ELb0ELb0ELb0ELb1ELb0EEEvNS_16Flash_bwd_paramsE,(.L_x_803 - _ZN5flash44flash_bwd_dq_dk_dv_loop_seqk_parallel_kernelI23Flash_bwd_kernel_traitsILi192ELi64ELi64ELi8ELi4ELi2ELi2ELb1ELb1EN7cutlass6half_tE19Flash_kernel_traitsILi192ELi64ELi64ELi8ES3_EELb0ELb1ELb0ELb0ELb0ELb1ELb0EEEvNS_16Flash_bwd_paramsE)
        .other          _ZN5flash44flash_bwd_dq_dk_dv_loop_seqk_parallel_kernelI23Flash_bwd_kernel_traitsILi192ELi64ELi64ELi8ELi4ELi2ELi2ELb1ELb1EN7cutlass6half_tE19Flash_kernel_traitsILi192ELi64ELi64ELi8ES3_EELb0ELb1ELb0ELb0ELb0ELb1ELb0EEEvNS_16Flash_bwd_paramsE,@"STO_CUDA_ENTRY STV_DEFAULT"
_ZN5flash44flash_bwd_dq_dk_dv_loop_seqk_parallel_kernelI23Flash_bwd_kernel_traitsILi192ELi64ELi64ELi8ELi4ELi2ELi2ELb1ELb1EN7cutlass6half_tE19Flash_kernel_traitsILi192ELi64ELi64ELi8ES3_EELb0ELb1ELb0ELb0ELb0ELb1ELb0EEEvNS_16Flash_bwd_paramsE:
.text._ZN5flash44flash_bwd_dq_dk_dv_loop_seqk_parallel_kernelI23Flash_bwd_kernel_traitsILi192ELi64ELi64ELi8ELi4ELi2ELi2ELb1ELb1EN7cutlass6half_tE19Flash_kernel_traitsILi192ELi64ELi64ELi8ES3_EELb0ELb1ELb0ELb0ELb0ELb1ELb0EEEvNS_16Flash_bwd_paramsE:
        /* <DEDUP_REMOVED lines=31> */
[CC--:B------:R-:W-:Y:S01]  /*01f0*/  LEA.HI R19, R17.reuse, R16.reuse, RZ, 0x3 ;  /* 0x0000001011137211 */ /* 0x0c0fe200078f18ff */
[C---:B------:R-:W-:Y:S01]  /*0200*/  IMAD.IADD R15, R0.reuse, 0x1, -R2 ;  /* 0x00000001000f7824 */ /* 0x040fe200078e0a02 */
[----:B------:R-:W-:Y:S01]  /*0210*/  LEA.HI R20, R17, R16, RZ, 0x2 ;  /* 0x0000001011147211 */ /* 0x000fe200078f10ff */
[----:B------:R-:W-:Y:S01]  /*0220*/  IMAD.IADD R18, R0, 0x1, -R3 ;  /* 0x0000000100127824 */ /* 0x000fe200078e0a03 */
[----:B------:R-:W-:Y:S02]  /*0230*/  SHF.R.S32.HI R4, RZ, 0x4, R5 ;  /* 0x00000004ff047819 */ /* 0x000fe40000011405 */
[----:B------:R-:W-:-:S02]  /*0240*/  LOP3.LUT R0, R19, 0xfffffff8, RZ, 0xc0, !PT ;  /* 0xfffffff813007812 */ /* 0x000fc400078ec0ff */
[--C-:B------:R-:W-:Y:S02]  /*0250*/  SHF.R.S32.HI R11, RZ, 0x2, R20.reuse ;  /* 0x00000002ff0b7819 */ /* 0x100fe40000011414 */
[----:B------:R-:W-:Y:S01]  /*0260*/  SHF.R.S32.HI R2, RZ, 0x1f, R20 ;  /* 0x0000001fff027819 */ /* 0x000fe20000011414 */
[----:B------:R-:W-:Y:S01]  /*0270*/  IMAD.IADD R0, R16, 0x1, -R0 ;  /* 0x0000000110007824 */ /* 0x000fe200078e0a00 */
[----:B------:R-:W-:Y:S02]  /*0280*/  SHF.R.S32.HI R6, RZ, 0x3, R19 ;  /* 0x00000003ff067819 */ /* 0x000fe40000011413 */
[C---:B------:R-:W-:Y:S01]  /*0290*/  LEA.HI R3, R5.reuse, R4, RZ, 0x1 ;  /* 0x0000000405037211 */ /* 0x040fe200078f08ff */
[----:B------:R-:W-:Y:S01]  /*02a0*/  IMAD.SHL.U32 R8, R0, 0x8, RZ ;  /* 0x0000000800087824 */ /* 0x000fe200078e00ff */
[----:B------:R-:W-:Y:S01]  /*02b0*/  LEA.HI R2, R2, R11, RZ, 0x3 ;  /* 0x0000000b02027211 */ /* 0x000fe200078f18ff */
[----:B------:R-:W-:Y:S01]  /*02c0*/  IMAD.SHL.U32 R6, R6, 0x40, RZ ;  /* 0x0000004006067824 */ /* 0x000fe200078e00ff */
[----:B------:R-:W-:-:S02]  /*02d0*/  LOP3.LUT R7, R5, 0xfffffff0, RZ, 0xc0, !PT ;  /* 0xfffffff005077812 */ /* 0x000fc400078ec0ff */
[----:B------:R-:W-:Y:S02]  /*02e0*/  LOP3.LUT R5, R3, 0xfffffffe, RZ, 0xc0, !PT ;  /* 0xfffffffe03057812 */ /* 0x000fe400078ec0ff */
[----:B------:R-:W-:Y:S02]  /*02f0*/  LOP3.LUT R3, R2, 0xfffffff8, RZ, 0xc0, !PT ;  /* 0xfffffff802037812 */ /* 0x000fe400078ec0ff */
[----:B------:R-:W-:Y:S01]  /*0300*/  LOP3.LUT R2, R6, 0x1c0, RZ, 0xc0, !PT ;  /* 0x000001c006027812 */ /* 0x000fe200078ec0ff */
[----:B------:R-:W-:Y:S01]  /*0310*/  IMAD.IADD R6, R16, 0x1, -R7 ;  /* 0x0000000110067824 */ /* 0x000fe200078e0a07 */
[----:B------:R-:W-:Y:S01]  /*0320*/  LOP3.LUT P4, RZ, R0, 0x2, RZ, 0xc0, !PT ;  /* 0x0000000200ff7812 */ /* 0x000fe2000788c0ff */
[----:B------:R-:W-:Y:S01]  /*0330*/  IMAD.IADD R11, R11, 0x1, -R3 ;  /* 0x000000010b0b7824 */ /* 0x000fe200078e0a03 */
[----:B------:R-:W-:Y:S01]  /*0340*/  LOP3.LUT R3, R2, 0x38, R8, 0xf8, !PT ;  /* 0x0000003802037812 */ /* 0x000fe200078ef808 */
[----:B------:R-:W-:Y:S01]  /*0350*/  IMAD.IADD R12, R4, 0x1, -R5 ;  /* 0x00000001040c7824 */ /* 0x000fe200078e0a05 */
[----:B------:R-:W-:-:S02]  /*0360*/  SHF.R.U32.HI R2, RZ, 0x3, R2 ;  /* 0x00000003ff027819 */ /* 0x000fc40000011602 */
[C---:B------:R-:W-:Y:S01]  /*0370*/  LOP3.LUT P3, RZ, R0.reuse, 0x4, RZ, 0xc0, !PT ;  /* 0x0000000400ff7812 */ /* 0x040fe2000786c0ff */
[----:B------:R-:W-:Y:S01]  /*0380*/  IMAD.SHL.U32 R0, R0, 0x40, RZ ;  /* 0x0000004000007824 */ /* 0x000fe200078e00ff */
[----:B------:R-:W-:Y:S01]  /*0390*/  LOP3.LUT R13, R3, R2, RZ, 0x3c, !PT ;  /* 0x00000002030d7212 */ /* 0x000fe200078e3cff */
[----:B------:R-:W-:Y:S01]  /*03a0*/  IMAD.SHL.U32 R2, R15, 0x10, RZ ;  /* 0x000000100f027824 */ /* 0x000fe200078e00ff */
[----:B------:R-:W-:Y:S02]  /*03b0*/  LEA.HI R3, R17, R16, RZ, 0x7 ;  /* 0x0000001011037211 */ /* 0x000fe400078f38ff */
[----:B------:R-:W-:Y:S02]  /*03c0*/  LOP3.LUT R0, R0, 0x1c0, RZ, 0xc0, !PT ;  /* 0x000001c000007812 */ /* 0x000fe400078ec0ff */
[----:B------:R-:W-:Y:S02]  /*03d0*/  SHF.R.S32.HI R4, RZ, 0x1f, R6 ;  /* 0x0000001fff047819 */ /* 0x000fe40000011406 */
[----:B------:R-:W-:-:S02]  /*03e0*/  LOP3.LUT R2, R0, 0x10, R2, 0xf8, !PT ;  /* 0x0000001000027812 */ /* 0x000fc400078ef802 */
[----:B------:R-:W-:Y:S01]  /*03f0*/  SHF.R.S32.HI R10, RZ, 0x7, R3 ;  /* 0x00000007ff0a7819 */ /* 0x000fe20000011403 */
[----:B------:R-:W-:Y:S01]  /*0400*/  IMAD.SHL.U32 R3, R12, 0x200, RZ ;  /* 0x000002000c037824 */ /* 0x000fe200078e00ff */
[----:B------:R-:W-:Y:S02]  /*0410*/  LEA.HI R14, R4, R6, RZ, 0x3 ;  /* 0x00000006040e7211 */ /* 0x000fe400078f18ff */
[----:B------:R-:W-:Y:S01]  /*0420*/  LOP3.LUT R4, R0, 0x8, R19, 0xf8, !PT ;  /* 0x0000000800047812 */ /* 0x000fe200078ef813 */
[----:B------:R-:W-:Y:S01]  /*0430*/  IMAD R5, R10, 0x800, R3 ;  /* 0x000008000a057824 */ /* 0x000fe200078e0203 */
[----:B------:R-:W-:Y:S02]  /*0440*/  SHF.R.U32.HI R0, RZ, 0x3, R0 ;  /* 0x00000003ff007819 */ /* 0x000fe40000011600 */
[----:B------:R-:W-:Y:S02]  /*0450*/  LOP3.LUT R2, R2, 0x8, R19, 0xf8, !PT ;  /* 0x0000000802027812 */ /* 0x000fe400078ef813 */
[----:B------:R-:W-:-:S02]  /*0460*/  LOP3.LUT R4, R4, R0, RZ, 0x3c, !PT ;  /* 0x0000000004047212 */ /* 0x000fc400078e3cff */
[----:B------:R-:W-:Y:S02]  /*0470*/  LOP3.LUT R3, R3, R2, R0, 0xf6, !PT ;  /* 0x0000000203037212 */ /* 0x000fe400078ef600 */
[----:B------:R-:W-:Y:S01]  /*0480*/  LEA.HI R0, R17, R16, RZ, 0x6 ;  /* 0x0000001011007211 */ /* 0x000fe200078f30ff */
[----:B------:R-:W-:Y:S01]  /*0490*/  IMAD.IADD R19, R5, 0x1, R4 ;  /* 0x0000000105137824 */ /* 0x000fe200078e0204 */
[----:B------:R-:W-:Y:S01]  /*04a0*/  LOP3.LUT R7, R14, 0xfffffff8, RZ, 0xc0, !PT ;  /* 0xfffffff80e077812 */ /* 0x000fe200078ec0ff */
[----:B------:R-:W-:Y:S01]  /*04b0*/  IMAD.SHL.U32 R4, R10, 0x20, RZ ;  /* 0x000000200a047824 */ /* 0x000fe200078e00ff */
[----:B------:R-:W-:Y:S02]  /*04c0*/  LOP3.LUT R2, R20, 0x7ffffffc, RZ, 0xc0, !PT ;  /* 0x7ffffffc14027812 */ /* 0x000fe400078ec0ff */
[----:B------:R-:W-:Y:S01]  /*04d0*/  SHF.R.S32.HI R0, RZ, 0x6, R0 ;  /* 0x00000006ff007819 */ /* 0x000fe20000011400 */
[----:B------:R-:W-:Y:S01]  /*04e0*/  IMAD.IADD R8, R6, 0x1, -R7 ;  /* 0x0000000106087824 */ /* 0x000fe200078e0a07 */
[----:B------:R-:W-:Y:S01]  /*04f0*/  LOP3.LUT R9, R11, 0x1, RZ, 0xc0, !PT ;  /* 0x000000010b097812 */ /* 0x000fe200078ec0ff */
[C---:B------:R-:W-:Y:S01]  /*0500*/  IMAD.IADD R5, R16.reuse, 0x1, -R2 ;  /* 0x0000000110057824 */ /* 0x040fe200078e0a02 */
[----:B------:R-:W-:Y:S01]  /*0510*/  LEA R3, R3, UR5, 0x1 ;  /* 0x0000000503037c11 */ /* 0x000fe2000f8e08ff */
[----:B------:R-:W-:Y:S01]  /*0520*/  IMAD.SHL.U32 R6, R16, 0x2, RZ ;  /* 0x0000000210067824 */ /* 0x000fe200078e00ff */
[----:B------:R-:W-:Y:S01]  /*0530*/  ISETP.NE.U32.AND P0, PT, R9, 0x1, PT ;  /* 0x000000010900780c */ /* 0x000fe20003f05070 */
[----:B------:R-:W-:-:S02]  /*0540*/  IMAD R16, R0, 0x200, R13 ;  /* 0x0000020000107824 */ /* 0x000fc400078e020d */
[----:B------:R-:W-:Y:S01]  /*0550*/  IMAD.SHL.U32 R2, R0, 0x8, RZ ;  /* 0x0000000800027824 */ /* 0x000fe200078e00ff */
[----:B------:R-:W-:Y:S01]  /*0560*/  LOP3.LUT R6, R4, 0x6, R6, 0xf8, !PT ;  /* 0x0000000604067812 */ /* 0x000fe200078ef806 */
[C---:B------:R-:W-:Y:S01]  /*0570*/  IMAD.SHL.U32 R0, R11.reuse, 0x40, RZ ;  /* 0x000000400b007824 */ /* 0x040fe200078e00ff */
[----:B------:R-:W-:Y:S01]  /*0580*/  R2P PR, R11, 0x6 ;  /* 0x000000060b007804 */ /* 0x000fe20000000000 */
[----:B------:R-:W-:Y:S01]  /*0590*/  IMAD.SHL.U32 R7, R12, 0x20, RZ ;  /* 0x000000200c077824 */ /* 0x000fe200078e00ff */
[----:B------:R-:W-:Y:S01]  /*05a0*/  LOP3.LUT R2, R2, 0x18, RZ, 0xc0, !PT ;  /* 0x0000001802027812 */ /* 0x000fe200078ec0ff */
[----:B------:R1:W-:Y:S01]  /*05b0*/  STL [R1+0x74], R6 ;  /* 0x0000740601007387 */ /* 0x0003e20000100800 */
[----:B------:R-:W-:Y:S01]  /*05c0*/  LOP3.LUT R0, R0, 0x1c0, RZ, 0xc0, !PT ;  /* 0x000001c000007812 */ /* 0x000fe200078ec0ff */
[----:B------:R-:W-:Y:S01]  /*05d0*/  IMAD.SHL.U32 R5, R5, 0x2, RZ ;  /* 0x0000000205057824 */ /* 0x000fe200078e00ff */
[C---:B------:R-:W-:Y:S02]  /*05e0*/  LOP3.LUT P6, RZ, R8.reuse, 0x2, RZ, 0xc0, !PT ;  /* 0x0000000208ff7812 */ /* 0x040fe400078cc0ff */
[C---:B------:R-:W-:Y:S01]  /*05f0*/  LOP3.LUT P5, RZ, R8.reuse, 0x4, RZ, 0xc0, !PT ;  /* 0x0000000408ff7812 */ /* 0x040fe200078ac0ff */
[----:B------:R-:W-:Y:S01]  /*0600*/  IMAD.SHL.U32 R8, R8, 0x40, RZ ;  /* 0x0000004008087824 */ /* 0x000fe200078e00ff */
[----:B------:R-:W-:Y:S01]  /*0610*/  LOP3.LUT R10, R2, 0x20, R7, 0xf8, !PT ;  /* 0x00000020020a7812 */ /* 0x000fe200078ef807 */
[----:B------:R-:W-:Y:S01]  /*0620*/  IMAD R9, R18, 0x400, R5 ;  /* 0x0000040012097824 */ /* 0x000fe200078e0205 */
[----:B-1----:R-:W-:-:S02]  /*0630*/  LOP3.LUT R6, R0, 0x20, R4, 0xf8, !PT ;  /* 0x0000002000067812 */ /* 0x002fc400078ef804 */
[----:B------:R-:W-:-:S04]  /*0640*/  SHF.R.U32.HI R4, RZ, 0x3, R0 ;  /* 0x00000003ff047819 */ /* 0x000fc80000011600 */
[----:B------:R-:W-:Y:S02]  /*0650*/  LOP3.LUT R7, R6, R4, RZ, 0x3c, !PT ;  /* 0x0000000406077212 */ /* 0x000fe400078e3cff */
[----:B------:R-:W-:Y:S01]  /*0660*/  LOP3.LUT R6, R4, R0, R2, 0x1e, !PT ;  /* 0x0000000004067212 */ /* 0x000fe200078e1e02 */
[----:B------:R-:W-:Y:S01]  /*0670*/  IMAD R4, R15, 0x400, R5 ;  /* 0x000004000f047824 */ /* 0x000fe200078e0205 */
[----:B------:R-:W-:Y:S01]  /*0680*/  LOP3.LUT R0, R8, 0x1c0, RZ, 0xc0, !PT ;  /* 0x000001c008007812 */ /* 0x000fe200078ec0ff */
[----:B------:R-:W-:Y:S01]  /*0690*/  IMAD.SHL.U32 R5, R12, 0x8, RZ ;  /* 0x000000080c057824 */ /* 0x000fe200078e00ff */
[----:B------:R-:W-:Y:S01]  /*06a0*/  LEA R12, R16, UR5, 0x1 ;  /* 0x00000005100c7c11 */ /* 0x000fe2000f8e08ff */
[----:B------:R-:W-:Y:S01]  /*06b0*/  IMAD.IADD R13, R9, 0x1, R7 ;  /* 0x00000001090d7824 */ /* 0x000fe200078e0207 */
[----:B------:R-:W-:Y:S01]  /*06c0*/  SHF.R.U32.HI R2, RZ, 0x3, R0 ;  /* 0x00000003ff027819 */ /* 0x000fe20000011600 */
        /* <DEDUP_REMOVED lines=9> */
[----:B------:R-:W-:Y:S01]  /*0760*/  IMAD.MOV.U32 R5, RZ, RZ, 0x40 ;  /* 0x00000040ff057424 */ /* 0x000fe200078e00ff */
[----:B------:R1:W-:Y:S01]  /*0770*/  STL [R1+0x2c], R12 ;  /* 0x00002c0c01007387 */ /* 0x0003e20000100800 */
[----:B------:R-:W-:Y:S01]  /*0780*/  IMAD.MOV.U32 R10, RZ, RZ, -0x10 ;  /* 0xfffffff0ff0a7424 */ /* 0x000fe200078e00ff */
[----:B------:R-:W-:Y:S01]  /*0790*/  LEA R13, R13, UR5, 0x1 ;  /* 0x000000050d0d7c11 */ /* 0x000fe2000f8e08ff */
[--C-:B------:R-:W-:Y:S01]  /*07a0*/  IMAD R7, R18, 0x400, R9.reuse ;  /* 0x0000040012077824 */ /* 0x100fe200078e0209 */
[----:B------:R-:W-:Y:S01]  /*07b0*/  SEL R4, R5, 0xffffffc0, !P3 ;  /* 0xffffffc005047807 */ /* 0x000fe20005800000 */
[----:B------:R-:W-:Y:S01]  /*07c0*/  IMAD R8, R15, 0x400, R9 ;  /* 0x000004000f087824 */ /* 0x000fe200078e0209 */
[----:B------:R-:W-:Y:S01]  /*07d0*/  LOP3.LUT R9, R0, R9, RZ, 0xfc, !PT ;  /* 0x0000000900097212 */ /* 0x000fe200078efcff */
[----:B------:R-:W-:Y:S01]  /*07e0*/  IMAD.U32 R0, RZ, RZ, UR4 ;  /* 0x00000004ff007e24 */ /* 0x000fe2000f8e00ff */
[----:B------:R-:W-:Y:S01]  /*07f0*/  ULEA UR4, UR6, UR7, 0x18 ;  /* 0x0000000706047291 */ /* 0x000fe2000f8ec03f */
[----:B------:R-:W-:Y:S01]  /*0800*/  IMAD.IADD R7, R7, 0x1, R2 ;  /* 0x0000000107077824 */ /* 0x000fe200078e0202 */
[----:B------:R-:W-:Y:S01]  /*0810*/  USHF.R.S32.HI UR6, URZ, 0x1f, UR47 ;  /* 0x0000001f3f067899 */ /* 0x000fe2000801142f */
[----:B------:R-:W-:Y:S01]  /*0820*/  IMAD.IADD R8, R2, 0x1, R8 ;  /* 0x0000000102087824 */ /* 0x000fe200078e0208 */
[----:B------:R-:W-:Y:S01]  /*0830*/  USHF.R.S32.HI UR7, URZ, 0x1f, UR57 ;  /* 0x0000001f3f077899 */ /* 0x000fe20008011439 */
[----:B------:R-:W-:-:S02]  /*0840*/  SEL R2, R6, 0xffffffe0, !P4 ;  /* 0xffffffe006027807 */ /* 0x000fc40006000000 */
[----:B------:R-:W-:Y:S01]  /*0850*/  SEL R10, R10, 0x10, !P0 ;  /* 0x000000100a0a7807 */ /* 0x000fe20004000000 */
[----:B------:R-:W-:Y:S01]  /*0860*/  IMAD.U32 R0, RZ, RZ, UR6 ;  /* 0x00000006ff007e24 */ /* 0x000fe2000f8e00ff */
[----:B------:R-:W-:Y:S01]  /*0870*/  UIADD3 UR6, UR5, 0x12000, URZ ;  /* 0x0001200005067890 */ /* 0x000fe2000fffe03f */
[----:B------:R-:W-:Y:S01]  /*0880*/  IMAD.U32 R0, RZ, RZ, UR7 ;  /* 0x00000007ff007e24 */ /* 0x000fe2000f8e00ff */
[----:B------:R-:W-:Y:S01]  /*0890*/  UIADD3 UR7, UR5, 0xc000, URZ ;  /* 0x0000c00005077890 */ /* 0x000fe2000fffe03f */
[----:B------:R-:W-:Y:S02]  /*08a0*/  SEL R6, R6, 0xffffffe0, !P6 ;  /* 0xffffffe006067807 */ /* 0x000fe40007000000 */
[----:B------:R-:W-:Y:S02]  /*08b0*/  SEL R5, R5, 0xffffffc0, !P5 ;  /* 0xffffffc005057807 */ /* 0x000fe40006800000 */
[----:B------:R-:W-:Y:S02]  /*08c0*/  LEA R0, R19, UR6, 0x1 ;  /* 0x0000000613007c11 */ /* 0x000fe4000f8e08ff */
[----:B------:R-:W-:-:S02]  /*08d0*/  LEA R14, R11, UR7, 0x1 ;  /* 0x000000070b0e7c11 */ /* 0x000fc4000f8e08ff */
[----:B------:R-:W-:Y:S01]  /*08e0*/  LEA R11, R7, UR5, 0x1 ;  /* 0x00000005070b7c11 */ /* 0x000fe2000f8e08ff */
[----:B-1----:R-:W-:Y:S01]  /*08f0*/  IMAD.IADD R12, R0, 0x1, R2 ;  /* 0x00000001000c7824 */ /* 0x002fe200078e0202 */
[----:B------:R-:W-:Y:S01]  /*0900*/  IADD3 R2, R2, -0x6000, R0 ;  /* 0xffffa00002027810 */ /* 0x000fe20007ffe000 */
[----:B------:R-:W-:Y:S01]  /*0910*/  IMAD.IADD R252, R0, 0x1, R4 ;  /* 0x0000000100fc7824 */ /* 0x000fe200078e0204 */
[----:B------:R-:W-:Y:S01]  /*0920*/  LEA R8, R8, UR6, 0x1 ;  /* 0x0000000608087c11 */ /* 0x000fe2000f8e08ff */
[----:B------:R-:W-:Y:S01]  /*0930*/  IMAD.IADD R7, R11, 0x1, R6 ;  /* 0x000000010b077824 */ /* 0x000fe200078e0206 */
[----:B------:R1:W-:Y:S01]  /*0940*/  STL [R1+0x4], R12 ;  /* 0x0000040c01007387 */ /* 0x0003e20000100800 */
[C---:B------:R-:W-:Y:S01]  /*0950*/  IMAD.IADD R0, R4.reuse, 0x1, R2 ;  /* 0x0000000104007824 */ /* 0x040fe200078e0202 */
[----:B------:R-:W-:Y:S01]  /*0960*/  ULDC.64 UR6, c[0x0][0x208] ;  /* 0x0000820000067ab9 */ /* 0x000fe20000000a00 */
[----:B------:R-:W-:Y:S01]  /*0970*/  IMAD.IADD R2, R4, 0x1, R3 ;  /* 0x0000000104027824 */ /* 0x000fe200078e0203 */
[----:B------:R-:W-:Y:S01]  /*0980*/  STL [R1+0x48], R13 ;  /* 0x0000480d01007387 */ /* 0x000fe20000100800 */
[----:B------:R-:W-:-:S02]  /*0990*/  VIADD R4, R14, 0x40 ;  /* 0x000000400e047836 */ /* 0x000fc40000000000 */
[----:B------:R-:W-:Y:S01]  /*09a0*/  @P2 VIADD R4, R14, 0xffffffc0 ;  /* 0xffffffc00e042836 */ /* 0x000fe20000000000 */
[----:B------:R2:W-:Y:S04]  /*09b0*/  STL [R1+0x10], R0 ;  /* 0x0000100001007387 */ /* 0x0005e80000100800 */
[----:B------:R-:W-:Y:S01]  /*09c0*/  STL [R1+0x68], R14 ;  /* 0x0000680e01007387 */ /* 0x000fe20000100800 */
[C---:B-1----:R-:W-:Y:S02]  /*09d0*/  VIADD R12, R13.reuse, 0x20 ;  /* 0x000000200d0c7836 */ /* 0x042fe40000000000 */
[C---:B------:R-:W-:Y:S02]  /*09e0*/  @P1 VIADD R12, R13.reuse, 0xffffffe0 ;  /* 0xffffffe00d0c1836 */ /* 0x040fe40000000000 */
[----:B--2---:R-:W-:-:S05]  /*09f0*/  IMAD.IADD R0, R13, 0x1, R10 ;  /* 0x000000010d007824 */ /* 0x004fca00078e020a */
        /* <DEDUP_REMOVED lines=19> */
.L_x_74:
        /* <DEDUP_REMOVED lines=29> */
[----:B------:R-:W-:-:S02]  /*0d00*/  IMAD.U32 R7, RZ, RZ, UR11 ;  /* 0x0000000bff077e24 */ /* 0x000fc4000f8e00ff */
[----:B------:R-:W-:Y:S02]  /*0d10*/  UISETP.EQ.OR.EX UP4, UPT, UR13, URZ, !UP1, UP4 ;  /* 0x0000003f0d00728c */ /* 0x000fe4000cf82740 */
[----:B------:R-:W-:Y:S01]  /*0d20*/  UIADD3 UR8, UP0, UR16, UR12, URZ ;  /* 0x0000000c10087290 */ /* 0x000fe2000ff1e03f */
[----:B---3--:R-:W3:Y:S03]  /*0d30*/  @P1 LDG.E R10, desc[UR6][R6.64] ;  /* 0x00000006060a1981 */ /* 0x008ee6000c1e1900 */
[----:B------:R-:W-:Y:S01]  /*0d40*/  PLOP3.LUT P2, PT, PT, PT, UP4, 0x80, 0x0 ;  /* 0x000000000000781c */ /* 0x000fe20003f4f048 */
[----:B------:R-:W-:Y:S01]  /*0d50*/  UIADD3.X UR5, UR5, UR13, URZ, UP0, !UPT ;  /* 0x0000000d05057290 */ /* 0x000fe200087fe43f */
[----:B-1----:R-:W-:Y:S02]  /*0d60*/  IMAD.U32 R4, RZ, RZ, UR15 ;  /* 0x0000000fff047e24 */ /* 0x002fe4000f8e00ff */
[----:B------:R-:W-:-:S05]  /*0d70*/  IMAD.U32 R5, RZ, RZ, UR14 ;  /* 0x0000000eff057e24 */ /* 0x000fca000f8e00ff */
[----:B----4-:R-:W4:Y:S04]  /*0d80*/  @P3 LDG.E R9, desc[UR6][R4.64] ;  /* 0x0000000604093981 */ /* 0x010f28000c1e1900 */
[----:B------:R1:W5:Y:S02]  /*0d90*/  @P3 LDG.E R6, desc[UR6][R4.64+0x4] ;  /* 0x0000040604063981 */ /* 0x000364000c1e1900 */
[----:B-1----:R-:W-:Y:S01]  /*0da0*/  IMAD.U32 R4, RZ, RZ, UR8 ;  /* 0x00000008ff047e24 */ /* 0x002fe2000f8e00ff */
[----:B------:R-:W-:Y:S01]  /*0db0*/  UMOV UR17, URZ ;  /* 0x0000003f00117c82 */ /* 0x000fe20008000000 */
[----:B------:R-:W-:Y:S01]  /*0dc0*/  IMAD.U32 R5, RZ, RZ, UR5 ;  /* 0x00000005ff057e24 */ /* 0x000fe2000f8e00ff */
[----:B------:R-:W-:-:S04]  /*0dd0*/  @!UP3 ULDC.64 UR8, c[0x0][0x318] ;  /* 0x0000c6000008bab9 */ /* 0x000fc80000000a00 */
[----:B------:R-:W5:Y:S01]  /*0de0*/  @!P2 LDG.E R7, desc[UR6][R4.64] ;  /* 0x000000060407a981 */ /* 0x000f62000c1e1900 */
[----:B------:R-:W-:-:S03]  /*0df0*/  @!UP3 UISETP.NE.U32.AND UP0, UPT, UR8, URZ, UPT ;  /* 0x0000003f0800b28c */ /* 0x000fc6000bf05070 */
[----:B------:R-:W-:Y:S01]  /*0e00*/  @!UP3 ULDC UR8, c[0x0][0x2cc] ;  /* 0x0000b3000008bab9 */ /* 0x000fe20000000800 */
        /* <DEDUP_REMOVED lines=21> */
.L_x_46:
[----:B------:R-:W-:Y:S02]  /*0f60*/  @!UP3 UIADD3 UR8, UR10, UR9, -UR17 ;  /* 0x000000090a08b290 */ /* 0x000fe4000fffe811 */
[----:B------:R-:W-:Y:S02]  /*0f70*/  @UP2 UIADD3 UR32, UR12, -UR5, URZ ;  /* 0x800000050c202290 */ /* 0x000fe4000fffe03f */
[----:B------:R-:W-:-:S05]  /*0f80*/  UISETP.GT.AND UP0, UPT, UR8, UR23, UPT ;  /* 0x000000170800728c */ /* 0x000fca000bf04270 */
[----:B------:R-:W-:Y:S01]  /*0f90*/  @!UP2 ULDC UR32, c[0x0][0x2c4] ;  /* 0x0000b1000020aab9 */ /* 0x000fe20000000800 */
[----:B------:R-:W-:-:S13]  /*0fa0*/  PLOP3.LUT P0, PT, PT, PT, UP0, 0x80, 0x0 ;  /* 0x000000000000781c */ /* 0x000fda0003f0f008 */
[----:B------:R-:W-:Y:S05]  /*0fb0*/  @!P0 BRA `(.L_x_47) ;  /* 0x0000006c00bc8947 */ /* 0x000fea0003800000 */
[----:B------:R-:W1:Y:S01]  /*0fc0*/  LDC R9, c[0x0][0x278] ;  /* 0x00009e00ff097b82 */ /* 0x000e620000000800 */
[----:B------:R-:W-:Y:S01]  /*0fd0*/  IABS R7, UR57 ;  /* 0x0000003900077c13 */ /* 0x000fe20008000000 */
[----:B------:R-:W-:Y:S01]  /*0fe0*/  UISETP.NE.AND UP0, UPT, UR5, -0x1, UPT ;  /* 0xffffffff0500788c */ /* 0x000fe2000bf05270 */
[----:B------:R-:W-:Y:S01]  /*0ff0*/  ULDC.64 UR10, c[0x0][0x228] ;  /* 0x00008a00000a7ab9 */ /* 0x000fe20000000a00 */
[----:B------:R-:W-:Y:S01]  /*1000*/  ULDC.64 UR12, c[0x0][0x488] ;  /* 0x00012200000c7ab9 */ /* 0x000fe20000000a00 */
[----:B------:R-:W-:-:S03]  /*1010*/  UIMAD.WIDE.U32 UR18, UR47, UR10, URZ ;  /* 0x0000000a2f1272a5 */ /* 0x000fc6000f8e003f */
[----:B------:R-:W2:Y:S01]  /*1020*/  S2UR UR9, SR_CTAID.X ;  /* 0x00000000000979c3 */ /* 0x000ea20000002500 */
[----:B------:R-:W-:Y:S02]  /*1030*/  UIMAD UR10, UR60, UR10, URZ ;  /* 0x0000000a3c0a72a4 */ /* 0x000fe4000f8e023f */
[----:B------:R-:W-:Y:S02]  /*1040*/  UISETP.NE.AND UP1, UPT, UR30, -0x1, UPT ;  /* 0xffffffff1e00788c */ /* 0x000fe4000bf25270 */
[----:B------:R-:W-:Y:S02]  /*1050*/  UIMAD UR33, UR47, UR11, UR10 ;  /* 0x0000000b2f2172a4 */ /* 0x000fe4000f8e020a */
[----:B------:R-:W-:Y:S01]  /*1060*/  USHF.L.U32 UR14, UR47, 0x7, URZ ;  /* 0x000000072f0e7899 */ /* 0x000fe2000800063f */
[----:B------:R-:W-:Y:S01]  /*1070*/  @!UP0 ULDC.64 UR10, c[0x0][0x418] ;  /* 0x00010600000a8ab9 */ /* 0x000fe20000000a00 */
[----:B------:R-:W-:Y:S02]  /*1080*/  ULDC.64 UR40, c[0x0][0x240] ;  /* 0x0000900000287ab9 */ /* 0x000fe40000000a00 */
[----:B------:R-:W-:Y:S01]  /*1090*/  USEL UR34, UR14, URZ, UP2 ;  /* 0x0000003f0e227287 */ /* 0x000fe20009000000 */
[----:B------:R-:W-:Y:S01]  /*10a0*/  ULDC UR61, c[0x0][0x2d4] ;  /* 0x0000b500003d7ab9 */ /* 0x000fe20000000800 */
[----:B------:R-:W-:Y:S01]  /*10b0*/  ULDC UR26, c[0x0][0x2dc] ;  /* 0x0000b700001a7ab9 */ /* 0x000fe20000000800 */
[----:B------:R-:W-:Y:S01]  /*10c0*/  ULDC UR48, c[0x0][0x270] ;  /* 0x00009c0000307ab9 */ /* 0x000fe20000000800 */
[----:B-1----:R-:W-:Y:S01]  /*10d0*/  IABS R8, R9 ;  /* 0x0000000900087213 */ /* 0x002fe20000000000 */
[----:B------:R-:W-:Y:S01]  /*10e0*/  UIMAD.WIDE.U32 UR14, UR5, UR40, URZ ;  /* 0x00000028050e72a5 */ /* 0x000fe2000f8e003f */
[----:B------:R-:W-:Y:S01]  /*10f0*/  ISETP.NE.AND P3, PT, R9, RZ, PT ;  /* 0x000000ff0900720c */ /* 0x000fe20003f65270 */
[----:B------:R-:W-:Y:S01]  /*1100*/  @!UP0 UIMAD.WIDE.U32 UR36, UR47, UR10, URZ ;  /* 0x0000000a2f2482a5 */ /* 0x000fe2000f8e003f */
[----:B------:R-:W1:Y:S01]  /*1110*/  I2F.RP R4, R8 ;  /* 0x0000000800047306 */ /* 0x000e620000209400 */
[----:B------:R-:W-:-:S02]  /*1120*/  USHF.R.S32.HI UR43, URZ, 0x1f, UR61 ;  /* 0x0000001f3f2b7899 */ /* 0x000fc4000801143d */
[----:B------:R-:W-:Y:S02]  /*1130*/  UIMAD UR50, UR57, UR26, URZ ;  /* 0x0000001a393272a4 */ /* 0x000fe4000f8e023f */
[----:B--2---:R-:W-:Y:S02]  /*1140*/  UIMAD.WIDE.U32 UR28, UR9, UR12, URZ ;  /* 0x0000000c091c72a5 */ /* 0x004fe4000f8e003f */
[----:B------:R-:W-:Y:S02]  /*1150*/  USEL UR59, UR18, UR14, !UP0 ;  /* 0x0000000e123b7287 */ /* 0x000fe4000c000000 */
[----:B------:R-:W-:Y:S02]  /*1160*/  UIMAD UR45, UR9, UR13, UR29 ;  /* 0x0000000d092d72a4 */ /* 0x000fe4000f8e021d */
[----:B------:R-:W-:Y:S01]  /*1170*/  @!UP0 UIMAD UR9, UR60, UR10, URZ ;  /* 0x0000000a3c0982a4 */ /* 0x000fe2000f8e023f */
[----:B------:R-:W-:Y:S01]  /*1180*/  @UP0 ULDC.64 UR12, c[0x0][0x420] ;  /* 0x00010800000c0ab9 */ /* 0x000fe20000000a00 */
[----:B------:R-:W-:Y:S01]  /*1190*/  UIADD3 UR51, UR19, UR33, URZ ;  /* 0x0000002113337290 */ /* 0x000fe2000fffe03f */
[----:B-1----:R-:W1:Y:S01]  /*11a0*/  MUFU.RCP R4, R4 ;  /* 0x0000000400047308 */ /* 0x002e620000001000 */
[----:B------:R-:W-:-:S02]  /*11b0*/  @!UP0 UIMAD UR42, UR47, UR11, UR9 ;  /* 0x0000000b2f2a82a4 */ /* 0x000fc4000f8e0209 */
[----:B------:R-:W-:Y:S02]  /*11c0*/  @UP1 UIADD3 UR9, UR17, UR30, URZ ;  /* 0x0000001e11091290 */ /* 0x000fe4000fffe03f */
[----:B------:R-:W-:Y:S02]  /*11d0*/  UIMAD.WIDE UR10, UR26, UR48, URZ ;  /* 0x000000301a0a72a5 */ /* 0x000fe4000f8e023f */
[----:B------:R-:W-:Y:S01]  /*11e0*/  @UP0 UIMAD.WIDE.U32 UR38, UR5, UR12, URZ ;  /* 0x0000000c052602a5 */ /* 0x000fe2000f8e003f */
[----:B------:R-:W-:Y:S01]  /*11f0*/  @UP1 ULDC.64 UR26, c[0x0][0x248] ;  /* 0x00009200001a1ab9 */ /* 0x000fe20000000a00 */
[----:B------:R-:W-:Y:S02]  /*1200*/  UIADD3 UR16, UR32, 0x3f, URZ ;  /* 0x0000003f20107890 */ /* 0x000fe4000fffe03f */
[----:B------:R-:W-:Y:S02]  /*1210*/  @UP1 UIMAD.WIDE.U32 UR18, UR9, UR26, URZ ;  /* 0x0000001a091212a5 */ /* 0x000fe4000f8e003f */
[----:B------:R-:W-:-:S02]  /*1220*/  @UP1 UIMAD UR33, UR9, UR27, URZ ;  /* 0x0000001b092112a4 */ /* 0x000fc4000f8e023f */
[----:B------:R-:W-:Y:S01]  /*1230*/  UIMAD UR9, UR43, UR47, URZ ;  /* 0x0000002f2b0972a4 */ /* 0x000fe2000f8e023f */
[----:B-1----:R-:W-:Y:S01]  /*1240*/  VIADD R4, R4, 0xffffffe ;  /* 0x0ffffffe04047836 */ /* 0x002fe20000000000 */
[----:B------:R-:W-:Y:S02]  /*1250*/  @UP0 UIMAD UR52, UR5, UR13, UR39 ;  /* 0x0000000d053402a4 */ /* 0x000fe4000f8e0227 */
[----:B------:R-:W-:Y:S01]  /*1260*/  USHF.R.S32.HI UR21, URZ, 0x1f, UR16 ;  /* 0x0000001f3f157899 */ /* 0x000fe20008011410 */
[----:B------:R-:W1:Y:S01]  /*1270*/  F2I.FTZ.U32.TRUNC.NTZ R5, R4 ;  /* 0x0000000400057305 */ /* 0x000e62000021f000 */
[----:B------:R-:W-:Y:S02]  /*1280*/  UIMAD.WIDE.U32 UR12, UR47, UR61, URZ ;  /* 0x0000003d2f0c72a5 */ /* 0x000fe4000f8e003f */
[----:B------:R-:W-:Y:S02]  /*1290*/  UIMAD UR9, UR60, UR61, UR9 ;  /* 0x0000003d3c0972a4 */ /* 0x000fe4000f8e0209 */
[----:B------:R-:W-:-:S02]  /*12a0*/  UIMAD UR31, UR5, UR41, URZ ;  /* 0x00000029051f72a4 */ /* 0x000fc4000f8e023f */
[----:B------:R-:W-:Y:S02]  /*12b0*/  ULEA.HI UR21, UR21, UR16, URZ, 0x6 ;  /* 0x0000001015157291 */ /* 0x000fe4000f8f303f */
[----:B------:R-:W-:Y:S02]  /*12c0*/  UIMAD UR16, UR11, UR12, URZ ;  /* 0x0000000c0b1072a4 */ /* 0x000fe4000f8e023f */
[----:B------:R-:W-:Y:S02]  /*12d0*/  UIADD3 UR9, UR13, UR9, URZ ;  /* 0x000000090d097290 */ /* 0x000fe4000fffe03f */
[----:B------:R-:W-:Y:S01]  /*12e0*/  @UP0 UIADD3 UR51, UR15, UR31, URZ ;  /* 0x0000001f0f330290 */ /* 0x000fe2000fffe03f */
[----:B-1----:R-:W-:Y:S01]  /*12f0*/  IMAD.MOV R4, RZ, RZ, -R5 ;  /* 0x000000ffff047224 */ /* 0x002fe200078e0a05 */
[----:B------:R-:W-:Y:S02]  /*1300*/  UIMAD.WIDE.U32 UR14, UR10, UR12, URZ ;  /* 0x0000000c0a0e72a5 */ /* 0x000fe4000f8e003f */
[----:B------:R-:W-:Y:S01]  /*1310*/  UIMAD UR9, UR10, UR9, UR16 ;  /* 0x000000090a0972a4 */ /* 0x000fe2000f8e0210 */
[----:B------:R-:W-:Y:S01]  /*1320*/  IMAD R6, R4, R8, RZ ;  /* 0x0000000804067224 */ /* 0x000fe200078e02ff */
[----:B------:R-:W-:Y:S01]  /*1330*/  ULOP3.LUT UR16, UR21, 0xffffffc0, URZ, 0xc0, !UPT ;  /* 0xffffffc015107892 */ /* 0x000fe2000f8ec03f */
[----:B------:R-:W-:Y:S01]  /*1340*/  IMAD.MOV.U32 R4, RZ, RZ, RZ ;  /* 0x000000ffff047224 */ /* 0x000fe200078e00ff */
[----:B------:R-:W-:-:S02]  /*1350*/  UIADD3 UR49, UR15, UR9, URZ ;  /* 0x000000090f317290 */ /* 0x000fc4000fffe03f */
[----:B------:R-:W-:Y:S01]  /*1360*/  USHF.L.U64.HI UR20, UR47, 0x7, UR60 ;  /* 0x000000072f147899 */ /* 0x000fe2000801023c */
[----:B------:R-:W-:Y:S01]  /*1370*/  IMAD.HI.U32 R4, R5, R6, R4 ;  /* 0x0000000605047227 */ /* 0x000fe200078e0004 */
[----:B------:R-:W-:Y:S01]  /*1380*/  MOV R5, R7 ;  /* 0x0000000700057202 */ /* 0x000fe20000000f00 */
[----:B------:R-:W-:Y:S02]  /*1390*/  UIMAD.WIDE.U32 UR12, UR10, UR5, URZ ;  /* 0x000000050a0c72a5 */ /* 0x000fe4000f8e003f */
[----:B------:R-:W-:Y:S02]  /*13a0*/  UIMAD UR9, UR11, UR5, URZ ;  /* 0x000000050b0972a4 */ /* 0x000fe4000f8e023f */
[----:B------:R-:W-:Y:S01]  /*13b0*/  IMAD.HI.U32 R4, R4, R5, RZ ;  /* 0x0000000504047227 */ /* 0x000fe200078e00ff */
[----:B------:R-:W-:Y:S01]  /*13c0*/  ULDC.U8 UR24, c[0x0][0x3d8] ;  /* 0x0000f60000187ab9 */ /* 0x000fe20000000000 */
[----:B------:R-:W-:Y:S02]  /*13d0*/  UIADD3 UR16, UR16, -0x40, URZ ;  /* 0xffffffc010107890 */ /* 0x000fe4000fffe03f */
[----:B------:R-:W-:Y:S01]  /*13e0*/  IMAD.MOV R6, RZ, RZ, -R4 ;  /* 0x000000ffff067224 */ /* 0x000fe200078e0a04 */
[----:B------:R-:W-:-:S02]  /*13f0*/  UISETP.NE.AND UP3, UPT, UR24, URZ, UPT ;  /* 0x0000003f1800728c */ /* 0x000fc4000bf65270 */
[----:B------:R-:W-:Y:S01]  /*1400*/  USEL UR35, UR20, URZ, UP2 ;  /* 0x0000003f14237287 */ /* 0x000fe20009000000 */
[C---:B------:R-:W-:Y:S01]  /*1410*/  IMAD R5, R8.reuse, R6, R5 ;  /* 0x0000000608057224 */ /* 0x040fe200078e0205 */
[----:B------:R-:W-:Y:S02]  /*1420*/  @UP0 UIADD3 UR49, UR13, UR9, URZ ;  /* 0x000000090d310290 */ /* 0x000fe4000fffe03f */
[----:B------:R-:W-:Y:S02]  /*1430*/  USHF.R.S32.HI UR20, URZ, 0x1f, UR16 ;  /* 0x0000001f3f147899 */ /* 0x000fe40008011410 */
[----:B------:R-:W-:Y:S01]  /*1440*/  ISETP.GT.U32.AND P1, PT, R8, R5, PT ;  /* 0x000000050800720c */ /* 0x000fe20003f24070 */
[----:B------:R-:W-:Y:S02]  /*1450*/  UIADD3 UR9, UP2, UR16, UR34, URZ ;  /* 0x0000002210097290 */ /* 0x000fe4000ff5e03f */
[----:B------:R-:W-:Y:S02]  /*1460*/  USEL UR58, UR14, UR12, !UP0 ;  /* 0x0000000c0e3a7287 */ /* 0x000fe4000c000000 */
[----:B------:R-:W-:-:S02]  /*1470*/  UIADD3.X UR14, UR20, UR35, URZ, UP2, !UPT ;  /* 0x00000023140e7290 */ /* 0x000fc400097fe43f */
[----:B------:R-:W-:Y:S01]  /*1480*/  UIMAD UR11, UR11, UR9, URZ ;  /* 0x000000090b0b72a4 */ /* 0x000fe2000f8e023f */
[----:B------:R-:W-:Y:S01]  /*1490*/  ULDC.U8 UR25, c[0x0][0x480] ;  /* 0x0001200000197ab9 */ /* 0x000fe20000000000 */
[----:B------:R-:W-:Y:S01]  /*14a0*/  ULDC UR46, c[0x0][0x2c4] ;  /* 0x0000b100002e7ab9 */ /* 0x000fe20000000800 */
[----:B------:R-:W-:-:S03]  /*14b0*/  @UP1 UIADD3 UR29, UR17, UR30, URZ ;  /* 0x0000001e111d1290 */ /* 0x000fc6000fffe03f */
[----:B------:R-:W-:Y:S01]  /*14c0*/  @!P1 IMAD.IADD R5, R5, 0x1, -R8 ;  /* 0x0000000105059824 */ /* 0x000fe200078e0a08 */
[----:B------:R-:W-:Y:S01]  /*14d0*/  @!P1 IADD3 R4, R4, 0x1, RZ ;  /* 0x0000000104049810 */ /* 0x000fe20007ffe0ff */
[----:B------:R-:W-:Y:S01]  /*14e0*/  UIMAD UR14, UR10, UR14, UR11 ;  /* 0x0000000e0a0e72a4 */ /* 0x000fe2000f8e020b */
[----:B------:R-:W-:Y:S01]  /*14f0*/  PLOP3.LUT P1, PT, PT, PT, UP3, 0x80, 0x0 ;  /* 0x000000000000781c */ /* 0x000fe20003f2f038 */
[----:B------:R-:W-:Y:S01]  /*1500*/  UISETP.NE.AND UP4, UPT, UR25, URZ, UPT ;  /* 0x0000003f1900728c */ /* 0x000fe2000bf85270 */
[----:B------:R-:W-:Y:S01]  /*1510*/  ISETP.GE.U32.AND P0, PT, R5, R8, PT ;  /* 0x000000080500720c */ /* 0x000fe20003f06070 */
[----:B------:R-:W-:Y:S01]  /*1520*/  @UP3 UIMAD UR11, UR47, UR46, URZ ;  /* 0x0000002e2f0b32a4 */ /* 0x000fe2000f8e023f */
[----:B------:R-:W-:Y:S01]  /*1530*/  LOP3.LUT R5, R9, UR57, RZ, 0x3c, !PT ;  /* 0x0000003909057c12 */ /* 0x000fe2000f8e3cff */
[----:B------:R-:W-:Y:S01]  /*1540*/  @UP1 ULDC.64 UR24, c[0x0][0x250] ;  /* 0x0000940000181ab9 */ /* 0x000fe20000000a00 */
[----:B------:R-:W-:Y:S02]  /*1550*/  UIMAD.WIDE.U32 UR34, UR10, UR9, URZ ;  /* 0x000000090a2272a5 */ /* 0x000fe4000f8e003f */
[----:B------:R-:W-:Y:S01]  /*1560*/  ISETP.GE.AND P2, PT, R5, RZ, PT ;  /* 0x000000ff0500720c */ /* 0x000fe20003f46270 */
[----:B------:R-:W-:-:S02]  /*1570*/  @UP1 UIMAD.WIDE.U32 UR12, UR29, UR24, URZ ;  /* 0x000000181d0c12a5 */ /* 0x000fc4000f8e003f */
[----:B------:R-:W-:Y:S02]  /*1580*/  @UP3 USEL UR11, UR11, UR5, !UP0 ;  /* 0x000000050b0b3287 */ /* 0x000fe4000c000000 */
[----:B------:R-:W-:Y:S02]  /*1590*/  @!UP3 UIMAD UR10, UR47, UR48, UR57 ;  /* 0x000000302f0ab2a4 */ /* 0x000fe4000f8e0239 */
[----:B------:R-:W-:Y:S01]  /*15a0*/  @P0 VIADD R4, R4, 0x1 ;  /* 0x0000000104040836 */ /* 0x000fe20000000000 */
[----:B------:R-:W-:Y:S01]  /*15b0*/  PLOP3.LUT P0, PT, PT, PT, UP1, 0x80, 0x0 ;  /* 0x000000000000781c */ /* 0x000fe20003f0f018 */
[----:B------:R-:W-:Y:S01]  /*15c0*/  @UP1 UIMAD UR29, UR29, UR25, URZ ;  /* 0x000000191d1d12a4 */ /* 0x000fe2000f8e023f */
[----:B------:R-:W-:Y:S01]  /*15d0*/  @UP3 ULDC UR9, c[0x0][0x2e4] ;  /* 0x0000b90000093ab9 */ /* 0x000fe20000000800 */
[----:B------:R-:W-:Y:S01]  /*15e0*/  IMAD.MOV.U32 R5, RZ, RZ, R4 ;  /* 0x000000ffff057224 */ /* 0x000fe200078e0004 */
[----:B------:R-:W-:Y:S02]  /*15f0*/  @UP3 UIMAD UR15, UR57, UR9, UR11 ;  /* 0x00000009390f32a4 */ /* 0x000fe4000f8e020b */
[----:B------:R-:W-:-:S02]  /*1600*/  @!UP0 UIADD3 UR52, UR37, UR42, URZ ;  /* 0x0000002a25348290 */ /* 0x000fc4000fffe03f */
[----:B------:R-:W-:Y:S01]  /*1610*/  USEL UR54, UR45, URZ, UP4 ;  /* 0x0000003f2d367287 */ /* 0x000fe2000a000000 */
[----:B------:R-:W-:Y:S01]  /*1620*/  @!P2 IADD3 R5, -R5, RZ, RZ ;  /* 0x000000ff0505a210 */ /* 0x000fe20007ffe1ff */
[----:B------:R-:W-:Y:S01]  /*1630*/  @!UP3 UIMAD UR15, UR10, UR46, URZ ;  /* 0x0000002e0a0fb2a4 */ /* 0x000fe2000f8e023f */
[----:B------:R-:W-:Y:S01]  /*1640*/  @!P3 LOP3.LUT R5, RZ, R9, RZ, 0x33, !PT ;  /* 0x00000009ff05b212 */ /* 0x000fe200078e33ff */
[----:B------:R-:W-:Y:S02]  /*1650*/  USHF.R.S32.HI UR44, URZ, 0x1f, UR23 ;  /* 0x0000001f3f2c7899 */ /* 0x000fe40008011417 */
[----:B------:R-:W-:Y:S02]  /*1660*/  USEL UR56, UR28, URZ, UP4 ;  /* 0x0000003f1c387287 */ /* 0x000fe4000a000000 */
[----:B------:R-:W-:Y:S02]  /*1670*/  USHF.R.S32.HI UR55, URZ, 0x1f, UR50 ;  /* 0x0000001f3f377899 */ /* 0x000fe40008011432 */
[----:B------:R-:W-:-:S02]  /*1680*/  USHF.R.S32.HI UR43, URZ, 0x6, UR21 ;  /* 0x000000063f2b7899 */ /* 0x000fc40008011415 */
[----:B------:R-:W-:Y:S02]  /*1690*/  @UP1 UIADD3 UR48, UR13, UR29, URZ ;  /* 0x0000001d0d301290 */ /* 0x000fe4000fffe03f */
[----:B------:R-:W-:Y:S02]  /*16a0*/  UIADD3 UR53, UR35, UR14, URZ ;  /* 0x0000000e23357290 */ /* 0x000fe4000fffe03f */
[----:B------:R-:W-:Y:S01]  /*16b0*/  @UP1 UIADD3 UR46, UR19, UR33, URZ ;  /* 0x00000021132e1290 */ /* 0x000fe2000fffe03f */
        /* <DEDUP_REMOVED lines=15> */
.L_x_48:
        /* <DEDUP_REMOVED lines=13> */
.L_x_49:
        /* <DEDUP_REMOVED lines=11> */
.L_x_50:
[----:B------:R-:W-:Y:S02]  /*1930*/  ULDC UR5, c[0x0][0x270] ;  /* 0x00009c0000057ab9 */ /* 0x000fe40000000800 */
[----:B------:R-:W-:-:S04]  /*1940*/  UIMAD UR5, UR47, UR5, UR57 ;  /* 0x000000052f0572a4 */ /* 0x000fc8000f8e0239 */
[----:B------:R-:W-:-:S12]  /*1950*/  UIMAD UR5, UR5, UR61, URZ ;  /* 0x0000003d050572a4 */ /* 0x000fd8000f8e023f */
.L_x_51:
[----:B------:R-:W1:Y:S01]  /*1960*/  S2R R26, SR_TID.X ;  /* 0x00000000001a7919 */ /* 0x000e620000002100 */
[----:B------:R-:W2:Y:S01]  /*1970*/  LDC.64 R14, c[0x0][0x420] ;  /* 0x00010800ff0e7b82 */ /* 0x000ea20000000a00 */
[----:B------:R-:W-:Y:S01]  /*1980*/  ULDC UR9, c[0x0][0x2dc] ;  /* 0x0000b70000097ab9 */ /* 0x000fe20000000800 */
[----:B------:R-:W-:Y:S01]  /*1990*/  ULDC UR11, c[0x0][0x270] ;  /* 0x00009c00000b7ab9 */ /* 0x000fe20000000800 */
[----:B------:R-:W-:Y:S01]  /*19a0*/  UIADD3 UR31, UR16, UR15, URZ ;  /* 0x0000000f101f7290 */ /* 0x000fe2000fffe03f */
[----:B------:R-:W-:Y:S01]  /*19b0*/  BSSY B1, `(.L_x_47) ;  /* 0x000064f000017945 */ /* 0x000fe20003800000 */
[----:B------:R-:W-:Y:S02]  /*19c0*/  UIMAD UR13, UR9, UR11, URZ ;  /* 0x0000000b090d72a4 */ /* 0x000fe4000f8e023f */
[----:B------:R-:W-:Y:S02]  /*19d0*/  UIADD3 UR9, -UR8, UR32, UR23 ;  /* 0x0000002008097290 */ /* 0x000fe4000fffe117 */
[----:B------:R-:W-:Y:S01]  /*19e0*/  USHF.R.S32.HI UR15, URZ, 0x1f, UR57 ;  /* 0x0000001f3f0f7899 */ /* 0x000fe20008011439 */
[----:B------:R-:W-:Y:S01]  /*19f0*/  ULDC UR12, c[0x0][0x398] ;  /* 0x0000e600000c7ab9 */ /* 0x000fe20000000800 */
[----:B------:R-:W-:-:S02]  /*1a00*/  UIADD3 UR33, UR16, UR5, URZ ;  /* 0x0000000510217290 */ /* 0x000fc4000fffe03f */
[----:B------:R-:W-:Y:S02]  /*1a10*/  UIADD3 UR12, UR9, -UR12, URZ ;  /* 0x8000000c090c7290 */ /* 0x000fe4000fffe03f */
[----:B------:R-:W-:Y:S01]  /*1a20*/  USHF.L.U32 UR5, UR13, 0x6, URZ ;  /* 0x000000060d057899 */ /* 0x000fe2000800063f */
[----:B------:R-:W-:Y:S01]  /*1a30*/  ULDC.64 UR18, c[0x0][0x258] ;  /* 0x0000960000127ab9 */ /* 0x000fe20000000a00 */
[----:B------:R-:W-:Y:S02]  /*1a40*/  ULDC.64 UR36, c[0x0][0x210] ;  /* 0x0000840000247ab9 */ /* 0x000fe40000000a00 */
[----:B------:R-:W-:Y:S02]  /*1a50*/  UIADD3 UR14, UP2, UP0, UR34, UR5, UR50 ;  /* 0x00000005220e7290 */ /* 0x000fe4000f85e032 */
[----:B------:R-:W-:Y:S01]  /*1a60*/  USHF.R.S32.HI UR5, URZ, 0x1f, UR5 ;  /* 0x0000001f3f057899 */ /* 0x000fe20008011405 */
[----:B--2---:R-:W-:Y:S01]  /*1a70*/  IMAD R16, R14, UR20, RZ ;  /* 0x000000140e107c24 */ /* 0x004fe2000f8e02ff */
[----:B------:R-:W-:-:S02]  /*1a80*/  ULDC.64 UR28, c[0x0][0x3e0] ;  /* 0x0000f800001c7ab9 */ /* 0x000fc40000000a00 */
[----:B------:R-:W-:Y:S01]  /*1a90*/  UIADD3.X UR5, UR53, UR5, UR55, UP2, UP0 ;  /* 0x0000000535057290 */ /* 0x000fe200097e0437 */
[----:B------:R-:W-:Y:S01]  /*1aa0*/  ULDC.64 UR38, c[0x0][0x2b0] ;  /* 0x0000ac0000267ab9 */ /* 0x000fe20000000a00 */
[----:B------:R-:W-:Y:S01]  /*1ab0*/  ULDC.64 UR34, c[0x0][0x478] ;  /* 0x00011e0000227ab9 */ /* 0x000fe20000000a00 */
[----:B-1----:R-:W-:-:S04]  /*1ac0*/  SHF.R.S32.HI R28, RZ, 0x1f, R26 ;  /* 0x0000001fff1c7819 */ /* 0x002fc8000001141a */
[CC--:B------:R-:W-:Y:S02]  /*1ad0*/  LEA.HI R25, R28.reuse, R26.reuse, RZ, 0x3 ;  /* 0x0000001a1c197211 */ /* 0x0c0fe400078f18ff */
[----:B------:R-:W-:Y:S02]  /*1ae0*/  LEA.HI R20, R28, R26, RZ, 0x5 ;  /* 0x0000001a1c147211 */ /* 0x000fe400078f28ff */
[----:B------:R-:W-:Y:S02]  /*1af0*/  LOP3.LUT R4, R25, 0xfffffff8, RZ, 0xc0, !PT ;  /* 0xfffffff819047812 */ /* 0x000fe400078ec0ff */
[----:B------:R-:W-:-:S03]  /*1b00*/  SHF.R.S32.HI R21, RZ, 0x5, R20 ;  /* 0x00000005ff157819 */ /* 0x000fc60000011414 */
[----:B------:R-:W-:Y:S01]  /*1b10*/  IMAD.IADD R24, R26, 0x1, -R4 ;  /* 0x000000011a187824 */ /* 0x000fe200078e0a04 */
[----:B------:R-:W-:-:S03]  /*1b20*/  SHF.R.S32.HI R4, RZ, 0x3, R25 ;  /* 0x00000003ff047819 */ /* 0x000fc60000011419 */
[----:B------:R-:W-:Y:S01]  /*1b30*/  IMAD.SHL.U32 R6, R24, 0x8, RZ ;  /* 0x0000000818067824 */ /* 0x000fe200078e00ff */
[----:B------:R-:W-:Y:S02]  /*1b40*/  SHF.R.S32.HI R27, RZ, 0x1f, R4 ;  /* 0x0000001fff1b7819 */ /* 0x000fe40000011404 */
[----:B------:R-:W-:Y:S02]  /*1b50*/  IADD3 R12, P2, R4, UR16, RZ ;  /* 0x00000010040c7c10 */ /* 0x000fe4000ff5e0ff */
[--C-:B------:R-:W-:Y:S02]  /*1b60*/  SHF.R.S32.HI R7, RZ, 0x1f, R6.reuse ;  /* 0x0000001fff077819 */ /* 0x100fe40000011406 */
[----:B------:R-:W-:Y:S01]  /*1b70*/  IADD3 R8, P1, R6, UR10, RZ ;  /* 0x0000000a06087c10 */ /* 0x000fe2000ff3e0ff */
[----:B------:R-:W-:Y:S01]  /*1b80*/  ULDC.64 UR10, c[0x0][0x428] ;  /* 0x00010a00000a7ab9 */ /* 0x000fe20000000a00 */
[----:B------:R-:W-:Y:S01]  /*1b90*/  IADD3.X R13, R27, UR20, RZ, P2, !PT ;  /* 0x000000141b0d7c10 */ /* 0x000fe200097fe4ff */
[----:B------:R-:W-:Y:S01]  /*1ba0*/  IMAD.WIDE.U32 R10, R12, UR40, R6 ;  /* 0x000000280c0a7c25 */ /* 0x000fe2000f8e0006 */
[----:B------:R-:W-:Y:S01]  /*1bb0*/  IADD3.X R9, R7, UR52, RZ, P1, !PT ;  /* 0x0000003407097c10 */ /* 0x000fe20008ffe4ff */
[----:B------:R-:W-:-:S02]  /*1bc0*/  UIMAD UR9, UR15, UR10, URZ ;  /* 0x0000000a0f0972a4 */ /* 0x000fc4000f8e023f */
[----:B------:R-:W-:Y:S01]  /*1bd0*/  IMAD R17, R13, UR40, RZ ;  /* 0x000000280d117c24 */ /* 0x000fe2000f8e02ff */
[----:B------:R-:W-:Y:S01]  /*1be0*/  IADD3 R10, P1, R10, UR59, RZ ;  /* 0x0000003b0a0a7c10 */ /* 0x000fe2000ff3e0ff */
[----:B------:R-:W-:Y:S01]  /*1bf0*/  IMAD.WIDE.U32 R8, R14, UR16, R8 ;  /* 0x000000100e087c25 */ /* 0x000fe2000f8e0008 */
[----:B------:R-:W-:Y:S02]  /*1c00*/  UIMAD UR11, UR57, UR11, UR9 ;  /* 0x0000000b390b72a4 */ /* 0x000fe4000f8e0209 */
[----:B------:R-:W-:Y:S01]  /*1c10*/  UIMAD UR9, UR15, UR18, URZ ;  /* 0x000000120f0972a4 */ /* 0x000fe2000f8e023f */
[----:B------:R-:W-:Y:S01]  /*1c20*/  IMAD R13, R15, UR16, R16 ;  /* 0x000000100f0d7c24 */ /* 0x000fe2000f8e0210 */
[----:B------:R-:W-:Y:S01]  /*1c30*/  USHF.R.S32.HI UR15, URZ, 0x1f, UR12 ;  /* 0x0000001f3f0f7899 */ /* 0x000fe2000801140c */
[----:B------:R-:W-:Y:S01]  /*1c40*/  IMAD R16, R12, UR41, R17 ;  /* 0x000000290c107c24 */ /* 0x000fe2000f8e0211 */
[----:B------:R-:W-:Y:S01]  /*1c50*/  UIMAD UR19, UR57, UR19, UR9 ;  /* 0x00000013391372a4 */ /* 0x000fe2000f8e0209 */
[----:B------:R-:W-:Y:S01]  /*1c60*/  IMAD.IADD R9, R9, 0x1, R13 ;  /* 0x0000000109097824 */ /* 0x000fe200078e020d */
[----:B------:R-:W-:Y:S01]  /*1c70*/  UIADD3 UR9, UP3, UP2, UR56, UR14, UR58 ;  /* 0x0000000e38097290 */ /* 0x000fe2000fa7e03a */
[----:B------:R-:W-:Y:S01]  /*1c80*/  IMAD.U32 R12, RZ, RZ, UR10 ;  /* 0x0000000aff0c7e24 */ /* 0x000fe2000f8e00ff */
[----:B------:R-:W-:Y:S01]  /*1c90*/  IADD3.X R11, R11, UR51, R16, P1, !PT ;  /* 0x000000330b0b7c10 */ /* 0x000fe20008ffe410 */
[----:B------:R-:W-:Y:S01]  /*1ca0*/  IMAD.U32 R13, RZ, RZ, UR18 ;  /* 0x00000012ff0d7e24 */ /* 0x000fe2000f8e00ff */
[----:B------:R-:W-:Y:S01]  /*1cb0*/  UIADD3.X UR5, UR54, UR5, UR49, UP3, UP2 ;  /* 0x0000000536057290 */ /* 0x000fe20009fe4431 */
[----:B------:R-:W-:Y:S01]  /*1cc0*/  IMAD.WIDE.U32 R8, R12, UR57, R8 ;  /* 0x000000390c087c25 */ /* 0x000fe2000f8e0008 */
[----:B------:R-:W-:Y:S01]  /*1cd0*/  LOP3.LUT R12, R20, 0xffffffe0, RZ, 0xc0, !PT ;  /* 0xffffffe0140c7812 */ /* 0x000fe200078ec0ff */
[----:B------:R-:W-:-:S02]  /*1ce0*/  ULEA.HI UR15, UR15, UR12, URZ, 0x6 ;  /* 0x0000000c0f0f7291 */ /* 0x000fc4000f8f303f */
[----:B------:R-:W-:Y:S01]  /*1cf0*/  VIADD R9, R9, UR11 ;  /* 0x0000000b09097c36 */ /* 0x000fe20008000000 */
[----:B------:R-:W-:Y:S01]  /*1d00*/  ULDC.64 UR20, c[0x0][0x400] ;  /* 0x0001000000147ab9 */ /* 0x000fe20000000a00 */
[----:B------:R-:W-:Y:S01]  /*1d10*/  IMAD.IADD R12, R26, 0x1, -R12 ;  /* 0x000000011a0c7824 */ /* 0x000fe200078e0a0c */
[----:B------:R-:W-:Y:S01]  /*1d20*/  USHF.R.S32.HI UR15, URZ, 0x6, UR15 ;  /* 0x000000063f0f7899 */ /* 0x000fe2000801140f */
[-C--:B------:R-:W-:Y:S01]  /*1d30*/  IMAD R17, R27, R14.reuse, RZ ;  /* 0x0000000e1b117224 */ /* 0x080fe200078e02ff */
[----:B------:R-:W-:Y:S01]  /*1d40*/  UIMAD.WIDE UR10, UR31, 0x4, UR38 ;  /* 0x000000041f0a78a5 */ /* 0x000fe2000f8e0226 */
[----:B------:R-:W-:Y:S01]  /*1d50*/  IMAD R16, R21, UR13, R12 ;  /* 0x0000000d15107c24 */ /* 0x000fe2000f8e020c */
[----:B------:R-:W-:Y:S01]  /*1d60*/  UISETP.LT.AND UP0, UPT, URZ, UR15, UPT ;  /* 0x0000000f3f00728c */ /* 0x000fe2000bf01270 */
[----:B------:R-:W-:Y:S01]  /*1d70*/  IMAD.WIDE.U32 R10, R13, UR57, R10 ;  /* 0x000000390d0a7c25 */ /* 0x000fe2000f8e000a */
[----:B------:R-:W-:Y:S02]  /*1d80*/  UIMAD.WIDE UR12, UR33, 0x4, UR34 ;  /* 0x00000004210c78a5 */ /* 0x000fe4000f8e0222 */
[----:B------:R-:W-:Y:S01]  /*1d90*/  IADD3 R13, P1, R16, UR9, RZ ;  /* 0x00000009100d7c10 */ /* 0x000fe2000ff3e0ff */
[----:B------:R-:W-:Y:S01]  /*1da0*/  IMAD R17, R4, R15, R17 ;  /* 0x0000000f04117224 */ /* 0x000fe200078e0211 */
[----:B------:R-:W-:Y:S01]  /*1db0*/  LEA R30, P3, R10, UR36, 0x1 ;  /* 0x000000240a1e7c11 */ /* 0x000fe2000f8608ff */
[----:B------:R-:W-:Y:S01]  /*1dc0*/  IMAD.WIDE.U32 R8, R4, R14, R8 ;  /* 0x0000000e04087225 */ /* 0x000fe200078e0008 */
[----:B------:R-:W-:Y:S01]  /*1dd0*/  LEA.HI.X.SX32 R16, R16, UR5, 0x1, P1 ;  /* 0x0000000510107c11 */ /* 0x000fe200088f0eff */
[----:B------:R-:W-:Y:S01]  /*1de0*/  USEL UR15, URZ, UR15, !UP0 ;  /* 0x0000000f3f0f7287 */ /* 0x000fe2000c000000 */
[----:B------:R-:W-:Y:S01]  /*1df0*/  LEA R22, P1, R13, UR20, 0x2 ;  /* 0x000000140d167c11 */ /* 0x000fe2000f8210ff */
[----:B------:R-:W-:Y:S01]  /*1e00*/  VIADD R11, R11, UR19 ;  /* 0x000000130b0b7c36 */ /* 0x000fe20008000000 */
[----:B------:R-:W-:Y:S01]  /*1e10*/  LEA R32, P2, R8, UR28, 0x1 ;  /* 0x0000001c08207c11 */ /* 0x000fe2000f8408ff */
[----:B------:R-:W-:Y:S01]  /*1e20*/  IMAD.IADD R9, R9, 0x1, R17 ;  /* 0x0000000109097824 */ /* 0x000fe200078e0211 */
[----:B------:R-:W-:Y:S01]  /*1e30*/  LEA.HI.X R23, R13, UR21, R16, 0x2, P1 ;  /* 0x000000150d177c11 */ /* 0x000fe200088f1410 */
[----:B------:R-:W-:Y:S01]  /*1e40*/  UISETP.GT.AND UP0, UPT, UR43, UR15, UPT ;  /* 0x0000000f2b00728c */ /* 0x000fe2000bf04270 */
[----:B------:R-:W-:Y:S01]  /*1e50*/  LEA.HI.X R31, R10, UR37, R11, 0x1, P3 ;  /* 0x000000250a1f7c11 */ /* 0x000fe200098f0c0b */
[----:B------:R-:W-:Y:S01]  /*1e60*/  UMOV UR9, UR11 ;  /* 0x0000000b00097c82 */ /* 0x000fe20008000000 */
[----:B------:R-:W-:Y:S01]  /*1e70*/  LEA.HI.X R33, R8, UR29, R9, 0x1, P2 ;  /* 0x0000001d08217c11 */ /* 0x000fe200090f0c09 */
[----:B------:R1:W-:Y:S01]  /*1e80*/  STL.64 [R1+0x30], R22 ;  /* 0x0000301601007387 */ /* 0x0003e20000100a00 */
[----:B------:R-:W-:Y:S01]  /*1e90*/  UIADD3 UR5, UR43, -0x1, URZ ;  /* 0xffffffff2b057890 */ /* 0x000fe2000fffe03f */
[----:B------:R-:W-:Y:S01]  /*1ea0*/  PLOP3.LUT P1, PT, PT, PT, UP0, 0x80, 0x0 ;  /* 0x000000000000781c */ /* 0x000fe20003f2f008 */
[----:B------:R-:W-:Y:S01]  /*1eb0*/  UMOV UR11, UR13 ;  /* 0x0000000d000b7c82 */ /* 0x000fe20008000000 */
[----:B------:R1:W-:Y:S04]  /*1ec0*/  STL.64 [R1+0x40], R30 ;  /* 0x0000401e01007387 */ /* 0x0003e80000100a00 */
[----:B------:R1:W-:Y:S07]  /*1ed0*/  STL.64 [R1+0x38], R32 ;  /* 0x0000382001007387 */ /* 0x0003ee0000100a00 */
        /* <DEDUP_REMOVED lines=20> */
.L_x_53:
        /* <DEDUP_REMOVED lines=8> */
[----:B------:R-:W-:-:S03]  /*20a0*/  ULDC.64 UR12, c[0x0][0x458] ;  /* 0x00011600000c7ab9 */ /* 0x000fc60000000a00 */
[----:B------:R-:W-:Y:S02]  /*20b0*/  UIMAD UR5, UR5, UR12, URZ ;  /* 0x0000000c050572a4 */ /* 0x000fe4000f8e023f */
[----:B------:R-:W-:Y:S02]  /*20c0*/  UIMAD.WIDE.U32 UR14, UR17, UR12, URZ ;  /* 0x0000000c110e72a5 */ /* 0x000fe4000f8e003f */
[----:B------:R-:W-:-:S03]  /*20d0*/  UIMAD UR5, UR17, UR13, UR5 ;  /* 0x0000000d110572a4 */ /* 0x000fc6000f8e0205 */
[----:B------:R-:W-:Y:S01]  /*20e0*/  ULDC.64 UR16, c[0x0][0x440] ;  /* 0x0001100000107ab9 */ /* 0x000fe20000000a00 */
[----:B------:R-:W-:Y:S02]  /*20f0*/  UIADD3 UR15, UR15, UR5, URZ ;  /* 0x000000050f0f7290 */ /* 0x000fe4000fffe03f */
[----:B------:R-:W-:Y:S02]  /*2100*/  UIMAD UR5, UR60, UR16, URZ ;  /* 0x000000103c0572a4 */ /* 0x000fe4000f8e023f */
[----:B------:R-:W-:Y:S02]  /*2110*/  UIMAD.WIDE.U32 UR14, UR47, UR16, UR14 ;  /* 0x000000102f0e72a5 */ /* 0x000fe4000f8e000e */
[----:B------:R-:W-:-:S04]  /*2120*/  UIMAD UR5, UR47, UR17, UR5 ;  /* 0x000000112f0572a4 */ /* 0x000fc8000f8e0205 */
[----:B------:R-:W-:Y:S01]  /*2130*/  UIADD3 UR18, UR15, UR5, URZ ;  /* 0x000000050f127290 */ /* 0x000fe2000fffe03f */
[----:B------:R-:W-:-:S11]  /*2140*/  UMOV UR16, UR14 ;  /* 0x0000000e00107c82 */ /* 0x000fd60008000000 */
.L_x_54:
        /* <DEDUP_REMOVED lines=8> */
[----:B------:R-:W-:Y:S02]  /*21d0*/  ISETP.GE.AND P1, PT, R4, UR8, PT ;  /* 0x0000000804007c0c */ /* 0x000fe4000bf26270 */
[----:B------:R-:W-:Y:S01]  /*21e0*/  MOV R5, UR5 ;  /* 0x0000000500057c02 */ /* 0x000fe20008000f00 */
[----:B------:R-:W-:Y:S01]  /*21f0*/  UIMAD UR5, UR17, UR14, URZ ;  /* 0x0000000e110572a4 */ /* 0x000fe2000f8e023f */
[----:B------:R-:W-:Y:S01]  /*2200*/  IADD3 R10, P0, R8, UR9, RZ ;  /* 0x00000009080a7c10 */ /* 0x000fe2000ff1e0ff */
[----:B------:R-:W-:-:S02]  /*2210*/  VIADD R8, R4, 0x20 ;  /* 0x0000002004087836 */ /* 0x000fc40000000000 */
[----:B------:R-:W-:Y:S01]  /*2220*/  UIMAD UR15, UR57, UR15, UR5 ;  /* 0x0000000f390f72a4 */ /* 0x000fe2000f8e0205 */
[----:B------:R-:W-:Y:S02]  /*2230*/  IADD3.X R11, R9, UR19, R5, P0, !PT ;  /* 0x00000013090b7c10 */ /* 0x000fe400087fe405 */
[----:B------:R-:W-:Y:S02]  /*2240*/  MOV R5, UR14 ;  /* 0x0000000e00057c02 */ /* 0x000fe40008000f00 */
[----:B------:R-:W-:-:S03]  /*2250*/  ISETP.GE.AND P0, PT, R8, UR8, PT ;  /* 0x0000000808007c0c */ /* 0x000fc6000bf06270 */
[----:B------:R-:W-:-:S04]  /*2260*/  IMAD.WIDE.U32 R10, R5, UR57, R10 ;  /* 0x00000039050a7c25 */ /* 0x000fc8000f8e000a */
[----:B------:R-:W-:Y:S01]  /*2270*/  VIADD R14, R11, UR15 ;  /* 0x0000000f0b0e7c36 */ /* 0x000fe20008000000 */
[----:B------:R-:W-:Y:S06]  /*2280*/  @P1 BRA `(.L_x_56) ;  /* 0x0000000000301947 */ /* 0x000fec0003800000 */
[----:B------:R-:W-:Y:S01]  /*2290*/  MOV R8, R10 ;  /* 0x0000000a00087202 */ /* 0x000fe20000000f00 */
[----:B------:R-:W-:Y:S01]  /*22a0*/  IMAD R5, R27, UR10, RZ ;  /* 0x0000000a1b057c24 */ /* 0x000fe2000f8e02ff */
[----:B------:R-:W-:Y:S01]  /*22b0*/  MOV R9, R14 ;  /* 0x0000000e00097202 */ /* 0x000fe20000000f00 */
[----:B------:R-:W-:Y:S02]  /*22c0*/  ULDC.64 UR14, c[0x0][0x3f0] ;  /* 0x0000fc00000e7ab9 */ /* 0x000fe40000000a00 */
[C---:B------:R-:W-:Y:S02]  /*22d0*/  IMAD R5, R4.reuse, UR11, R5 ;  /* 0x0000000b04057c24 */ /* 0x040fe4000f8e0205 */
[----:B------:R-:W-:-:S05]  /*22e0*/  IMAD.WIDE.U32 R12, R4, UR10, R8 ;  /* 0x0000000a040c7c25 */ /* 0x000fca000f8e0008 */
[----:B------:R-:W-:Y:S02]  /*22f0*/  IADD3 R5, R13, R5, RZ ;  /* 0x000000050d057210 */ /* 0x000fe40007ffe0ff */
[----:B------:R-:W-:-:S04]  /*2300*/  LEA R8, P2, R12, UR14, 0x1 ;  /* 0x0000000e0c087c11 */ /* 0x000fc8000f8408ff */
[----:B------:R-:W-:-:S05]  /*2310*/  LEA.HI.X R9, R12, UR15, R5, 0x1, P2 ;  /* 0x0000000f0c097c11 */ /* 0x000fca00090f0c05 */
[----:B------:R2:W-:Y:S04]  /*2320*/  STG.E.128 desc[UR6][R8.64], RZ ;  /* 0x000000ff08007986 */ /* 0x0005e8000c101d06 */
[----:B------:R2:W-:Y:S04]  /*2330*/  STG.E.128 desc[UR6][R8.64+0x80], RZ ;  /* 0x000080ff08007986 */ /* 0x0005e8000c101d06 */
[----:B------:R2:W-:Y:S02]  /*2340*/  STG.E.128 desc[UR6][R8.64+0x100], RZ ;  /* 0x000100ff08007986 */ /* 0x0005e4000c101d06 */
.L_x_56:
[----:B------:R-:W-:Y:S05]  /*2350*/  BSYNC B0 ;  /* 0x0000000000007941 */ /* 0x000fea0003800000 */
.L_x_55:
[----:B------:R-:W-:Y:S04]  /*2360*/  BSSY B0, `(.L_x_57) ;  /* 0x000000f000007945 */ /* 0x000fe80003800000 */
[----:B------:R-:W-:Y:S05]  /*2370*/  @P0 BRA `(.L_x_58) ;  /* 0x0000000000340947 */ /* 0x000fea0003800000 */
[----:B------:R-:W-:Y:S01]  /*2380*/  IADD3 R5, P2, R4, 0x20, RZ ;  /* 0x0000002004057810 */ /* 0x000fe20007f5e0ff */
[----:B------:R-:W-:Y:S01]  /*2390*/  ULDC.64 UR8, c[0x0][0x3f0] ;  /* 0x0000fc0000087ab9 */ /* 0x000fe20000000a00 */
[----:B------:R-:W-:Y:S02]  /*23a0*/  MOV R11, R14 ;  /* 0x0000000e000b7202 */ /* 0x000fe40000000f00 */
[----:B--2---:R-:W-:Y:S01]  /*23b0*/  IADD3.X R8, RZ, R27, RZ, P2, !PT ;  /* 0x0000001bff087210 */ /* 0x004fe200017fe4ff */
[----:B------:R-:W-:-:S04]  /*23c0*/  IMAD.WIDE.U32 R10, R5, UR10, R10 ;  /* 0x0000000a050a7c25 */ /* 0x000fc8000f8e000a */
[----:B------:R-:W-:-:S04]  /*23d0*/  IMAD R8, R8, UR10, RZ ;  /* 0x0000000a08087c24 */ /* 0x000fc8000f8e02ff */
[----:B------:R-:W-:Y:S01]  /*23e0*/  IMAD R5, R5, UR11, R8 ;  /* 0x0000000b05057c24 */ /* 0x000fe2000f8e0208 */
[----:B------:R-:W-:-:S04]  /*23f0*/  LEA R8, P2, R10, UR8, 0x1 ;  /* 0x000000080a087c11 */ /* 0x000fc8000f8408ff */
[----:B------:R-:W-:-:S04]  /*2400*/  IADD3 R5, R11, R5, RZ ;  /* 0x000000050b057210 */ /* 0x000fc80007ffe0ff */
[----:B------:R-:W-:-:S05]  /*2410*/  LEA.HI.X R9, R10, UR9, R5, 0x1, P2 ;  /* 0x000000090a097c11 */ /* 0x000fca00090f0c05 */
[----:B------:R3:W-:Y:S04]  /*2420*/  STG.E.128 desc[UR6][R8.64], RZ ;  /* 0x000000ff08007986 */ /* 0x0007e8000c101d06 */
[----:B------:R3:W-:Y:S04]  /*2430*/  STG.E.128 desc[UR6][R8.64+0x80], RZ ;  /* 0x000080ff08007986 */ /* 0x0007e8000c101d06 */
[----:B------:R3:W-:Y:S02]  /*2440*/  STG.E.128 desc[UR6][R8.64+0x100], RZ ;  /* 0x000100ff08007986 */ /* 0x0007e4000c101d06 */
.L_x_58:
[----:B------:R-:W-:Y:S05]  /*2450*/  BSYNC B0 ;  /* 0x0000000000007941 */ /* 0x000fea0003800000 */
.L_x_57:
[----:B------:R-:W-:Y:S01]  /*2460*/  UIMAD UR5, UR44, UR12, URZ ;  /* 0x0000000c2c0572a4 */ /* 0x000fe2000f8e023f */
[----:B------:R-:W-:Y:S01]  /*2470*/  IMAD.U32 R5, RZ, RZ, UR12 ;  /* 0x0000000cff057e24 */ /* 0x000fe2000f8e00ff */
[----:B------:R-:W-:Y:S01]  /*2480*/  USHF.R.S32.HI UR10, URZ, 0x1f, UR57 ;  /* 0x0000001f3f0a7899 */ /* 0x000fe20008011439 */
[----:B------:R-:W-:Y:S01]  /*2490*/  BSSY B0, `(.L_x_59) ;  /* 0x0000019000007945 */ /* 0x000fe20003800000 */
[----:B------:R-:W-:Y:S01]  /*24a0*/  UIMAD UR5, UR23, UR13, UR5 ;  /* 0x0000000d170572a4 */ /* 0x000fe2000f8e0205 */
[----:B------:R-:W-:Y:S01]  /*24b0*/  IMAD.WIDE.U32 R6, R5, UR23, R6 ;  /* 0x0000001705067c25 */ /* 0x000fe2000f8e0006 */
[----:B------:R-:W-:-:S04]  /*24c0*/  ULDC.64 UR8, c[0x0][0x470] ;  /* 0x00011c0000087ab9 */ /* 0x000fc80000000a00 */
[----:B------:R-:W-:Y:S01]  /*24d0*/  IMAD.U32 R5, RZ, RZ, UR5 ;  /* 0x00000005ff057e24 */ /* 0x000fe2000f8e00ff */
[----:B--23--:R-:W-:Y:S01]  /*24e0*/  IADD3 R8, P2, R6, UR16, RZ ;  /* 0x0000001006087c10 */ /* 0x00cfe2000ff5e0ff */
        /* <DEDUP_REMOVED lines=8> */
[----:B------:R-:W-:Y:S01]  /*2570*/  IMAD R12, R27, UR12, RZ ;  /* 0x0000000c1b0c7c24 */ /* 0x000fe2000f8e02ff */
[----:B------:R-:W-:Y:S01]  /*2580*/  MOV R7, R5 ;  /* 0x0000000500077202 */ /* 0x000fe20000000f00 */
[----:B------:R-:W-:Y:S02]  /*2590*/  ULDC.64 UR8, c[0x0][0x3f8] ;  /* 0x0000fe0000087ab9 */ /* 0x000fe40000000a00 */
[----:B------:R-:W-:-:S04]  /*25a0*/  IMAD.WIDE.U32 R10, R4, UR12, R6 ;  /* 0x0000000c040a7c25 */ /* 0x000fc8000f8e0006 */
[----:B------:R-:W-:-:S05]  /*25b0*/  IMAD R6, R4, UR13, R12 ;  /* 0x0000000d04067c24 */ /* 0x000fca000f8e020c */
[----:B------:R-:W-:Y:S02]  /*25c0*/  IADD3 R7, R11, R6, RZ ;  /* 0x000000060b077210 */ /* 0x000fe40007ffe0ff */
[----:B------:R-:W-:-:S04]  /*25d0*/  LEA R6, P1, R10, UR8, 0x1 ;  /* 0x000000080a067c11 */ /* 0x000fc8000f8208ff */
[----:B------:R-:W-:-:S05]  /*25e0*/  LEA.HI.X R7, R10, UR9, R7, 0x1, P1 ;  /* 0x000000090a077c11 */ /* 0x000fca00088f0c07 */
[----:B------:R2:W-:Y:S04]  /*25f0*/  STG.E.128 desc[UR6][R6.64], RZ ;  /* 0x000000ff06007986 */ /* 0x0005e8000c101d06 */
[----:B------:R2:W-:Y:S04]  /*2600*/  STG.E.128 desc[UR6][R6.64+0x80], RZ ;  /* 0x000080ff06007986 */ /* 0x0005e8000c101d06 */
[----:B------:R2:W-:Y:S02]  /*2610*/  STG.E.128 desc[UR6][R6.64+0x100], RZ ;  /* 0x000100ff06007986 */ /* 0x0005e4000c101d06 */
.L_x_60:
[----:B------:R-:W-:Y:S05]  /*2620*/  BSYNC B0 ;  /* 0x0000000000007941 */ /* 0x000fea0003800000 */
.L_x_59:
[----:B------:R-:W-:Y:S05]  /*2630*/  @P0 BRA `(.L_x_61) ;  /* 0x0000005800180947 */ /* 0x000fea0003800000 */
[----:B------:R-:W-:Y:S01]  /*2640*/  IADD3 R4, P0, R4, 0x20, RZ ;  /* 0x0000002004047810 */ /* 0x000fe20007f1e0ff */
[----:B------:R-:W-:Y:S01]  /*2650*/  ULDC.64 UR8, c[0x0][0x3f8] ;  /* 0x0000fe0000087ab9 */ /* 0x000fe20000000a00 */
[----:B--2---:R-:W-:-:S03]  /*2660*/  MOV R7, R5 ;  /* 0x0000000500077202 */ /* 0x004fc60000000f00 */
[----:B------:R-:W-:-:S04]  /*2670*/  IMAD.X R6, RZ, RZ, R27, P0 ;  /* 0x000000ffff067224 */ /* 0x000fc800000e061b */
[----:B------:R-:W-:Y:S02]  /*2680*/  IMAD R9, R6, UR12, RZ ;  /* 0x0000000c06097c24 */ /* 0x000fe4000f8e02ff */
[----:B------:R-:W-:Y:S02]  /*2690*/  IMAD.MOV.U32 R6, RZ, RZ, R8 ;  /* 0x000000ffff067224 */ /* 0x000fe400078e0008 */
[C---:B------:R-:W-:Y:S02]  /*26a0*/  IMAD R5, R4.reuse, UR13, R9 ;  /* 0x0000000d04057c24 */ /* 0x040fe4000f8e0209 */
[----:B------:R-:W-:-:S03]  /*26b0*/  IMAD.WIDE.U32 R6, R4, UR12, R6 ;  /* 0x0000000c04067c25 */ /* 0x000fc6000f8e0006 */
[----:B------:R-:W-:Y:S02]  /*26c0*/  LEA R4, P0, R6, UR8, 0x1 ;  /* 0x0000000806047c11 */ /* 0x000fe4000f8008ff */
[----:B------:R-:W-:-:S04]  /*26d0*/  IADD3 R5, R7, R5, RZ ;  /* 0x0000000507057210 */ /* 0x000fc80007ffe0ff */
[----:B------:R-:W-:-:S05]  /*26e0*/  LEA.HI.X R5, R6, UR9, R5, 0x1, P0 ;  /* 0x0000000906057c11 */ /* 0x000fca00080f0c05 */
[----:B------:R2:W-:Y:S04]  /*26f0*/  STG.E.128 desc[UR6][R4.64], RZ ;  /* 0x000000ff04007986 */ /* 0x0005e8000c101d06 */
[----:B------:R2:W-:Y:S04]  /*2700*/  STG.E.128 desc[UR6][R4.64+0x80], RZ ;  /* 0x000080ff04007986 */ /* 0x0005e8000c101d06 */
[----:B------:R2:W-:Y:S01]  /*2710*/  STG.E.128 desc[UR6][R4.64+0x100], RZ ;  /* 0x000100ff04007986 */ /* 0x0005e2000c101d06 */
[----:B------:R-:W-:Y:S05]  /*2720*/  BRA `(.L_x_61) ;  /* 0x0000005400dc7947 */ /* 0x000fea0003800000 */
.L_x_52:
[----:B------:R-:W2:Y:S01]  /*2730*/  LDL R29, [R1+0x2c] ;  /* 0x00002c00011d7983 */ /* 0x000ea20000100800 */
[----:B------:R-:W-:Y:S01]  /*2740*/  UIMAD UR14, UR22, -0x40, UR8 ;  /* 0xffffffc0160e78a4 */ /* 0x000fe2000f8e0208 */
[C---:B------:R-:W-:Y:S01]  /*2750*/  VIADD R8, R4.reuse, 0x20 ;  /* 0x0000002004087836 */ /* 0x040fe20000000000 */
[----:B------:R-:W-:Y:S01]  /*2760*/  UIMAD UR13, UR5, -0x40, UR32 ;  /* 0xffffffc0050d78a4 */ /* 0x000fe2000f8e0220 */
[----:B------:R-:W-:Y:S01]  /*2770*/  SHF.R.S32.HI R10, RZ, 0x1f, R20 ;  /* 0x0000001fff0a7819 */ /* 0x000fe20000011414 */
[----:B------:R-:W-:Y:S01]  /*2780*/  UIMAD UR18, UR44, UR24, URZ ;  /* 0x000000182c1272a4 */ /* 0x000fe2000f8e023f */
[----:B------:R-:W-:Y:S01]  /*2790*/  IMAD.SHL.U32 R13, R15, 0x40, RZ ;  /* 0x000000400f0d7824 */ /* 0x000fe200078e00ff */
[----:B------:R-:W-:Y:S01]  /*27a0*/  ISETP.GE.AND P4, PT, R4, UR14, PT ;  /* 0x0000000e04007c0c */ /* 0x000fe2000bf86270 */
[----:B------:R-:W-:Y:S01]  /*27b0*/  IMAD.WIDE.U32 R14, R14, 0x40, RZ ;  /* 0x000000400e0e7825 */ /* 0x000fe200078e00ff */
[----:B------:R-:W-:Y:S01]  /*27c0*/  ISETP.GE.AND P2, PT, R8, UR13, PT ;  /* 0x0000000d08007c0c */ /* 0x000fe2000bf46270 */
[----:B------:R-:W-:Y:S01]  /*27d0*/  UIMAD UR16, UR44, UR26, URZ ;  /* 0x0000001a2c1072a4 */ /* 0x000fe2000f8e023f */
[----:B------:R-:W-:Y:S01]  /*27e0*/  LEA.HI R10, R10, R21, RZ, 0x2 ;  /* 0x000000150a0a7211 */ /* 0x000fe200078f10ff */
[----:B------:R-:W-:Y:S01]  /*27f0*/  UIMAD UR18, UR23, UR25, UR18 ;  /* 0x00000019171272a4 */ /* 0x000fe2000f8e0212 */
[----:B------:R-:W-:Y:S01]  /*2800*/  ISETP.GE.AND P3, PT, R8, UR14, PT ;  /* 0x0000000e08007c0c */ /* 0x000fe2000bf66270 */
[----:B------:R-:W-:Y:S01]  /*2810*/  IMAD.U32 R8, RZ, RZ, UR24 ;  /* 0x00000018ff087e24 */ /* 0x000fe2000f8e00ff */
[----:B------:R-:W-:Y:S01]  /*2820*/  LOP3.LUT R10, R10, 0xfffffffc, RZ, 0xc0, !PT ;  /* 0xfffffffc0a0a7812 */ /* 0x000fe200078ec0ff */
[----:B------:R-:W-:Y:S01]  /*2830*/  IMAD.U32 R11, RZ, RZ, UR26 ;  /* 0x0000001aff0b7e24 */ /* 0x000fe2000f8e00ff */
[----:B------:R-:W-:Y:S01]  /*2840*/  SHF.R.S32.HI R18, RZ, 0x1f, R12 ;  /* 0x0000001fff127819 */ /* 0x000fe2000001140c */
[----:B------:R-:W-:Y:S01]  /*2850*/  IMAD.WIDE.U32 R8, R8, UR23, R6 ;  /* 0x0000001708087c25 */ /* 0x000fe2000f8e0006 */
[----:B------:R-:W-:-:S02]  /*2860*/  UIMAD UR16, UR23, UR27, UR16 ;  /* 0x0000001b171072a4 */ /* 0x000fc4000f8e0210 */
[----:B------:R-:W-:Y:S01]  /*2870*/  LEA.HI R18, R18, R12, RZ, 0x2 ;  /* 0x0000000c12127211 */ /* 0x000fe200078f10ff */
[----:B------:R-:W-:Y:S01]  /*2880*/  IMAD.IADD R10, R21, 0x1, -R10 ;  /* 0x00000001150a7824 */ /* 0x000fe200078e0a0a */
[----:B------:R-:W-:Y:S01]  /*2890*/  @!P2 IADD3 R16, P0, R32, R14, RZ ;  /* 0x0000000e2010a210 */ /* 0x000fe20007f1e0ff */
[----:B------:R-:W-:Y:S01]  /*28a0*/  IMAD.WIDE.U32 R6, R11, UR23, R6 ;  /* 0x000000170b067c25 */ /* 0x000fe2000f8e0006 */
[----:B------:R-:W3:Y:S01]  /*28b0*/  @!P4 LDC.64 R20, c[0x0][0x220] ;  /* 0x00008800ff14cb82 */ /* 0x000ee20000000a00 */
[----:B------:R-:W-:Y:S01]  /*28c0*/  IADD3 R8, P1, R8, UR42, RZ ;  /* 0x0000002a08087c10 */ /* 0x000fe2000ff3e0ff */
[----:B------:R-:W-:Y:S01]  /*28d0*/  ULDC.64 UR20, c[0x0][0x260] ;  /* 0x0000980000147ab9 */ /* 0x000fe20000000a00 */
[----:B------:R-:W-:Y:S01]  /*28e0*/  IMAD.U32 R12, RZ, RZ, UR18 ;  /* 0x00000012ff0c7e24 */ /* 0x000fe2000f8e00ff */
[----:B------:R-:W-:Y:S01]  /*28f0*/  @!P2 IADD3.X R17, R33, R15, R13, P0, !PT ;  /* 0x0000000f2111a210 */ /* 0x000fe200007fe40d */
[----:B------:R-:W-:Y:S01]  /*2900*/  ULDC.64 UR18, c[0x0][0x268] ;  /* 0x00009a0000127ab9 */ /* 0x000fe20000000a00 */
[----:B------:R-:W-:Y:S01]  /*2910*/  SHF.R.S32.HI R18, RZ, 0x2, R18 ;  /* 0x00000002ff127819 */ /* 0x000fe20000011412 */
[----:B------:R-:W-:Y:S01]  /*2920*/  IMAD.U32 R11, RZ, RZ, UR16 ;  /* 0x00000010ff0b7e24 */ /* 0x000fe2000f8e00ff */
[----:B------:R-:W-:Y:S01]  /*2930*/  IADD3 R14, P0, R6, UR45, RZ ;  /* 0x0000002d060e7c10 */ /* 0x000fe2000ff1e0ff */
[----:B------:R-:W-:Y:S01]  /*2940*/  IMAD R6, R19, UR18, RZ ;  /* 0x0000001213067c24 */ /* 0x000fe2000f8e02ff */
[----:B------:R-:W-:Y:S01]  /*2950*/  IADD3.X R9, R9, UR48, R12, P1, !PT ;  /* 0x0000003009097c10 */ /* 0x000fe20008ffe40c */
[----:B------:R-:W-:Y:S01]  /*2960*/  IMAD R18, R10, 0x10, R18 ;  /* 0x000000100a127824 */ /* 0x000fe200078e0212 */
[----:B------:R-:W-:Y:S01]  /*2970*/  IADD3.X R15, R7, UR46, R11, P0, !PT ;  /* 0x0000002e070f7c10 */ /* 0x000fe200087fe40b */
[C---:B------:R-:W-:Y:S01]  /*2980*/  IMAD R10, R5.reuse, UR19, R6 ;  /* 0x00000013050a7c24 */ /* 0x040fe2000f8e0206 */
[----:B------:R-:W-:Y:S01]  /*2990*/  @!P3 IADD3 R12, P0, R4, 0x20, RZ ;  /* 0x00000020040cb810 */ /* 0x000fe20007f1e0ff */
[----:B------:R-:W-:Y:S01]  /*29a0*/  IMAD.WIDE.U32 R6, R5, UR18, R8 ;  /* 0x0000001205067c25 */ /* 0x000fe2000f8e0008 */
[----:B-1----:R-:W1:Y:S01]  /*29b0*/  @!P3 LDC.64 R22, c[0x0][0x220] ;  /* 0x00008800ff16bb82 */ /* 0x002e620000000a00 */
[----:B------:R-:W-:-:S02]  /*29c0*/  USHF.L.U32 UR14, UR41, 0x6, URZ ;  /* 0x00000006290e7899 */ /* 0x000fc4000800063f */
[----:B------:R-:W-:Y:S01]  /*29d0*/  IMAD R8, R19, UR20, RZ ;  /* 0x0000001413087c24 */ /* 0x000fe2000f8e02ff */
[----:B------:R-:W-:Y:S01]  /*29e0*/  UIMAD.WIDE.U32 UR18, UR40, 0x40, URZ ;  /* 0x00000040281278a5 */ /* 0x000fe2000f8e003f */
[----:B------:R-:W-:Y:S02]  /*29f0*/  @!P4 IMAD R9, R27, UR24, RZ ;  /* 0x000000181b09cc24 */ /* 0x000fe4000f8e02ff */
[----:B------:R-:W-:Y:S02]  /*2a00*/  IMAD.IADD R7, R7, 0x1, R10 ;  /* 0x0000000107077824 */ /* 0x000fe400078e020a */
[----:B------:R-:W-:Y:S02]  /*2a10*/  IMAD R19, R5, UR21, R8 ;  /* 0x0000001505137c24 */ /* 0x000fe4000f8e0208 */
[----:B------:R-:W-:Y:S02]  /*2a20*/  @!P4 IMAD R13, R4, UR25, R9 ;  /* 0x00000019040dcc24 */ /* 0x000fe4000f8e0209 */
[----:B------:R-:W-:-:S02]  /*2a30*/  @!P3 IMAD.X R9, RZ, RZ, R27, P0 ;  /* 0x000000ffff09b224 */ /* 0x000fc400000e061b */
[----:B------:R-:W-:Y:S02]  /*2a40*/  VIADD R8, R18, 0x8 ;  /* 0x0000000812087836 */ /* 0x000fe40000000000 */
[----:B------:R-:W-:-:S03]  /*2a50*/  @!P4 IMAD.WIDE.U32 R10, R4, UR24, R6 ;  /* 0x00000018040acc25 */ /* 0x000fc6000f8e0006 */
[----:B------:R-:W-:Y:S01]  /*2a60*/  ISETP.GE.AND P5, PT, R8, UR13, PT ;  /* 0x0000000d08007c0c */ /* 0x000fe2000bfa6270 */
[----:B------:R-:W-:Y:S01]  /*2a70*/  IMAD.WIDE.U32 R14, R5, UR20, R14 ;  /* 0x00000014050e7c25 */ /* 0x000fe2000f8e000e */
[----:B---3--:R-:W-:-:S03]  /*2a80*/  @!P4 LEA R8, P0, R10, R20, 0x1 ;  /* 0x000000140a08c211 */ /* 0x008fc600078008ff */
[----:B------:R-:W-:Y:S01]  /*2a90*/  IMAD.MOV.U32 R240, RZ, RZ, 0x20 ;  /* 0x00000020fff07424 */ /* 0x000fe200078e00ff */
[----:B------:R-:W-:Y:S01]  /*2aa0*/  CS2R R142, SRZ ;  /* 0x00000000008e7805 */ /* 0x000fe2000001ff00 */
[----:B------:R-:W-:Y:S01]  /*2ab0*/  @!P3 IMAD R5, R9, UR24, RZ ;  /* 0x000000180905bc24 */ /* 0x000fe2000f8e02ff */
[----:B------:R-:W-:Y:S01]  /*2ac0*/  CS2R R140, SRZ ;  /* 0x00000000008c7805 */ /* 0x000fe2000001ff00 */
[----:B------:R-:W-:Y:S01]  /*2ad0*/  @!P4 IMAD.IADD R9, R11, 0x1, R13 ;  /* 0x000000010b09c824 */ /* 0x000fe200078e020d */
[----:B------:R-:W-:Y:S01]  /*2ae0*/  CS2R R146, SRZ ;  /* 0x0000000000927805 */ /* 0x000fe2000001ff00 */
[----:B------:R-:W-:Y:S01]  /*2af0*/  @!P3 IMAD R11, R12, UR25, R5 ;  /* 0x000000190c0bbc24 */ /* 0x000fe2000f8e0205 */
[----:B------:R-:W-:Y:S01]  /*2b00*/  @!P3 IADD3 R5, P1, R4, 0x20, RZ ;  /* 0x000000200405b810 */ /* 0x000fe20007f3e0ff */
[----:B------:R-:W-:Y:S01]  /*2b10*/  @!P3 IMAD.WIDE.U32 R12, R12, UR24, R6 ;  /* 0x000000180c0cbc25 */ /* 0x000fe2000f8e0006 */
[----:B------:R-:W-:Y:S02]  /*2b20*/  @!P4 LEA.HI.X R9, R10, R21, R9, 0x1, P0 ;  /* 0x000000150a09c211 */ /* 0x000fe400000f0c09 */
[----:B------:R-:W-:-:S02]  /*2b30*/  CS2R R144, SRZ ;  /* 0x0000000000907805 */ /* 0x000fc4000001ff00 */
[----:B------:R-:W-:Y:S01]  /*2b40*/  PLOP3.LUT P0, PT, PT, PT, UP4, 0x80, 0x0 ;  /* 0x000000000000781c */ /* 0x000fe20003f0f048 */
[----:B------:R-:W-:Y:S01]  /*2b50*/  IMAD.IADD R7, R15, 0x1, R19 ;  /* 0x000000010f077824 */ /* 0x000fe200078e0213 */
[----:B------:R-:W-:Y:S01]  /*2b60*/  CS2R R138, SRZ ;  /* 0x00000000008a7805 */ /* 0x000fe2000001ff00 */
[----:B------:R-:W-:Y:S01]  /*2b70*/  @!P3 IMAD.X R19, RZ, RZ, R27, P1 ;  /* 0x000000ffff13b224 */ /* 0x000fe200008e061b */
[C---:B-1----:R-:W-:Y:S01]  /*2b80*/  @!P3 LEA R10, P1, R12.reuse, R22, 0x1 ;  /* 0x000000160c0ab211 */ /* 0x042fe200078208ff */
[----:B------:R-:W-:Y:S01]  /*2b90*/  @!P3 IMAD.IADD R11, R13, 0x1, R11 ;  /* 0x000000010d0bb824 */ /* 0x000fe200078e020b */
[----:B------:R-:W-:Y:S01]  /*2ba0*/  CS2R R136, SRZ ;  /* 0x0000000000887805 */ /* 0x000fe2000001ff00 */
[----:B------:R-:W-:Y:S01]  /*2bb0*/  @!P3 IMAD.MOV.U32 R15, RZ, RZ, R7 ;  /* 0x000000ffff0fb224 */ /* 0x000fe200078e0007 */
[----:B------:R-:W-:Y:S01]  /*2bc0*/  CS2R R134, SRZ ;  /* 0x0000000000867805 */ /* 0x000fe2000001ff00 */
[----:B------:R-:W-:Y:S01]  /*2bd0*/  @!P4 IMAD R13, R27, UR26, RZ ;  /* 0x0000001a1b0dcc24 */ /* 0x000fe2000f8e02ff */
[----:B------:R-:W-:Y:S01]  /*2be0*/  @!P3 LEA.HI.X R11, R12, R23, R11, 0x1, P1 ;  /* 0x000000170c0bb211 */ /* 0x000fe200008f0c0b */
[----:B------:R-:W-:Y:S01]  /*2bf0*/  @!P3 IMAD R19, R19, UR26, RZ ;  /* 0x0000001a1313bc24 */ /* 0x000fe2000f8e02ff */
[----:B------:R-:W-:Y:S01]  /*2c00*/  ISETP.GE.AND P1, PT, R4, UR13, PT ;  /* 0x0000000d04007c0c */ /* 0x000fe2000bf26270 */
[----:B------:R-:W-:Y:S01]  /*2c10*/  @P0 BAR.SYNC.DEFER_BLOCKING 0x0 ;  /* 0x0000000000000b1d */ /* 0x000fe20000010000 */
[----:B------:R-:W-:-:S02]  /*2c20*/  @!P4 IMAD.MOV.U32 R6, RZ, RZ, R14 ;  /* 0x000000ffff06c224 */ /* 0x000fc400078e000e */
[C---:B------:R-:W-:Y:S02]  /*2c30*/  @!P4 IMAD R20, R4.reuse, UR27, R13 ;  /* 0x0000001b0414cc24 */ /* 0x040fe4000f8e020d */
[C---:B------:R-:W-:Y:S01]  /*2c40*/  @!P3 IMAD R19, R5.reuse, UR27, R19 ;  /* 0x0000001b0513bc24 */ /* 0x040fe2000f8e0213 */
[----:B------:R-:W-:Y:S01]  /*2c50*/  CS2R R132, SRZ ;  /* 0x0000000000847805 */ /* 0x000fe2000001ff00 */
[----:B------:R-:W-:Y:S01]  /*2c60*/  @!P3 IMAD.WIDE.U32 R14, R5, UR26, R14 ;  /* 0x0000001a050ebc25 */ /* 0x000fe2000f8e000e */
[----:B------:R-:W-:Y:S02]  /*2c70*/  CS2R R126, SRZ ;  /* 0x00000000007e7805 */ /* 0x000fe4000001ff00 */
[----:B------:R-:W-:Y:S02]  /*2c80*/  CS2R R124, SRZ ;  /* 0x00000000007c7805 */ /* 0x000fe4000001ff00 */
[----:B------:R-:W-:Y:S01]  /*2c90*/  CS2R R130, SRZ ;  /* 0x0000000000827805 */ /* 0x000fe2000001ff00 */
[----:B------:R-:W-:Y:S01]  /*2ca0*/  @!P4 IMAD.WIDE.U32 R12, R4, UR26, R6 ;  /* 0x0000001a040ccc25 */ /* 0x000fe2000f8e0006 */
[----:B------:R-:W-:-:S02]  /*2cb0*/  @!P2 IADD3 R4, P0, R30, UR18, RZ ;  /* 0x000000121e04ac10 */ /* 0x000fc4000ff1e0ff */
[----:B------:R-:W-:Y:S02]  /*2cc0*/  CS2R R128, SRZ ;  /* 0x0000000000807805 */ /* 0x000fe4000001ff00 */
[----:B------:R-:W-:Y:S01]  /*2cd0*/  CS2R R122, SRZ ;  /* 0x00000000007a7805 */ /* 0x000fe2000001ff00 */
[----:B------:R-:W-:Y:S01]  /*2ce0*/  IMAD.U32 R5, RZ, RZ, UR14 ;  /* 0x0000000eff057e24 */ /* 0x000fe2000f8e00ff */
[----:B------:R-:W-:Y:S01]  /*2cf0*/  CS2R R120, SRZ ;  /* 0x0000000000787805 */ /* 0x000fe2000001ff00 */
[----:B------:R-:W-:Y:S01]  /*2d00*/  @!P4 IMAD.IADD R7, R13, 0x1, R20 ;  /* 0x000000010d07c824 */ /* 0x000fe200078e0214 */
[----:B------:R-:W-:Y:S02]  /*2d10*/  CS2R R118, SRZ ;  /* 0x0000000000767805 */ /* 0x000fe4000001ff00 */
[----:B------:R-:W-:Y:S02]  /*2d20*/  CS2R R116, SRZ ;  /* 0x0000000000747805 */ /* 0x000fe4000001ff00 */
[----:B------:R-:W-:-:S02]  /*2d30*/  @!P2 IADD3.X R5, R31, UR19, R5, P0, !PT ;  /* 0x000000131f05ac10 */ /* 0x000fc400087fe405 */
        /* <DEDUP_REMOVED lines=25> */
[----:B------:R-:W-:Y:S01]  /*2ed0*/  ULDC UR20, c[0x0][0x2dc] ;  /* 0x0000b70000147ab9 */ /* 0x000fe20000000800 */
[----:B--2---:R-:W-:Y:S01]  /*2ee0*/  @P4 STS.128 [R29+0x12000], RZ ;  /* 0x012000ff1d004388 */ /* 0x004fe20000000c00 */
[----:B------:R-:W-:Y:S01]  /*2ef0*/  USHF.L.U32 UR18, UR22, 0x6, URZ ;  /* 0x0000000616127899 */ /* 0x000fe2000800063f */
[----:B------:R-:W-:Y:S01]  /*2f00*/  CS2R R22, SRZ ;  /* 0x0000000000167805 */ /* 0x000fe2000001ff00 */
[----:B------:R-:W-:Y:S01]  /*2f10*/  ULDC UR14, c[0x0][0x2ec] ;  /* 0x0000bb00000e7ab9 */ /* 0x000fe20000000800 */
[----:B------:R-:W-:Y:S04]  /*2f20*/  @P4 STS.128 [R29+0x14000], RZ ;  /* 0x014000ff1d004388 */ /* 0x000fe80000000c00 */
[----:B------:R-:W-:Y:S04]  /*2f30*/  @P4 STS.128 [R29+0x16000], RZ ;  /* 0x016000ff1d004388 */ /* 0x000fe80000000c00 */
[----:B------:R-:W-:Y:S01]  /*2f40*/  @!PT LDS RZ, [RZ] ;  /* 0x00000000fffff984 */ /* 0x000fe20000000800 */
[----:B------:R-:W-:Y:S01]  /*2f50*/  @!PT LDS RZ, [RZ] ;  /* 0x00000000fffff984 */ /* 0x000fe20000000800 */
[----:B------:R-:W-:Y:S01]  /*2f60*/  @!PT LDS RZ, [RZ] ;  /* 0x00000000fffff984 */ /* 0x000fe20000000800 */
[----:B------:R-:W-:Y:S04]  /*2f70*/  @!P4 LDGSTS.E.BYPASS.LTC128B.128 [R29+0x12000], desc[UR6][R8.64] ;  /* 0x12000000081dcfae */ /* 0x000fe8000b901d46 */
[----:B------:R-:W-:Y:S04]  /*2f80*/  @!P4 LDGSTS.E.BYPASS.LTC128B.128 [R29+0x14000], desc[UR6][R8.64+0x80] ;  /* 0x14000080081dcfae */ /* 0x000fe8000b901d46 */
[----:B------:R1:W-:Y:S04]  /*2f90*/  @!P4 LDGSTS.E.BYPASS.LTC128B.128 [R29+0x16000], desc[UR6][R8.64+0x100] ;  /* 0x16000100081dcfae */ /* 0x0003e8000b901d46 */
[----:B------:R-:W-:Y:S04]  /*2fa0*/  @P3 STS.128 [R29+0x13000], RZ ;  /* 0x013000ff1d003388 */ /* 0x000fe80000000c00 */
[----:B------:R-:W-:Y:S04]  /*2fb0*/  @P3 STS.128 [R29+0x15000], RZ ;  /* 0x015000ff1d003388 */ /* 0x000fe80000000c00 */
[----:B------:R-:W-:Y:S04]  /*2fc0*/  @P3 STS.128 [R29+0x17000], RZ ;  /* 0x017000ff1d003388 */ /* 0x000fe80000000c00 */
[----:B------:R-:W-:Y:S01]  /*2fd0*/  @!PT LDS RZ, [RZ] ;  /* 0x00000000fffff984 */ /* 0x000fe20000000800 */
[----:B------:R-:W-:Y:S01]  /*2fe0*/  @!PT LDS RZ, [RZ] ;  /* 0x00000000fffff984 */ /* 0x000fe20000000800 */
[----:B------:R-:W-:Y:S01]  /*2ff0*/  @!PT LDS RZ, [RZ] ;  /* 0x00000000fffff984 */ /* 0x000fe20000000800 */
[----:B------:R-:W-:Y:S04]  /*3000*/  @!P3 LDGSTS.E.BYPASS.LTC128B.128 [R29+0x13000], desc[UR6][R10.64] ;  /* 0x130000000a1dbfae */ /* 0x000fe8000b901d46 */
[----:B------:R-:W-:Y:S04]  /*3010*/  @!P3 LDGSTS.E.BYPASS.LTC128B.128 [R29+0x15000], desc[UR6][R10.64+0x80] ;  /* 0x150000800a1dbfae */ /* 0x000fe8000b901d46 */
[----:B------:R2:W-:Y:S01]  /*3020*/  @!P3 LDGSTS.E.BYPASS.LTC128B.128 [R29+0x17000], desc[UR6][R10.64+0x100] ;  /* 0x170001000a1dbfae */ /* 0x0005e2000b901d46 */
[----:B-1----:R-:W1:Y:S03]  /*3030*/  @!P4 LDC.64 R8, c[0x0][0x218] ;  /* 0x00008600ff08cb82 */ /* 0x002e660000000a00 */
[----:B------:R-:W0:Y:S04]  /*3040*/  LDGDEPBAR ;  /* 0x00000000000079af */ /* 0x000e280000000000 */
[----:B------:R-:W-:Y:S04]  /*3050*/  @P1 STS.128 [R29+0x6000], RZ ;  /* 0x006000ff1d001388 */ /* 0x000fe80000000c00 */
[----:B------:R-:W-:Y:S04]  /*3060*/  @P1 STS.128 [R29+0x8000], RZ ;  /* 0x008000ff1d001388 */ /* 0x000fe80000000c00 */
[----:B------:R-:W-:Y:S04]  /*3070*/  @P1 STS.128 [R29+0xa000], RZ ;  /* 0x00a000ff1d001388 */ /* 0x000fe80000000c00 */
[----:B------:R-:W-:Y:S01]  /*3080*/  @!PT LDS RZ, [RZ] ;  /* 0x00000000fffff984 */ /* 0x000fe20000000800 */
[----:B------:R-:W-:Y:S01]  /*3090*/  @!PT LDS RZ, [RZ] ;  /* 0x00000000fffff984 */ /* 0x000fe20000000800 */
[----:B------:R-:W-:Y:S01]  /*30a0*/  @!PT LDS RZ, [RZ] ;  /* 0x00000000fffff984 */ /* 0x000fe20000000800 */
[----:B------:R-:W-:Y:S04]  /*30b0*/  @!P1 LDGSTS.E.BYPASS.LTC128B.128 [R29+0x6000], desc[UR6][R32.64] ;  /* 0x06000000201d9fae */ /* 0x000fe8000b901d46 */
[----:B------:R-:W-:Y:S01]  /*30c0*/  @!P1 LDGSTS.E.BYPASS.LTC128B.128 [R29+0x8000], desc[UR6][R32.64+0x80] ;  /* 0x08000080201d9fae */ /* 0x000fe2000b901d46 */
[----:B--2---:R-:W2:Y:S03]  /*30d0*/  @!P3 LDC.64 R10, c[0x0][0x218] ;  /* 0x00008600ff0abb82 */ /* 0x004ea60000000a00 */
[----:B------:R-:W-:Y:S01]  /*30e0*/  @!P1 LDGSTS.E.BYPASS.LTC128B.128 [R29+0xa000], desc[UR6][R32.64+0x100] ;  /* 0x0a000100201d9fae */ /* 0x000fe2000b901d46 */
[----:B-1----:R-:W-:-:S02]  /*30f0*/  @!P4 LEA R6, P0, R12, R8, 0x1 ;  /* 0x000000080c06c211 */ /* 0x002fc400078008ff */
[----:B------:R-:W-:Y:S01]  /*3100*/  SHF.R.S32.HI R8, RZ, 0x1f, R18 ;  /* 0x0000001fff087819 */ /* 0x000fe20000011412 */
[----:B------:R-:W-:Y:S01]  /*3110*/  @P2 STS.128 [R29+0x7000], RZ ;  /* 0x007000ff1d002388 */ /* 0x000fe20000000c00 */
[----:B------:R-:W-:Y:S01]  /*3120*/  @!P4 LEA.HI.X R7, R12, R9, R7, 0x1, P0 ;  /* 0x000000090c07c211 */ /* 0x000fe200000f0c07 */
[----:B------:R-:W-:Y:S02]  /*3130*/  IMAD.MOV.U32 R9, RZ, RZ, 0x7f800000 ;  /* 0x7f800000ff097424 */ /* 0x000fe400078e00ff */
        /* <DEDUP_REMOVED lines=8> */
[----:B------:R-:W-:Y:S04]  /*31c0*/  @P1 STS.128 [R29], RZ ;  /* 0x000000ff1d001388 */ /* 0x000fe80000000c00 */
[----:B------:R-:W-:Y:S04]  /*31d0*/  @P1 STS.128 [R29+0x2000], RZ ;  /* 0x002000ff1d001388 */ /* 0x000fe80000000c00 */
[----:B------:R-:W-:Y:S04]  /*31e0*/  @P1 STS.128 [R29+0x4000], RZ ;  /* 0x004000ff1d001388 */ /* 0x000fe80000000c00 */
[----:B------:R-:W-:Y:S01]  /*31f0*/  @!PT LDS RZ, [RZ] ;  /* 0x00000000fffff984 */ /* 0x000fe20000000800 */
[----:B------:R-:W-:Y:S01]  /*3200*/  @!PT LDS RZ, [RZ] ;  /* 0x00000000fffff984 */ /* 0x000fe20000000800 */
[----:B------:R-:W-:Y:S01]  /*3210*/  @!PT LDS RZ, [RZ] ;  /* 0x00000000fffff984 */ /* 0x000fe20000000800 */
[----:B------:R-:W-:Y:S04]  /*3220*/  @!P1 LDGSTS.E.BYPASS.LTC128B.128 [R29], desc[UR6][R30.64] ;  /* 0x000000001e1d9fae */ /* 0x000fe8000b901d46 */
[----:B------:R-:W-:Y:S04]  /*3230*/  @!P1 LDGSTS.E.BYPASS.LTC128B.128 [R29+0x2000], desc[UR6][R30.64+0x80] ;  /* 0x020000801e1d9fae */ /* 0x000fe8000b901d46 */
[----:B------:R-:W-:Y:S01]  /*3240*/  @!P1 LDGSTS.E.BYPASS.LTC128B.128 [R29+0x4000], desc[UR6][R30.64+0x100] ;  /* 0x040001001e1d9fae */ /* 0x000fe2000b901d46 */
[C---:B------:R-:W-:Y:S01]  /*3250*/  ISETP.GE.AND P1, PT, R18.reuse, UR13, PT ;  /* 0x0000000d12007c0c */ /* 0x040fe2000bf26270 */
[----:B-1----:R-:W-:-:S02]  /*3260*/  IMAD.SHL.U32 R17, R18, 0x4, RZ ;  /* 0x0000000412117824 */ /* 0x002fc400078e00ff */
[----:B------:R-:W-:Y:S01]  /*3270*/  @P2 STS.128 [R29+0x1000], RZ ;  /* 0x001000ff1d002388 */ /* 0x000fe20000000c00 */
[----:B------:R-:W-:Y:S01]  /*3280*/  SHF.L.U64.HI R16, R18, 0x2, R8 ;  /* 0x0000000212107819 */ /* 0x000fe20000010208 */
        /* <DEDUP_REMOVED lines=18> */
[----:B-1----:R-:W-:Y:S01]  /*33b0*/  @!P3 IMAD.IADD R5, R15, 0x1, R19 ;  /* 0x000000010f05b824 */ /* 0x002fe200078e0213 */
[----:B--2---:R-:W-:-:S02]  /*33c0*/  @!P3 LEA R4, P0, R14, R10, 0x1 ;  /* 0x0000000a0e04b211 */ /* 0x004fc400078008ff */
[----:B------:R-:W-:Y:S02]  /*33d0*/  @P3 STS.128 [R29+0xd000], RZ ;  /* 0x00d000ff1d003388 */ /* 0x000fe40000000c00 */
[----:B------:R-:W-:Y:S02]  /*33e0*/  @!P3 LEA.HI.X R5, R14, R11, R5, 0x1, P0 ;  /* 0x0000000b0e05b211 */ /* 0x000fe400000f0c05 */
        /* <DEDUP_REMOVED lines=8> */
[----:B---3--:R-:W-:Y:S01]  /*3470*/  IADD3 R6, P0, R17, UR10, RZ ;  /* 0x0000000a11067c10 */ /* 0x008fe2000ff1e0ff */
[----:B------:R-:W-:-:S02]  /*3480*/  VIADD R18, R18, 0x1 ;  /* 0x0000000112127836 */ /* 0x000fc40000000000 */
[----:B------:R-:W-:Y:S01]  /*3490*/  STL [R1+0x64], R17 ;  /* 0x0000641101007387 */ /* 0x000fe20000100800 */
[----:B------:R-:W-:-:S03]  /*34a0*/  IADD3.X R7, R16, UR9, RZ, P0, !PT ;  /* 0x0000000910077c10 */ /* 0x000fc600087fe4ff */
[----:B------:R-:W-:Y:S04]  /*34b0*/  STL [R1+0x60], R16 ;  /* 0x0000601001007387 */ /* 0x000fe80000100800 */
[----:B------:R-:W2:Y:S04]  /*34c0*/  @!P5 LDG.E R8, desc[UR6][R6.64+0x20] ;  /* 0x000020060608d981 */ /* 0x000ea8000c1e1900 */
[----:B------:R3:W4:Y:S04]  /*34d0*/  @!P1 LDG.E R9, desc[UR6][R6.64] ;  /* 0x0000000606099981 */ /* 0x000728000c1e1900 */
[----:B------:R-:W0:Y:S01]  /*34e0*/  LDGDEPBAR ;  /* 0x00000000000079af */ /* 0x000e220000000000 */
[----:B-1----:R-:W-:-:S04]  /*34f0*/  LEA.HI R4, R28, R26, RZ, 0x4 ;  /* 0x0000001a1c047211 */ /* 0x002fc800078f20ff */
[----:B------:R-:W-:-:S04]  /*3500*/  SHF.R.S32.HI R5, RZ, 0x4, R4 ;  /* 0x00000004ff057819 */ /* 0x000fc80000011404 */
[----:B------:R-:W-:Y:S01]  /*3510*/  LEA.HI R4, R4, R5, RZ, 0x1 ;  /* 0x0000000504047211 */ /* 0x000fe200078f08ff */
[----:B---3--:R-:W-:-:S03]  /*3520*/  IMAD.SHL.U32 R7, R24, 0x40, RZ ;  /* 0x0000004018077824 */ /* 0x008fc600078e00ff */
[----:B------:R-:W-:Y:S01]  /*3530*/  LOP3.LUT R6, R4, 0xfffffffe, RZ, 0xc0, !PT ;  /* 0xfffffffe04067812 */ /* 0x000fe200078ec0ff */
[----:B------:R-:W-:-:S04]  /*3540*/  DEPBAR.LE SB0, 0x1 ;  /* 0x000080400000791a */ /* 0x000fc80000000000 */
[----:B------:R-:W-:Y:S01]  /*3550*/  LOP3.LUT R4, R7, 0x1c0, RZ, 0xc0, !PT ;  /* 0x000001c007047812 */ /* 0x000fe200078ec0ff */
[----:B------:R-:W-:Y:S01]  /*3560*/  IMAD.IADD R6, R5, 0x1, -R6 ;  /* 0x0000000105067824 */ /* 0x000fe200078e0a06 */
[----:B------:R-:W-:Y:S02]  /*3570*/  BAR.SYNC.DEFER_BLOCKING 0x0 ;  /* 0x0000000000007b1d */ /* 0x000fe40000010000 */
[----:B------:R-:W-:Y:S02]  /*3580*/  LOP3.LUT R5, R4, 0x8, R25, 0xf8, !PT ;  /* 0x0000000804057812 */ /* 0x000fe400078ef819 */
[----:B------:R-:W-:Y:S01]  /*3590*/  SHF.R.U32.HI R4, RZ, 0x3, R4 ;  /* 0x00000003ff047819 */ /* 0x000fe20000011604 */
[----:B------:R-:W-:-:S03]  /*35a0*/  IMAD.SHL.U32 R7, R6, 0x200, RZ ;  /* 0x0000020006077824 */ /* 0x000fc600078e00ff */
[----:B------:R-:W-:Y:S01]  /*35b0*/  LOP3.LUT R6, R5, R4, RZ, 0x3c, !PT ;  /* 0x0000000405067212 */ /* 0x000fe200078e3cff */
[----:B------:R-:W-:-:S05]  /*35c0*/  IMAD.U32 R5, RZ, RZ, UR8 ;  /* 0x00000008ff057e24 */ /* 0x000fca000f8e00ff */
[----:B------:R-:W-:Y:S02]  /*35d0*/  IADD3 R5, R5, -UR32, R18 ;  /* 0x8000002005057c10 */ /* 0x000fe4000fffe012 */
[----:B------:R-:W-:Y:S01]  /*35e0*/  LOP3.LUT P0, RZ, R24, 0x2, RZ, 0xc0, !PT ;  /* 0x0000000218ff7812 */ /* 0x000fe2000780c0ff */
[----:B--2---:R-:W-:Y:S04]  /*35f0*/  STL [R1+0x5c], R8 ;  /* 0x00005c0801007387 */ /* 0x004fe80000100800 */
[----:B------:R1:W-:Y:S04]  /*3600*/  STL [R1+0x70], R5 ;  /* 0x0000700501007387 */ /* 0x0003e80000100800 */
[----:B------:R2:W3:Y:S04]  /*3610*/  LDSM.16.M88.4 R164, [R252] ;  /* 0x00000000fca4783b */ /* 0x0004e80000000200 */
[----:B------:R2:W2:Y:S04]  /*3620*/  LDSM.16.M88.4 R168, [R252+0x800] ;  /* 0x00080000fca8783b */ /* 0x0004a80000000200 */
[----:B------:R2:W2:Y:S04]  /*3630*/  LDSM.16.M88.4 R196, [R252+0x2000] ;  /* 0x00200000fcc4783b */ /* 0x0004a80000000200 */
[----:B------:R2:W2:Y:S04]  /*3640*/  LDSM.16.M88.4 R200, [R252+0x2800] ;  /* 0x00280000fcc8783b */ /* 0x0004a80000000200 */
[----:B------:R2:W2:Y:S04]  /*3650*/  LDSM.16.M88.4 R228, [R252+0x4000] ;  /* 0x00400000fce4783b */ /* 0x0004a80000000200 */
[----:B------:R2:W2:Y:S04]  /*3660*/  LDSM.16.M88.4 R232, [R252+0x4800] ;  /* 0x00480000fce8783b */ /* 0x0004a80000000200 */
[----:B-1----:R-:W5:Y:S01]  /*3670*/  LDL R5, [R1+0x4] ;  /* 0x0000040001057983 */ /* 0x002f620000100800 */
[----:B------:R-:W-:-:S04]  /*3680*/  LEA.HI R8, R28, R26, RZ, 0x7 ;  /* 0x0000001a1c087211 */ /* 0x000fc800078f38ff */
[----:B------:R-:W-:Y:S02]  /*3690*/  SHF.R.S32.HI R8, RZ, 0x7, R8 ;  /* 0x00000007ff087819 */ /* 0x000fe40000011408 */
[----:B------:R-:W-:-:S03]  /*36a0*/  SEL R240, R240, 0xffffffe0, !P0 ;  /* 0xffffffe0f0f07807 */ /* 0x000fc60004000000 */
[----:B------:R-:W-:-:S04]  /*36b0*/  IMAD R4, R8, 0x800, R7 ;  /* 0x0000080008047824 */ /* 0x000fc800078e0207 */
[----:B------:R-:W-:Y:S02]  /*36c0*/  IMAD.IADD R4, R4, 0x1, R6 ;  /* 0x0000000104047824 */ /* 0x000fe400078e0206 */
[----:B------:R-:W-:-:S03]  /*36d0*/  IMAD.IADD R240, R240, 0x1, R252 ;  /* 0x00000001f0f07824 */ /* 0x000fc600078e02fc */
[----:B------:R-:W-:Y:S02]  /*36e0*/  LEA R4, R4, UR4, 0x1 ;  /* 0x0000000404047c11 */ /* 0x000fe4000f8e08ff */
        /* <DEDUP_REMOVED lines=11> */
[----:B------:R1:W1:Y:S04]  /*37a0*/  LDSM.16.M88.4 R216, [R4+0x16800] ;  /* 0x0168000004d8783b */ /* 0x0002680000000200 */
[----:B----4-:R4:W-:Y:S04]  /*37b0*/  STL [R1+0x58], R9 ;  /* 0x0000580901007387 */ /* 0x0109e80000100800 */
[----:B------:R4:W-:Y:S01]  /*37c0*/  STL [R1], R4 ;  /* 0x0000000401007387 */ /* 0x0009e20000100800 */
[----:B------:R-:W-:Y:S01]  /*37d0*/  UIADD3 UR19, UR32, 0x40, UR18 ;  /* 0x0000004020137890 */ /* 0x000fe2000fffe012 */
[----:B------:R-:W-:-:S02]  /*37e0*/  CS2R R30, SRZ ;  /* 0x00000000001e7805 */ /* 0x000fc4000001ff00 */
[----:B------:R-:W-:Y:S02]  /*37f0*/  CS2R R28, SRZ ;  /* 0x00000000001c7805 */ /* 0x000fe4000001ff00 */
[----:B------:R-:W-:Y:S02]  /*3800*/  CS2R R32, SRZ ;  /* 0x0000000000207805 */ /* 0x000fe4000001ff00 */
[----:B------:R-:W-:Y:S02]  /*3810*/  CS2R R26, SRZ ;  /* 0x00000000001a7805 */ /* 0x000fe4000001ff00 */
[----:B------:R-:W-:Y:S02]  /*3820*/  CS2R R24, SRZ ;  /* 0x0000000000187805 */ /* 0x000fe4000001ff00 */
[----:B------:R-:W-:Y:S01]  /*3830*/  CS2R R20, SRZ ;  /* 0x0000000000147805 */ /* 0x000fe2000001ff00 */
[----:B------:R-:W-:Y:S02]  /*3840*/  UIADD3 UR18, UR18, 0x40, URZ ;  /* 0x0000004012127890 */ /* 0x000fe4000fffe03f */
[----:B------:R-:W-:Y:S01]  /*3850*/  UIADD3 UR19, UR19, -UR8, URZ ;  /* 0x8000000813137290 */ /* 0x000fe2000fffe03f */
[----:B-----5:R4:W1:Y:S04]  /*3860*/  LDSM.16.M88.4 R156, [R5] ;  /* 0x00000000059c783b */ /* 0x0208680000000200 */
[----:B------:R4:W1:Y:S04]  /*3870*/  LDSM.16.M88.4 R160, [R5+0x800] ;  /* 0x0008000005a0783b */ /* 0x0008680000000200 */
[----:B------:R4:W1:Y:S04]  /*3880*/  LDSM.16.M88.4 R188, [R5+0x2000] ;  /* 0x0020000005bc783b */ /* 0x0008680000000200 */
[----:B------:R4:W1:Y:S04]  /*3890*/  LDSM.16.M88.4 R192, [R5+0x2800] ;  /* 0x0028000005c0783b */ /* 0x0008680000000200 */
[----:B------:R4:W1:Y:S04]  /*38a0*/  LDSM.16.M88.4 R220, [R5+0x4000] ;  /* 0x0040000005dc783b */ /* 0x0008680000000200 */
[----:B--23--:R4:W1:Y:S02]  /*38b0*/  LDSM.16.M88.4 R224, [R5+0x4800] ;  /* 0x0048000005e0783b */ /* 0x00c8640000000200 */
.L_x_64:
[----:B------:R-:W4:Y:S01]  /*38c0*/  LDL R245, [R1] ;  /* 0x0000000001f57983 */ /* 0x000f220000100800 */
[----:B------:R-:W-:Y:S02]  /*38d0*/  USHF.L.U32 UR13, UR5, 0x6, URZ ;  /* 0x00000006050d7899 */ /* 0x000fe4000800063f */
[----:B------:R-:W-:Y:S01]  /*38e0*/  UISETP.GT.AND UP2, UPT, UR5, UR15, UPT ;  /* 0x0000000f0500728c */ /* 0x000fe2000bf44270 */
[----:B------:R-:W2:Y:S01]  /*38f0*/  LDL R249, [R1+0x8] ;  /* 0x0000080001f97983 */ /* 0x000ea20000100800 */
[----:B------:R-:W-:Y:S03]  /*3900*/  UISETP.GE.AND UP0, UPT, UR13, UR19, UPT ;  /* 0x000000130d00728c */ /* 0x000fe6000bf06270 */
[----:B------:R-:W3:Y:S01]  /*3910*/  LDL R244, [R1+0x4] ;  /* 0x0000040001f47983 */ /* 0x000ee20000100800 */
[----:B------:R-:W-:Y:S01]  /*3920*/  UISETP.LT.AND UP0, UPT, UR18, UR8, UP0 ;  /* 0x000000081200728c */ /* 0x000fe20008701270 */
[----:B------:R-:W-:Y:S02]  /*3930*/  PLOP3.LUT P3, PT, PT, PT, UP2, 0x80, 0x0 ;  /* 0x000000000000781c */ /* 0x000fe40003f6f028 */
[----:B------:R-:W3:Y:S03]  /*3940*/  LDL R248, [R1+0xc] ;  /* 0x00000c0001f87983 */ /* 0x000ee60000100800 */
[----:B------:R-:W-:Y:S01]  /*3950*/  PLOP3.LUT P0, PT, PT, PT, UP0, 0x80, 0x0 ;  /* 0x000000000000781c */ /* 0x000fe20003f0f008 */
[----:B-1----:R-:W3:Y:S04]  /*3960*/  LDL R247, [R1+0x18] ;  /* 0x0000180001f77983 */ /* 0x002ee80000100800 */
[----:B------:R-:W3:Y:S04]  /*3970*/  LDL R250, [R1+0x10] ;  /* 0x0000100001fa7983 */ /* 0x000ee80000100800 */
[----:B------:R-:W3:Y:S04]  /*3980*/  LDL R246, [R1+0x14] ;  /* 0x0000140001f67983 */ /* 0x000ee80000100800 */
[----:B------:R-:W0:Y:S04]  /*3990*/  LDGDEPBAR ;  /* 0x00000000000079af */ /* 0x000e280000000000 */
[----:B------:R-:W3:Y:S01]  /*39a0*/  LDL R251, [R1+0x74] ;  /* 0x0000740001fb7983 */ /* 0x000ee20000100800 */
[----:B------:R-:W-:Y:S04]  /*39b0*/  DEPBAR.LE SB0, 0x0 ;  /* 0x000080000000791a */ /* 0x000fe80000000000 */
[----:B------:R-:W-:Y:S06]  /*39c0*/  BAR.SYNC.DEFER_BLOCKING 0x0 ;  /* 0x0000000000007b1d */ /* 0x000fec0000010000 */
[----:B------:R-:W-:Y:S04]  /*39d0*/  LDSM.16.M88.4 R88, [R252+-0x6000] ;  /* 0xffa00000fc58783b */ /* 0x000fe80000000200 */
[----:B----4-:R-:W-:Y:S04]  /*39e0*/  LDSM.16.M88.4 R8, [R245+0xc000] ;  /* 0x00c00000f508783b */ /* 0x010fe80000000200 */
[----:B--2---:R-:W1:Y:S04]  /*39f0*/  LDSM.16.M88.4 R16, [R249] ;  /* 0x00000000f910783b */ /* 0x004e680000000200 */
[----:B------:R-:W2:Y:S04]  /*3a00*/  LDSM.16.M88.4 R68, [R245+0xc800] ;  /* 0x00c80000f544783b */ /* 0x000ea80000000200 */
[----:B---3--:R-:W-:Y:S04]  /*3a10*/  LDSM.16.M88.4 R72, [R248] ;  /* 0x00000000f848783b */ /* 0x008fe80000000200 */
        /* <DEDUP_REMOVED lines=172> */
[----:B------:R-:W-:Y:S07]  /*44e0*/  IADD3.X R13, R78, UR11, RZ, P0, !PT ;  /* 0x0000000b4e0d7c10 */ /* 0x000fee00087fe4ff */
        /* <DEDUP_REMOVED lines=103> */
[C---:B------:R-:W-:Y:S02]  /*4b60*/  FADD.FTZ R5, -R80.reuse, R15 ;  /* 0x0000000f50057221 */ /* 0x040fe40000010100 */
        /* <DEDUP_REMOVED lines=25> */
[----:B------:R-:W2:Y:S04]  /*4d00*/  LDSM.16.MT88.4 R12, [R2+0x14000] ;  /* 0x01400000020c783b */ /* 0x000ea80000004200 */
[----:B------:R-:W3:Y:S04]  /*4d10*/  LDSM.16.MT88.4 R16, [R0+0x8000] ;  /* 0x008000000010783b */ /* 0x000ee80000004200 */
[----:B------:R-:W4:Y:S04]  /*4d20*/  LDSM.16.MT88.4 R68, [R0+0xa000] ;  /* 0x00a000000044783b */ /* 0x000f280000004200 */
[----:B------:R-:W-:Y:S04]  /*4d30*/  LDSM.16.MT88.4 R72, [R3+0x14800] ;  /* 0x014800000348783b */ /* 0x000fe80000004200 */
[----:B------:R-:W4:Y:S04]  /*4d40*/  LDSM.16.MT88.4 R76, [R0+0x6800] ;  /* 0x00680000004c783b */ /* 0x000f280000004200 */
[----:B------:R-:W4:Y:S04]  /*4d50*/  LDSM.16.MT88.4 R80, [R2+0x14800] ;  /* 0x014800000250783b */ /* 0x000f280000004200 */
[----:B------:R-:W4:Y:S04]  /*4d60*/  LDSM.16.MT88.4 R84, [R0+0x8800] ;  /* 0x008800000054783b */ /* 0x000f280000004200 */
[----:B------:R-:W-:Y:S04]  /*4d70*/  LDSM.16.MT88.4 R88, [R0+0x7800] ;  /* 0x007800000058783b */ /* 0x000fe80000004200 */
[----:B------:R-:W-:Y:S01]  /*4d80*/  LDSM.16.MT88.4 R92, [R2+0x15800] ;  /* 0x01580000025c783b */ /* 0x000fe20000004200 */
[-C--:B-1---5:R-:W-:Y:S03]  /*4d90*/  HMMA.16816.F32 R20, R4, R8.reuse, R20 ;  /* 0x000000080414723c */ /* 0x0a2fe60000001814 */
[----:B------:R1:W5:Y:S03]  /*4da0*/  LDL R244, [R1+0x2c] ;  /* 0x00002c0001f47983 */ /* 0x0003660000100800 */
[C---:B--2---:R-:W-:Y:S06]  /*4db0*/  HMMA.16816.F32 R24, R12.reuse, R8, R24 ;  /* 0x000000080c18723c */ /* 0x044fec0000001818 */
[-C--:B------:R-:W-:Y:S06]  /*4dc0*/  HMMA.16816.F32 R28, R12, R10.reuse, R28 ;  /* 0x0000000a0c1c723c */ /* 0x080fec000000181c */
[C---:B------:R-:W-:Y:S01]  /*4dd0*/  HMMA.16816.F32 R32, R4.reuse, R10, R32 ;  /* 0x0000000a0420723c */ /* 0x040fe20000001820 */
[----:B------:R-:W2:Y:S05]  /*4de0*/  LDSM.16.MT88.4 R8, [R0+0xa800] ;  /* 0x00a800000008783b */ /* 0x000eaa0000004200 */
[-C--:B---3--:R-:W-:Y:S06]  /*4df0*/  HMMA.16816.F32 R36, R4, R16.reuse, R36 ;  /* 0x000000100424723c */ /* 0x088fec0000001824 */
[C---:B------:R-:W-:Y:S06]  /*4e00*/  HMMA.16816.F32 R40, R12.reuse, R16, R40 ;  /* 0x000000100c28723c */ /* 0x040fec0000001828 */
[-C--:B------:R-:W-:Y:S06]  /*4e10*/  HMMA.16816.F32 R44, R12, R18.reuse, R44 ;  /* 0x000000120c2c723c */ /* 0x080fec000000182c */
[C---:B------:R-:W-:Y:S01]  /*4e20*/  HMMA.16816.F32 R48, R4.reuse, R18, R48 ;  /* 0x000000120430723c */ /* 0x040fe20000001830 */
[----:B------:R-:W-:Y:S05]  /*4e30*/  LDSM.16.MT88.4 R16, [R2+0x15000] ;  /* 0x015000000210783b */ /* 0x000fea0000004200 */
[-C--:B----4-:R-:W-:Y:S06]  /*4e40*/  HMMA.16816.F32 R52, R4, R68.reuse, R52 ;  /* 0x000000440434723c */ /* 0x090fec0000001834 */
[C---:B------:R-:W-:Y:S06]  /*4e50*/  HMMA.16816.F32 R56, R12.reuse, R68, R56 ;  /* 0x000000440c38723c */ /* 0x040fec0000001838 */
[-C--:B------:R-:W-:Y:S01]  /*4e60*/  HMMA.16816.F32 R60, R12, R70.reuse, R60 ;  /* 0x000000460c3c723c */ /* 0x080fe2000000183c */
[----:B------:R-:W-:Y:S05]  /*4e70*/  LDSM.16.MT88.4 R12, [R0+0x7000] ;  /* 0x00700000000c783b */ /* 0x000fea0000004200 */
[----:B------:R-:W-:Y:S01]  /*4e80*/  HMMA.16816.F32 R64, R4, R70, R64 ;  /* 0x000000460440723c */ /* 0x000fe20000001840 */
[----:B------:R-:W3:Y:S04]  /*4e90*/  LDSM.16.MT88.4 R4, [R3+0x15000] ;  /* 0x015000000304783b */ /* 0x000ee80000004200 */
[----:B------:R-:W4:Y:S01]  /*4ea0*/  LDSM.16.MT88.4 R68, [R0+0x9000] ;  /* 0x009000000044783b */ /* 0x000f220000004200 */
[-C--:B------:R-:W-:Y:S06]  /*4eb0*/  HMMA.16816.F32 R20, R72, R76.reuse, R20 ;  /* 0x0000004c4814723c */ /* 0x080fec0000001814 */
[C---:B------:R-:W-:Y:S06]  /*4ec0*/  HMMA.16816.F32 R24, R80.reuse, R76, R24 ;  /* 0x0000004c5018723c */ /* 0x040fec0000001818 */
[-C--:B------:R-:W-:Y:S06]  /*4ed0*/  HMMA.16816.F32 R28, R80, R78.reuse, R28 ;  /* 0x0000004e501c723c */ /* 0x080fec000000181c */
[C---:B------:R-:W-:Y:S01]  /*4ee0*/  HMMA.16816.F32 R32, R72.reuse, R78, R32 ;  /* 0x0000004e4820723c */ /* 0x040fe20000001820 */
[----:B------:R-:W1:Y:S05]  /*4ef0*/  LDSM.16.MT88.4 R76, [R0+0xb000] ;  /* 0x00b00000004c783b */ /* 0x000e6a0000004200 */
[-C--:B------:R-:W-:Y:S06]  /*4f00*/  HMMA.16816.F32 R36, R72, R84.reuse, R36 ;  /* 0x000000544824723c */ /* 0x080fec0000001824 */
[C---:B------:R-:W-:Y:S06]  /*4f10*/  HMMA.16816.F32 R40, R80.reuse, R84, R40 ;  /* 0x000000545028723c */ /* 0x040fec0000001828 */
[-C--:B------:R-:W-:Y:S06]  /*4f20*/  HMMA.16816.F32 R44, R80, R86.reuse, R44 ;  /* 0x00000056502c723c */ /* 0x080fec000000182c */
[C---:B------:R-:W-:Y:S01]  /*4f30*/  HMMA.16816.F32 R48, R72.reuse, R86, R48 ;  /* 0x000000564830723c */ /* 0x040fe20000001830 */
[----:B------:R-:W1:Y:S05]  /*4f40*/  LDSM.16.MT88.4 R84, [R3+0x15800] ;  /* 0x015800000354783b */ /* 0x000e6a0000004200 */
[-C--:B--2---:R-:W-:Y:S06]  /*4f50*/  HMMA.16816.F32 R52, R72, R8.reuse, R52 ;  /* 0x000000084834723c */ /* 0x084fec0000001834 */
[C---:B------:R-:W-:Y:S06]  /*4f60*/  HMMA.16816.F32 R56, R80.reuse, R8, R56 ;  /* 0x000000085038723c */ /* 0x040fec0000001838 */
[-C--:B------:R-:W-:Y:S01]  /*4f70*/  HMMA.16816.F32 R60, R80, R10.reuse, R60 ;  /* 0x0000000a503c723c */ /* 0x080fe2000000183c */
[----:B------:R-:W2:Y:S05]  /*4f80*/  LDSM.16.MT88.4 R80, [R0+0x9800] ;  /* 0x009800000050783b */ /* 0x000eaa0000004200 */
[----:B------:R-:W-:Y:S01]  /*4f90*/  HMMA.16816.F32 R64, R72, R10, R64 ;  /* 0x0000000a4840723c */ /* 0x000fe20000001840 */
[----:B------:R-:W2:Y:S01]  /*4fa0*/  LDSM.16.MT88.4 R8, [R0+0xb800] ;  /* 0x00b800000008783b */ /* 0x000ea20000004200 */
[----:B------:R-:W-:Y:S04]  /*4fb0*/  BAR.SYNC.DEFER_BLOCKING 0x0 ;  /* 0x0000000000007b1d */ /* 0x000fe80000010000 */
[-C--:B---3--:R-:W-:Y:S06]  /*4fc0*/  HMMA.16816.F32 R20, R4, R12.reuse, R20 ;  /* 0x0000000c0414723c */ /* 0x088fec0000001814 */
[C---:B------:R-:W-:Y:S06]  /*4fd0*/  HMMA.16816.F32 R24, R16.reuse, R12, R24 ;  /* 0x0000000c1018723c */ /* 0x040fec0000001818 */
[-C--:B------:R-:W-:Y:S06]  /*4fe0*/  HMMA.16816.F32 R28, R16, R14.reuse, R28 ;  /* 0x0000000e101c723c */ /* 0x080fec000000181c */
[C---:B------:R-:W-:Y:S06]  /*4ff0*/  HMMA.16816.F32 R32, R4.reuse, R14, R32 ;  /* 0x0000000e0420723c */ /* 0x040fec0000001820 */
[-C--:B----4-:R-:W-:Y:S06]  /*5000*/  HMMA.16816.F32 R36, R4, R68.reuse, R36 ;  /* 0x000000440424723c */ /* 0x090fec0000001824 */
[C---:B------:R-:W-:Y:S06]  /*5010*/  HMMA.16816.F32 R40, R16.reuse, R68, R40 ;  /* 0x000000441028723c */ /* 0x040fec0000001828 */
[-C--:B------:R-:W-:Y:S06]  /*5020*/  HMMA.16816.F32 R44, R16, R70.reuse, R44 ;  /* 0x00000046102c723c */ /* 0x080fec000000182c */
[C---:B------:R-:W-:Y:S06]  /*5030*/  HMMA.16816.F32 R48, R4.reuse, R70, R48 ;  /* 0x000000460430723c */ /* 0x040fec0000001830 */
[-C--:B-1----:R-:W-:Y:S06]  /*5040*/  HMMA.16816.F32 R52, R4, R76.reuse, R52 ;  /* 0x0000004c0434723c */ /* 0x082fec0000001834 */
[C---:B------:R-:W-:Y:S06]  /*5050*/  HMMA.16816.F32 R56, R16.reuse, R76, R56 ;  /* 0x0000004c1038723c */ /* 0x040fec0000001838 */
[-C--:B------:R-:W-:Y:S06]  /*5060*/  HMMA.16816.F32 R60, R16, R78.reuse, R60 ;  /* 0x0000004e103c723c */ /* 0x080fec000000183c */
[----:B------:R-:W-:Y:S06]  /*5070*/  HMMA.16816.F32 R64, R4, R78, R64 ;  /* 0x0000004e0440723c */ /* 0x000fec0000001840 */
[-C--:B------:R-:W-:Y:S06]  /*5080*/  HMMA.16816.F32 R20, R84, R88.reuse, R20 ;  /* 0x000000585414723c */ /* 0x080fec0000001814 */
[C---:B------:R-:W-:Y:S06]  /*5090*/  HMMA.16816.F32 R24, R92.reuse, R88, R24 ;  /* 0x000000585c18723c */ /* 0x040fec0000001818 */
[-C--:B------:R-:W-:Y:S06]  /*50a0*/  HMMA.16816.F32 R28, R92, R90.reuse, R28 ;  /* 0x0000005a5c1c723c */ /* 0x080fec000000181c */
[C---:B------:R-:W-:Y:S06]  /*50b0*/  HMMA.16816.F32 R32, R84.reuse, R90, R32 ;  /* 0x0000005a5420723c */ /* 0x040fec0000001820 */
[-C--:B--2---:R-:W-:Y:S06]  /*50c0*/  HMMA.16816.F32 R36, R84, R80.reuse, R36 ;  /* 0x000000505424723c */ /* 0x084fec0000001824 */
        /* <DEDUP_REMOVED lines=12> */
[----:B------:R-:W3:Y:S01]  /*5190*/  LDC R7, c[0x0][0x424] ;  /* 0x00010900ff077b82 */ /* 0x000ee20000000800 */
[----:B-1----:R-:W-:Y:S05]  /*51a0*/  IMAD.U32 R4, R6, -0x40, RZ ;  /* 0xffffffc006047824 */ /* 0x002fea00078e00ff */
[C---:B--2---:R-:W-:Y:S04]  /*51b0*/  LEA R5, P0, R4.reuse, R96, 0x1 ;  /* 0x0000006004057211 */ /* 0x044fe800078008ff */
[----:B------:R-:W-:Y:S01]  /*51c0*/  LEA.HI.X.SX32 R4, R4, R97, 0x1, P0 ;  /* 0x0000006104047211 */ /* 0x000fe200000f0eff */
[----:B------:R-:W-:Y:S04]  /*51d0*/  IMAD.MOV.U32 R8, RZ, RZ, R5 ;  /* 0x000000ffff087224 */ /* 0x000fe800078e0005 */
[----:B------:R-:W-:Y:S01]  /*51e0*/  IMAD.MOV.U32 R9, RZ, RZ, R4 ;  /* 0x000000ffff097224 */ /* 0x000fe200078e0004 */
[C---:B------:R-:W-:Y:S04]  /*51f0*/  LEA R4, P0, R6.reuse, R8, 0x6 ;  /* 0x0000000806047211 */ /* 0x040fe800078030ff */
[----:B------:R-:W-:Y:S01]  /*5200*/  @!PT LDS RZ, [RZ] ;  /* 0x00000000fffff984 */ /* 0x000fe20000000800 */
[----:B------:R-:W-:Y:S01]  /*5210*/  @!PT LDS RZ, [RZ] ;  /* 0x00000000fffff984 */ /* 0x000fe20000000800 */
[----:B------:R-:W-:Y:S01]  /*5220*/  @!PT LDS RZ, [RZ] ;  /* 0x00000000fffff984 */ /* 0x000fe20000000800 */
[----:B-----5:R1:W-:Y:S01]  /*5230*/  LDGSTS.E.BYPASS.LTC128B.128 [R244+0x6000], desc[UR6][R8.64] ;  /* 0x0600000008f47fae */ /* 0x0203e2000b901d46 */
[----:B---3--:R-:W-:Y:S03]  /*5240*/  LEA.HI.X R5, R6, R9, R7, 0x6, P0 ;  /* 0x0000000906057211 */ /* 0x008fe600000f3407 */
[----:B------:R1:W-:Y:S04]  /*5250*/  LDGSTS.E.BYPASS.LTC128B.128 [R244+0x8000], desc[UR6][R8.64+0x80] ;  /* 0x0800008008f47fae */ /* 0x0003e8000b901d46 */
[----:B------:R1:W-:Y:S04]  /*5260*/  LDGSTS.E.BYPASS.LTC128B.128 [R244+0xa000], desc[UR6][R8.64+0x100] ;  /* 0x0a00010008f47fae */ /* 0x0003e8000b901d46 */
[----:B------:R1:W-:Y:S04]  /*5270*/  LDGSTS.E.BYPASS.LTC128B.128 [R244+0x7000], desc[UR6][R4.64] ;  /* 0x0700000004f47fae */ /* 0x0003e8000b901d46 */
[----:B------:R1:W-:Y:S04]  /*5280*/  LDGSTS.E.BYPASS.LTC128B.128 [R244+0x9000], desc[UR6][R4.64+0x80] ;  /* 0x0900008004f47fae */ /* 0x0003e8000b901d46 */
[----:B------:R1:W-:Y:S04]  /*5290*/  LDGSTS.E.BYPASS.LTC128B.128 [R244+0xb000], desc[UR6][R4.64+0x100] ;  /* 0x0b00010004f47fae */ /* 0x0003e8000b901d46 */
[----:B------:R1:W-:Y:S04]  /*52a0*/  STL.64 [R1+0x38], R8 ;  /* 0x0000380801007387 */ /* 0x0003e80000100a00 */
[----:B------:R-:W0:Y:S02]  /*52b0*/  LDGDEPBAR ;  /* 0x00000000000079af */ /* 0x000e240000000000 */
.L_x_62:
        /* <DEDUP_REMOVED lines=16> */
[----:B------:R-:W-:Y:S04]  /*53c0*/  STL.64 [R1+0xb0], R32 ;  /* 0x0000b02001007387 */ /* 0x000fe80000100a00 */
[----:B------:R1:W-:Y:S04]  /*53d0*/  STL [R1+0xa8], R30 ;  /* 0x0000a81e01007387 */ /* 0x0003e80000100800 */
[----:B------:R-:W-:Y:S04]  /*53e0*/  STL.64 [R1+0xa0], R28 ;  /* 0x0000a01c01007387 */ /* 0x000fe80000100a00 */
[----:B------:R4:W-:Y:S04]  /*53f0*/  STL.64 [R1+0x98], R22 ;  /* 0x0000981601007387 */ /* 0x0009e80000100a00 */
[----:B------:R-:W-:Y:S04]  /*5400*/  STL.64 [R1+0x90], R26 ;  /* 0x0000901a01007387 */ /* 0x000fe80000100a00 */
[----:B------:R-:W-:Y:S04]  /*5410*/  STL.64 [R1+0x88], R24 ;  /* 0x0000881801007387 */ /* 0x000fe80000100a00 */
[----:B------:R4:W-:Y:S04]  /*5420*/  STL.64 [R1+0x80], R20 ;  /* 0x0000801401007387 */ /* 0x0009e80000100a00 */
[----:B------:R-:W-:Y:S01]  /*5430*/  LDSM.16.MT88.4 R244, [R0+0x10000] ;  /* 0x0100000000f4783b */ /* 0x000fe20000004200 */
[----:B-1----:R-:W-:Y:S03]  /*5440*/  IMAD.MOV.U32 R30, RZ, RZ, R43 ;  /* 0x000000ffff1e7224 */ /* 0x002fe600078e002b */
[----:B------:R-:W-:Y:S04]  /*5450*/  LDSM.16.MT88.4 R36, [R0+0xe800] ;  /* 0x00e800000024783b */ /* 0x000fe80000004200 */
[----:B----4-:R-:W4:Y:S04]  /*5460*/  LDL R23, [R1+0x24] ;  /* 0x0000240001177983 */ /* 0x010f280000100800 */
[----:B------:R-:W4:Y:S04]  /*5470*/  LDL R20, [R1+0x20] ;  /* 0x0000200001147983 */ /* 0x000f280000100800 */
        /* <DEDUP_REMOVED lines=31> */
[----:B------:R-:W1:Y:S05]  /*5670*/  LDSM.16.M88.4 R24, [R20] ;  /* 0x000000001418783b */ /* 0x000e6a0000000200 */
[----:B------:R-:W-:Y:S01]  /*5680*/  HMMA.16816.F32 R96, R248, R246, R96 ;  /* 0x000000f6f860723c */ /* 0x000fe20000001860 */
[----:B------:R-:W2:Y:S04]  /*5690*/  LDSM.16.MT88.4 R244, [R0+0xf000] ;  /* 0x00f0000000f4783b */ /* 0x000ea80000004200 */
[----:B------:R-:W3:Y:S01]  /*56a0*/  LDSM.16.MT88.4 R248, [R0+0x11000] ;  /* 0x0110000000f8783b */ /* 0x000ee20000004200 */
[-C--:B-1----:R-:W-:Y:S06]  /*56b0*/  HMMA.16816.F32 R4, R24, R44.reuse, R4 ;  /* 0x0000002c1804723c */ /* 0x082fec0000001804 */
[C---:B------:R-:W-:Y:S06]  /*56c0*/  HMMA.16816.F32 R8, R36.reuse, R44, R8 ;  /* 0x0000002c2408723c */ /* 0x040fec0000001808 */
[-C--:B------:R-:W-:Y:S06]  /*56d0*/  HMMA.16816.F32 R12, R36, R46.reuse, R12 ;  /* 0x0000002e240c723c */ /* 0x080fec000000180c */
[C---:B------:R-:W-:Y:S01]  /*56e0*/  HMMA.16816.F32 R16, R24.reuse, R46, R16 ;  /* 0x0000002e1810723c */ /* 0x040fe20000001810 */
[----:B------:R-:W5:Y:S04]  /*56f0*/  LDL.LU.64 R46, [R1+0xe0] ;  /* 0x0000e000012e7983 */ /* 0x000f680000300a00 */
[----:B------:R-:W5:Y:S01]  /*5700*/  LDL.LU.64 R44, [R1+0xd8] ;  /* 0x0000d800012c7983 */ /* 0x000f620000300a00 */
[-C--:B--2---:R-:W-:Y:S03]  /*5710*/  HMMA.16816.F32 R68, R24, R244.reuse, R68 ;  /* 0x000000f41844723c */ /* 0x084fe60000001844 */
[----:B------:R-:W2:Y:S03]  /*5720*/  LDL R29, [R1+0x64] ;  /* 0x00006400011d7983 */ /* 0x000ea60000100800 */
[C---:B------:R-:W-:Y:S01]  /*5730*/  HMMA.16816.F32 R72, R36.reuse, R244, R72 ;  /* 0x000000f42448723c */ /* 0x040fe20000001848 */
[----:B------:R-:W4:Y:S04]  /*5740*/  LDL R22, [R1+0x60] ;  /* 0x0000600001167983 */ /* 0x000f280000100800 */
[----:B------:R-:W4:Y:S01]  /*5750*/  LDL R33, [R1+0x5c] ;  /* 0x00005c0001217983 */ /* 0x000f220000100800 */
[-C--:B------:R-:W-:Y:S03]  /*5760*/  HMMA.16816.F32 R76, R36, R246.reuse, R76 ;  /* 0x000000f6244c723c */ /* 0x080fe6000000184c */
[----:B------:R-:W4:Y:S03]  /*5770*/  LDL R32, [R1+0x58] ;  /* 0x0000580001207983 */ /* 0x000f260000100800 */
[C---:B------:R-:W-:Y:S01]  /*5780*/  HMMA.16816.F32 R80, R24.reuse, R246, R80 ;  /* 0x000000f61850723c */ /* 0x040fe20000001850 */
[----:B------:R-:W4:Y:S04]  /*5790*/  LDL.LU.64 R20, [R1+0x30] ;  /* 0x0000300001147983 */ /* 0x000f280000300a00 */
[----:B------:R-:W1:Y:S01]  /*57a0*/  LDSM.16.M88.4 R244, [R23] ;  /* 0x0000000017f4783b */ /* 0x000e620000000200 */
[-C--:B---3--:R-:W-:Y:S06]  /*57b0*/  HMMA.16816.F32 R84, R24, R248.reuse, R84 ;  /* 0x000000f81854723c */ /* 0x088fec0000001854 */
[C---:B------:R-:W-:Y:S06]  /*57c0*/  HMMA.16816.F32 R88, R36.reuse, R248, R88 ;  /* 0x000000f82458723c */ /* 0x040fec0000001858 */
[-C--:B------:R-:W-:Y:S01]  /*57d0*/  HMMA.16816.F32 R92, R36, R250.reuse, R92 ;  /* 0x000000fa245c723c */ /* 0x080fe2000000185c */
[----:B------:R3:W1:Y:S05]  /*57e0*/  LDSM.16.M88.4 R36, [R23+0x1000] ;  /* 0x001000001724783b */ /* 0x00066a0000000200 */
[----:B------:R-:W-:Y:S01]  /*57f0*/  HMMA.16816.F32 R96, R24, R250, R96 ;  /* 0x000000fa1860723c */ /* 0x000fe20000001860 */
[----:B------:R-:W1:Y:S04]  /*5800*/  LDSM.16.MT88.4 R248, [R0+0xf800] ;  /* 0x00f8000000f8783b */ /* 0x000e680000004200 */
[----:B------:R-:W1:Y:S01]  /*5810*/  LDSM.16.MT88.4 R24, [R0+0x11800] ;  /* 0x011800000018783b */ /* 0x000e620000004200 */
[----:B---3--:R-:W3:Y:S01]  /*5820*/  LDC R23, c[0x0][0x270] ;  /* 0x00009c00ff177b82 */ /* 0x008ee20000000800 */
[-C--:B-1----:R-:W-:Y:S06]  /*5830*/  HMMA.16816.F32 R4, R244, R40.reuse, R4 ;  /* 0x00000028f404723c */ /* 0x082fec0000001804 */
[C---:B------:R-:W-:Y:S06]  /*5840*/  HMMA.16816.F32 R8, R36.reuse, R40, R8 ;  /* 0x000000282408723c */ /* 0x040fec0000001808 */
[-C--:B------:R-:W-:Y:S05]  /*5850*/  HMMA.16816.F32 R12, R36, R42.reuse, R12 ;  /* 0x0000002a240c723c */ /* 0x080fea000000180c */
[----:B---3--:R-:W-:Y:S01]  /*5860*/  IMAD R23, R23, UR20, RZ ;  /* 0x0000001417177c24 */ /* 0x008fe2000f8e02ff */
[C---:B------:R-:W-:Y:S01]  /*5870*/  HMMA.16816.F32 R16, R244.reuse, R42, R16 ;  /* 0x0000002af410723c */ /* 0x040fe20000001810 */
[----:B------:R-:W5:Y:S04]  /*5880*/  LDL.LU.64 R42, [R1+0xd0] ;  /* 0x0000d000012a7983 */ /* 0x000f680000300a00 */
[----:B------:R-:W5:Y:S01]  /*5890*/  LDL.LU.64 R40, [R1+0xc8] ;  /* 0x0000c80001287983 */ /* 0x000f620000300a00 */
[-C--:B------:R-:W-:Y:S06]  /*58a0*/  HMMA.16816.F32 R68, R244, R248.reuse, R68 ;  /* 0x000000f8f444723c */ /* 0x080fec0000001844 */
[C---:B------:R-:W-:Y:S06]  /*58b0*/  HMMA.16816.F32 R72, R36.reuse, R248, R72 ;  /* 0x000000f82448723c */ /* 0x040fec0000001848 */
[-C--:B------:R-:W-:Y:S05]  /*58c0*/  HMMA.16816.F32 R76, R36, R250.reuse, R76 ;  /* 0x000000fa244c723c */ /* 0x080fea000000184c */
[C---:B------:R-:W-:Y:S01]  /*58d0*/  IMAD.SHL.U32 R248, R23.reuse, 0x8, RZ ;  /* 0x0000000817f87824 */ /* 0x040fe200078e00ff */
[C---:B------:R-:W-:Y:S05]  /*58e0*/  HMMA.16816.F32 R80, R244.reuse, R250, R80 ;  /* 0x000000faf450723c */ /* 0x040fea0000001850 */
[C---:B------:R-:W-:Y:S01]  /*58f0*/  IMAD.SHL.U32 R249, R23.reuse, 0x10, RZ ;  /* 0x0000001017f97824 */ /* 0x040fe200078e00ff */
[-C--:B------:R-:W-:Y:S05]  /*5900*/  HMMA.16816.F32 R84, R244, R24.reuse, R84 ;  /* 0x00000018f454723c */ /* 0x080fea0000001854 */
[C---:B------:R-:W-:Y:S01]  /*5910*/  IMAD.U32 R250, R23.reuse, -0x40, RZ ;  /* 0xffffffc017fa7824 */ /* 0x040fe200078e00ff */
[C---:B------:R-:W-:Y:S01]  /*5920*/  HMMA.16816.F32 R88, R36.reuse, R24, R88 ;  /* 0x000000182458723c */ /* 0x040fe20000001858 */
[----:B------:R-:W1:Y:S05]  /*5930*/  LDC R24, c[0x0][0x270] ;  /* 0x00009c00ff187b82 */ /* 0x000e6a0000000800 */
[-C--:B------:R-:W-:Y:S05]  /*5940*/  HMMA.16816.F32 R92, R36, R26.reuse, R92 ;  /* 0x0000001a245c723c */ /* 0x080fea000000185c */
[----:B------:R-:W-:Y:S01]  /*5950*/  IMAD.MOV.U32 R25, RZ, RZ, R30 ;  /* 0x000000ffff197224 */ /* 0x000fe200078e001e */
[----:B------:R-:W-:Y:S05]  /*5960*/  HMMA.16816.F32 R96, R244, R26, R96 ;  /* 0x0000001af460723c */ /* 0x000fea0000001860 */
[----:B------:R-:W-:Y:S01]  /*5970*/  IMAD R30, R23, 0x18, RZ ;  /* 0x00000018171e7824 */ /* 0x000fe200078e02ff */
[----:B--2---:R-:W-:Y:S01]  /*5980*/  @P3 IADD3 R28, P1, R29, UR10, RZ ;  /* 0x0000000a1d1c3c10 */ /* 0x004fe2000ff3e0ff */
[----:B------:R-:W-:Y:S04]  /*5990*/  @UP2 UMOV UR10, UR16 ;  /* 0x00000010000a2c82 */ /* 0x000fe80008000000 */
[----:B----4-:R-:W-:Y:S01]  /*59a0*/  @P3 IADD3.X R29, R22, UR9, RZ, P1, !PT ;  /* 0x00000009161d3c10 */ /* 0x010fe20008ffe4ff */
[C---:B------:R-:W-:Y:S01]  /*59b0*/  IMAD R22, R23.reuse, 0x28, RZ ;  /* 0x0000002817167824 */ /* 0x040fe200078e02ff */
[----:B------:R-:W-:Y:S03]  /*59c0*/  @UP2 UMOV UR9, UR13 ;  /* 0x0000000d00092c82 */ /* 0x000fe60008000000 */
[----:B------:R-:W2:Y:S04]  /*59d0*/  @P3 LDG.E R33, desc[UR6][R28.64+-0xe0] ;  /* 0xffff20061c213981 */ /* 0x000ea8000c1e1900 */
[----:B------:R3:W4:Y:S01]  /*59e0*/  @P3 LDG.E R32, desc[UR6][R28.64+-0x100] ;  /* 0xffff00061c203981 */ /* 0x000722000c1e1900 */
[C---:B------:R-:W-:Y:S04]  /*59f0*/  LEA R251, P0, R250.reuse, R20, 0x2 ;  /* 0x00000014fafb7211 */ /* 0x040fe800078010ff */
[----:B------:R-:W-:Y:S01]  /*5a00*/  LEA.HI.X.SX32 R250, R250, R21, 0x2, P0 ;  /* 0x00000015fafa7211 */ /* 0x000fe200000f16ff */
[----:B------:R-:W-:Y:S04]  /*5a10*/  IMAD.MOV.U32 R20, RZ, RZ, R251 ;  /* 0x000000ffff147224 */ /* 0x000fe800078e00fb */
[----:B------:R-:W-:Y:S01]  /*5a20*/  IMAD.MOV.U32 R21, RZ, RZ, R250 ;  /* 0x000000ffff157224 */ /* 0x000fe200078e00fa */
[-C--:B------:R-:W-:Y:S02]  /*5a30*/  LEA R250, P1, R248, R20.reuse, 0x2 ;  /* 0x00000014f8fa7211 */ /* 0x080fe400078210ff */
[-C--:B------:R-:W-:Y:S02]  /*5a40*/  LEA R22, P2, R22, R20.reuse, 0x2 ;  /* 0x0000001416167211 */ /* 0x080fe400078410ff */
[----:B------:R-:W-:Y:S01]  /*5a50*/  STL.64 [R1+0x30], R20 ;  /* 0x0000301401007387 */ /* 0x000fe20000100a00 */
[-C--:B------:R-:W-:Y:S03]  /*5a60*/  LEA.HI.X.SX32 R251, R248, R21.reuse, 0x2, P1 ;  /* 0x00000015f8fb7211 */ /* 0x080fe600008f16ff */
[----:B------:R1:W-:Y:S04]  /*5a70*/  REDG.E.ADD.F32.FTZ.RN.STRONG.GPU desc[UR6][R20.64], R4 ;  /* 0x00000004140079a6 */ /* 0x0003e8000c10f386 */
[----:B------:R1:W-:Y:S01]  /*5a80*/  REDG.E.ADD.F32.FTZ.RN.STRONG.GPU desc[UR6][R250.64], R5 ;  /* 0x00000005fa0079a6 */ /* 0x0003e2000c10f386 */
[C---:B---3--:R-:W-:Y:S02]  /*5a90*/  IMAD.SHL.U32 R28, R23.reuse, 0x20, RZ ;  /* 0x00000020171c7824 */ /* 0x048fe400078e00ff */
[----:B-1----:R-:W-:Y:S02]  /*5aa0*/  IMAD R29, R24, UR20, RZ ;  /* 0x00000014181d7c24 */ /* 0x002fe4000f8e02ff */
[----:B------:R-:W-:Y:S02]  /*5ab0*/  IMAD R24, R23, 0x38, RZ ;  /* 0x0000003817187824 */ /* 0x000fe400078e02ff */
[----:B------:R-:W-:Y:S01]  /*5ac0*/  IMAD.SHL.U32 R29, R29, 0x20, RZ ;  /* 0x000000201d1d7824 */ /* 0x000fe200078e00ff */
[CC--:B------:R-:W-:Y:S04]  /*5ad0*/  LEA R4, P1, R30.reuse, R20.reuse, 0x2 ;  /* 0x000000141e047211 */ /* 0x0c0fe800078210ff */
[-C--:B------:R-:W-:Y:S01]  /*5ae0*/  LEA.HI.X.SX32 R5, R30, R21.reuse, 0x2, P1 ;  /* 0x000000151e057211 */ /* 0x080fe200008f16ff */
[----:B--2---:R-:W-:Y:S04]  /*5af0*/  @P3 STL [R1+0x5c], R33 ;  /* 0x00005c2101003387 */ /* 0x004fe80000100800 */
[----:B----4-:R1:W-:Y:S04]  /*5b00*/  @P3 STL [R1+0x58], R32 ;  /* 0x0000582001003387 */ /* 0x0103e80000100800 */
[----:B------:R2:W5:Y:S04]  /*5b10*/  LDL.LU.64 R38, [R1+0xc0] ;  /* 0x0000c00001267983 */ /* 0x0005680000300a00 */
[----:B------:R2:W5:Y:S01]  /*5b20*/  LDL.LU.64 R36, [R1+0xb8] ;  /* 0x0000b80001247983 */ /* 0x0005620000300a00 */
[CC--:B-1----:R-:W-:Y:S04]  /*5b30*/  LEA R32, P0, R249.reuse, R20.reuse, 0x2 ;  /* 0x00000014f9207211 */ /* 0x0c2fe800078010ff */
[-C--:B------:R-:W-:Y:S02]  /*5b40*/  LEA.HI.X.SX32 R33, R249, R21.reuse, 0x2, P0 ;  /* 0x00000015f9217211 */ /* 0x080fe400000f16ff */
[-C--:B------:R-:W-:Y:S03]  /*5b50*/  LEA R28, P0, R28, R20.reuse, 0x2 ;  /* 0x000000141c1c7211 */ /* 0x080fe600078010ff */
[----:B------:R1:W-:Y:S01]  /*5b60*/  REDG.E.ADD.F32.FTZ.RN.STRONG.GPU desc[UR6][R32.64], R6 ;  /* 0x00000006200079a6 */ /* 0x0003e2000c10f386 */
[-C--:B------:R-:W-:Y:S03]  /*5b70*/  LEA.HI.X.SX32 R29, R29, R21.reuse, 0x2, P0 ;  /* 0x000000151d1d7211 */ /* 0x080fe600000f16ff */
[----:B------:R3:W-:Y:S04]  /*5b80*/  REDG.E.ADD.F32.FTZ.RN.STRONG.GPU desc[UR6][R4.64], R7 ;  /* 0x00000007040079a6 */ /* 0x0007e8000c10f386 */
[----:B------:R4:W-:Y:S01]  /*5b90*/  REDG.E.ADD.F32.FTZ.RN.STRONG.GPU desc[UR6][R28.64], R8 ;  /* 0x000000081c0079a6 */ /* 0x0009e2000c10f386 */
[----:B-1----:R-:W-:Y:S03]  /*5ba0*/  IMAD R6, R23, 0x30, RZ ;  /* 0x0000003017067824 */ /* 0x002fe600078e02ff */
[----:B------:R2:W5:Y:S01]  /*5bb0*/  LDL.LU.64 R32, [R1+0xb0] ;  /* 0x0000b00001207983 */ /* 0x0005620000300a00 */
[----:B---3--:R-:W1:Y:S01]  /*5bc0*/  LDC R5, c[0x0][0x270] ;  /* 0x00009c00ff057b82 */ /* 0x008e620000000800 */
[-C--:B------:R-:W-:Y:S02]  /*5bd0*/  LEA R6, P1, R6, R20.reuse, 0x2 ;  /* 0x0000001406067211 */ /* 0x080fe400078210ff */
[----:B------:R2:W5:Y:S01]  /*5be0*/  LDL.LU R30, [R1+0xa8] ;  /* 0x0000a800011e7983 */ /* 0x0005620000300800 */
[CC--:B------:R-:W-:Y:S01]  /*5bf0*/  LEA R4, P0, R24.reuse, R20.reuse, 0x2 ;  /* 0x0000001418047211 */ /* 0x0c0fe200078010ff */
[----:B----4-:R-:W-:Y:S02]  /*5c00*/  VIADD R8, R249, 0x20 ;  /* 0x00000020f9087836 */ /* 0x010fe40000000000 */
[----:B------:R2:W5:Y:S01]  /*5c10*/  LDL.LU.64 R28, [R1+0xa0] ;  /* 0x0000a000011c7983 */ /* 0x0005620000300a00 */
[C---:B-1----:R-:W-:Y:S02]  /*5c20*/  IMAD R23, R5.reuse, UR20, RZ ;  /* 0x0000001405177c24 */ /* 0x042fe4000f8e02ff */
[----:B------:R-:W-:Y:S01]  /*5c30*/  IMAD R7, R5, UR20, RZ ;  /* 0x0000001405077c24 */ /* 0x000fe2000f8e02ff */
[-C--:B------:R-:W-:Y:S01]  /*5c40*/  LEA.HI.X.SX32 R5, R24, R21.reuse, 0x2, P0 ;  /* 0x0000001518057211 */ /* 0x080fe200000f16ff */
[----:B------:R-:W-:Y:S02]  /*5c50*/  IMAD R23, R23, 0x28, RZ ;  /* 0x0000002817177824 */ /* 0x000fe400078e02ff */
[----:B------:R-:W-:Y:S03]  /*5c60*/  IMAD R7, R7, 0x30, RZ ;  /* 0x0000003007077824 */ /* 0x000fe600078e02ff */
[-C--:B------:R-:W-:Y:S02]  /*5c70*/  LEA.HI.X.SX32 R23, R23, R21.reuse, 0x2, P2 ;  /* 0x0000001517177211 */ /* 0x080fe400010f16ff */
[-C--:B------:R-:W-:Y:S03]  /*5c80*/  LEA.HI.X.SX32 R7, R7, R21.reuse, 0x2, P1 ;  /* 0x0000001507077211 */ /* 0x080fe600008f16ff */
[----:B------:R1:W-:Y:S04]  /*5c90*/  REDG.E.ADD.F32.FTZ.RN.STRONG.GPU desc[UR6][R22.64], R9 ;  /* 0x00000009160079a6 */ /* 0x0003e8000c10f386 */
[----:B------:R3:W-:Y:S04]  /*5ca0*/  REDG.E.ADD.F32.FTZ.RN.STRONG.GPU desc[UR6][R6.64], R10 ;  /* 0x0000000a060079a6 */ /* 0x0007e8000c10f386 */
[----:B------:R4:W-:Y:S04]  /*5cb0*/  REDG.E.ADD.F32.FTZ.RN.STRONG.GPU desc[UR6][R4.64], R11 ;  /* 0x0000000b040079a6 */ /* 0x0009e8000c10f386 */
[----:B------:R2:W-:Y:S04]  /*5cc0*/  REDG.E.ADD.F32.FTZ.RN.STRONG.GPU desc[UR6][R20.64+0x80], R16 ;  /* 0x00008010140079a6 */ /* 0x0005e8000c10f386 */
[----:B------:R2:W-:Y:S04]  /*5cd0*/  REDG.E.ADD.F32.FTZ.RN.STRONG.GPU desc[UR6][R250.64+0x80], R17 ;  /* 0x00008011fa0079a6 */ /* 0x0005e8000c10f386 */
[----:B-1----:R1:W5:Y:S01]  /*5ce0*/  LDL.LU.64 R22, [R1+0x98] ;  /* 0x0000980001167983 */ /* 0x0023620000300a00 */
[C---:B---3--:R-:W-:Y:S03]  /*5cf0*/  IMAD.IADD R7, R248.reuse, 0x1, R8 ;  /* 0x00000001f8077824 */ /* 0x048fe600078e0208 */
[----:B------:R1:W5:Y:S01]  /*5d00*/  LDL.LU.64 R26, [R1+0x90] ;  /* 0x00009000011a7983 */ /* 0x0003620000300a00 */
[----:B------:R-:W-:Y:S02]  /*5d10*/  IMAD.MOV.U32 R10, RZ, RZ, R25 ;  /* 0x000000ffff0a7224 */ /* 0x000fe400078e0019 */
[----:B----4-:R-:W-:Y:S01]  /*5d20*/  VIADD R5, R249, 0x20 ;  /* 0x00000020f9057836 */ /* 0x010fe20000000000 */
[-C--:B------:R-:W-:Y:S01]  /*5d30*/  LEA R6, P1, R7, R20.reuse, 0x2 ;  /* 0x0000001407067211 */ /* 0x080fe200078210ff */
[C---:B------:R-:W-:Y:S01]  /*5d40*/  IMAD.IADD R4, R248.reuse, 0x1, R7 ;  /* 0x00000001f8047824 */ /* 0x040fe200078e0207 */
[----:B------:R1:W5:Y:S01]  /*5d50*/  LDL.LU.64 R24, [R1+0x88] ;  /* 0x0000880001187983 */ /* 0x0003620000300a00 */
[----:B------:R-:W-:Y:S01]  /*5d60*/  IMAD.MOV.U32 R247, RZ, RZ, R10 ;  /* 0x000000fffff77224 */ /* 0x000fe200078e000a */
[-C--:B------:R-:W-:Y:S02]  /*5d70*/  LEA R8, P0, R5, R20.reuse, 0x2 ;  /* 0x0000001405087211 */ /* 0x080fe400078010ff */
[-C--:B------:R-:W-:Y:S02]  /*5d80*/  LEA.HI.X.SX32 R7, R7, R21.reuse, 0x2, P1 ;  /* 0x0000001507077211 */ /* 0x080fe400008f16ff */
[-C--:B------:R-:W-:Y:S01]  /*5d90*/  LEA.HI.X.SX32 R9, R5, R21.reuse, 0x2, P0 ;  /* 0x0000001505097211 */ /* 0x080fe200000f16ff */
[----:B------:R-:W-:Y:S01]  /*5da0*/  IMAD.IADD R5, R248, 0x1, R4 ;  /* 0x00000001f8057824 */ /* 0x000fe200078e0204 */
[CC--:B--2---:R-:W-:Y:S03]  /*5db0*/  LEA R16, P0, R4.reuse, R20.reuse, 0x2 ;  /* 0x0000001404107211 */ /* 0x0c4fe600078010ff */
[----:B------:R2:W-:Y:S01]  /*5dc0*/  REDG.E.ADD.F32.FTZ.RN.STRONG.GPU desc[UR6][R8.64], R18 ;  /* 0x00000012080079a6 */ /* 0x0005e2000c10f386 */
[-C--:B------:R-:W-:Y:S01]  /*5dd0*/  LEA.HI.X.SX32 R17, R4, R21.reuse, 0x2, P0 ;  /* 0x0000001504117211 */ /* 0x080fe200000f16ff */
[----:B------:R-:W-:Y:S01]  /*5de0*/  IMAD.IADD R4, R248, 0x1, R5 ;  /* 0x00000001f8047824 */ /* 0x000fe200078e0205 */
[CC--:B------:R-:W-:Y:S01]  /*5df0*/  LEA R10, P0, R5.reuse, R20.reuse, 0x2 ;  /* 0x00000014050a7211 */ /* 0x0c0fe200078010ff */
[----:B------:R3:W-:Y:S03]  /*5e00*/  REDG.E.ADD.F32.FTZ.RN.STRONG.GPU desc[UR6][R6.64], R19 ;  /* 0x00000013060079a6 */ /* 0x0007e6000c10f386 */
[-C--:B------:R-:W-:Y:S01]  /*5e10*/  LEA.HI.X.SX32 R11, R5, R21.reuse, 0x2, P0 ;  /* 0x00000015050b7211 */ /* 0x080fe200000f16ff */
[----:B------:R-:W-:Y:S01]  /*5e20*/  REDG.E.ADD.F32.FTZ.RN.STRONG.GPU desc[UR6][R16.64], R12 ;  /* 0x0000000c100079a6 */ /* 0x000fe2000c10f386 */
[----:B------:R-:W-:Y:S03]  /*5e30*/  VIADD R5, R249, 0x40 ;  /* 0x00000040f9057836 */ /* 0x000fe60000000000 */
[----:B------:R4:W-:Y:S04]  /*5e40*/  REDG.E.ADD.F32.FTZ.RN.STRONG.GPU desc[UR6][R10.64], R13 ;  /* 0x0000000d0a0079a6 */ /* 0x0009e8000c10f386 */
[----:B------:R-:W-:Y:S01]  /*5e50*/  LDSM.16.MT88.4 R16, [R0+0x2000] ;  /* 0x002000000010783b */ /* 0x000fe20000004200 */
[-C--:B--2---:R-:W-:Y:S01]  /*5e60*/  LEA R8, P1, R4, R20.reuse, 0x2 ;  /* 0x0000001404087211 */ /* 0x084fe200078210ff */
[----:B---3--:R-:W-:Y:S03]  /*5e70*/  IMAD.IADD R7, R248, 0x1, R4 ;  /* 0x00000001f8077824 */ /* 0x008fe600078e0204 */
[-C--:B------:R-:W-:Y:S02]  /*5e80*/  LEA.HI.X.SX32 R9, R4, R21.reuse, 0x2, P1 ;  /* 0x0000001504097211 */ /* 0x080fe400008f16ff */
[CC--:B------:R-:W-:Y:S03]  /*5e90*/  LEA R6, P0, R7.reuse, R20.reuse, 0x2 ;  /* 0x0000001407067211 */ /* 0x0c0fe600078010ff */
[----:B------:R2:W-:Y:S01]  /*5ea0*/  REDG.E.ADD.F32.FTZ.RN.STRONG.GPU desc[UR6][R8.64], R14 ;  /* 0x0000000e080079a6 */ /* 0x0005e2000c10f386 */
[C---:B----4-:R-:W-:Y:S01]  /*5eb0*/  IMAD.IADD R10, R248.reuse, 0x1, R5 ;  /* 0x00000001f80a7824 */ /* 0x050fe200078e0205 */
[-C--:B------:R-:W-:Y:S03]  /*5ec0*/  LEA.HI.X.SX32 R7, R7, R21.reuse, 0x2, P0 ;  /* 0x0000001507077211 */ /* 0x080fe600000f16ff */
[C---:B------:R-:W-:Y:S02]  /*5ed0*/  IMAD.IADD R4, R248.reuse, 0x1, R10 ;  /* 0x00000001f8047824 */ /* 0x040fe400078e020a */
[----:B------:R3:W-:Y:S04]  /*5ee0*/  REDG.E.ADD.F32.FTZ.RN.STRONG.GPU desc[UR6][R6.64], R15 ;  /* 0x0000000f060079a6 */ /* 0x0007e8000c10f386 */
[----:B------:R-:W-:Y:S04]  /*5ef0*/  REDG.E.ADD.F32.FTZ.RN.STRONG.GPU desc[UR6][R20.64+0x100], R68 ;  /* 0x00010044140079a6 */ /* 0x000fe8000c10f386 */
[----:B------:R-:W-:Y:S01]  /*5f00*/  REDG.E.ADD.F32.FTZ.RN.STRONG.GPU desc[UR6][R250.64+0x100], R69 ;  /* 0x00010045fa0079a6 */ /* 0x000fe2000c10f386 */
[CC--:B--2---:R-:W-:Y:S04]  /*5f10*/  LEA R8, P0, R5.reuse, R20.reuse, 0x2 ;  /* 0x0000001405087211 */ /* 0x0c4fe800078010ff */
[-C--:B------:R-:W-:Y:S01]  /*5f20*/  LEA.HI.X.SX32 R9, R5, R21.reuse, 0x2, P0 ;  /* 0x0000001505097211 */ /* 0x080fe200000f16ff */
[----:B------:R-:W-:Y:S01]  /*5f30*/  IMAD.IADD R5, R248, 0x1, R4 ;  /* 0x00000001f8057824 */ /* 0x000fe200078e0204 */
[-C--:B------:R-:W-:Y:S02]  /*5f40*/  LEA R12, P0, R4, R20.reuse, 0x2 ;  /* 0x00000014040c7211 */ /* 0x080fe400078010ff */
[-C--:B---3--:R-:W-:Y:S01]  /*5f50*/  LEA R6, P1, R10, R20.reuse, 0x2 ;  /* 0x000000140a067211 */ /* 0x088fe200078210ff */
        /* <DEDUP_REMOVED lines=77> */
[----:B------:R-:W-:Y:S04]  /*6430*/  REDG.E.ADD.F32.FTZ.RN.STRONG.GPU desc[UR6][R20.64+0x280], R96 ;  /* 0x00028060140079a6 */ /* 0x000fe8000c10f386 */
[----:B------:R-:W-:Y:S04]  /*6440*/  REDG.E.ADD.F32.FTZ.RN.STRONG.GPU desc[UR6][R250.64+0x280], R97 ;  /* 0x00028061fa0079a6 */ /* 0x000fe8000c10f386 */
[----:B------:R-:W-:Y:S01]  /*6450*/  LDSM.16.MT88.4 R88, [R0+0x4800] ;  /* 0x004800000058783b */ /* 0x000fe20000004200 */
[C---:B--2---:R-:W-:Y:S01]  /*6460*/  IMAD.IADD R6, R248.reuse, 0x1, R4 ;  /* 0x00000001f8067824 */ /* 0x044fe200078e0204 */
[CC--:B---3--:R-:W-:Y:S03]  /*6470*/  LEA R8, P0, R249.reuse, R20.reuse, 0x2 ;  /* 0x00000014f9087211 */ /* 0x0c8fe600078010ff */
[C---:B------:R-:W-:Y:S01]  /*6480*/  IMAD.IADD R5, R248.reuse, 0x1, R6 ;  /* 0x00000001f8057824 */ /* 0x040fe200078e0206 */
[-C--:B------:R-:W-:Y:S03]  /*6490*/  LEA.HI.X.SX32 R9, R249, R21.reuse, 0x2, P0 ;  /* 0x00000015f9097211 */ /* 0x080fe600000f16ff */
[----:B------:R-:W-:Y:S01]  /*64a0*/  IMAD.IADD R4, R248, 0x1, R5 ;  /* 0x00000001f8047824 */ /* 0x000fe200078e0205 */
[CC--:B------:R-:W-:Y:S02]  /*64b0*/  LEA R12, P0, R6.reuse, R20.reuse, 0x2 ;  /* 0x00000014060c7211 */ /* 0x0c0fe400078010ff */
        /* <DEDUP_REMOVED lines=81> */
[----:B------:R-:W3:Y:S08]  /*69d0*/  LDC R7, c[0x0][0x244] ;  /* 0x00009100ff077b82 */ /* 0x000ef00000000800 */
[----:B------:R-:W-:Y:S01]  /*69e0*/  BAR.SYNC.DEFER_BLOCKING 0x0 ;  /* 0x0000000000007b1d */ /* 0x000fe20000010000 */
        /* <DEDUP_REMOVED lines=9> */
[----:B------:R1:W-:Y:S01]  /*6a80*/  LDGSTS.E.BYPASS.LTC128B.128 [R247], desc[UR6][R8.64] ;  /* 0x0000000008f77fae */ /* 0x0003e2000b901d46 */
        /* <DEDUP_REMOVED lines=8> */
.L_x_63:
[----:B------:R-:W-:Y:S02]  /*6b10*/  UISETP.GT.AND UP0, UPT, UR5, UR15, UPT ;  /* 0x0000000f0500728c */ /* 0x000fe4000bf04270 */
[----:B------:R-:W-:Y:S04]  /*6b20*/  UIADD3 UR5, UR5, -0x1, URZ ;  /* 0xffffffff05057890 */ /* 0x000fe8000fffe03f */
[----:B------:R-:W-:Y:S11]  /*6b30*/  PLOP3.LUT P0, PT, PT, PT, UP0, 0x80, 0x0 ;  /* 0x000000000000781c */ /* 0x000ff60003f0f008 */
[----:B------:R-:W-:Y:S02]  /*6b40*/  @!UPT UIADD3 URZ, URZ, URZ, URZ ;  /* 0x0000003f3f3ff290 */ /* 0x000fe4000fffe03f */
[----:B------:R-:W-:Y:S05]  /*6b50*/  @P0 BRA `(.L_x_64) ;  /* 0xffffffcc00580947 */ /* 0x000fea000383ffff */
[----:B------:R-:W2:Y:S01]  /*6b60*/  LDL R73, [R1+0x68] ;  /* 0x0000680001497983 */ /* 0x000ea20000100800 */
[----:B------:R-:W-:-:S03]  /*6b70*/  ULDC UR5, c[0x0][0x390] ;  /* 0x0000e40000057ab9 */ /* 0x000fc60000000800 */
[----:B------:R-:W3:Y:S01]  /*6b80*/  LDL R72, [R1+0x6c] ;  /* 0x00006c0001487983 */ /* 0x000ee20000100800 */
        /* <DEDUP_REMOVED lines=61> */
[----:B-1----:R-:W-:Y:S01]  /*6f60*/  FMUL.FTZ R9, R137, UR5 ;  /* 0x0000000589097c20 */ /* 0x002fe20008410000 */
        /* <DEDUP_REMOVED lines=11> */
[----:B------:R-:W-:Y:S01]  /*7020*/  F2FP.F16.F32.PACK_AB R6, R6, R146 ;  /* 0x000000920606723e */ /* 0x000fe200000000ff */
[----:B------:R-:W-:Y:S01]  /*7030*/  USHF.L.U32 UR19, UR22, 0x6, URZ ;  /* 0x0000000616137899 */ /* 0x000fe2000800063f */
[----:B------:R-:W-:-:S02]  /*7040*/  F2FP.F16.F32.PACK_AB R9, R9, R136 ;  /* 0x000000880909723e */ /* 0x000fc400000000ff */
        /* <DEDUP_REMOVED lines=32> */
[----:B---3--:R-:W-:Y:S04]  /*7250*/  STS [R72], R23 ;  /* 0x0000001748007388 */ /* 0x008fe80000000800 */
        /* <DEDUP_REMOVED lines=32> */
[----:B-1----:R-:W2:Y:S03]  /*7460*/  S2R R6, SR_TID.X ;  /* 0x0000000000067919 */ /* 0x002ea60000002100 */
        /* <DEDUP_REMOVED lines=8> */
[----:B--2---:R-:W-:-:S03]  /*74f0*/  SHF.R.S32.HI R5, RZ, 0x1f, R6 ;  /* 0x0000001fff057819 */ /* 0x004fc60000011406 */
[----:B------:R3:W-:Y:S04]  /*7500*/  STS [R72+0xa400], R66 ;  /* 0x00a4004248007388 */ /* 0x0007e80000000800 */
[----:B------:R3:W-:Y:S04]  /*7510*/  STS [R73+0xb000], R56 ;  /* 0x00b0003849007388 */ /* 0x0007e80000000800 */
[----:B------:R3:W-:Y:S04]  /*7520*/  STS [R73+0xb400], R58 ;  /* 0x00b4003a49007388 */ /* 0x0007e80000000800 */
[----:B------:R3:W-:Y:S04]  /*7530*/  STS [R72+0xb000], R60 ;  /* 0x00b0003c48007388 */ /* 0x0007e80000000800 */
        /* <DEDUP_REMOVED lines=15> */
.L_x_65:
[----:B------:R-:W-:Y:S01]  /*7630*/  @UP0 UIADD3 UR5, UR17, UR30, URZ ;  /* 0x0000001e11050290 */ /* 0x000fe2000fffe03f */
[----:B------:R-:W-:Y:S01]  /*7640*/  LEA.HI R5, R5, R6, RZ, 0x3 ;  /* 0x0000000605057211 */ /* 0x000fe200078f18ff */
[----:B------:R-:W-:Y:S02]  /*7650*/  @UP0 ULDC.64 UR12, c[0x0][0x458] ;  /* 0x00011600000c0ab9 */ /* 0x000fe40000000a00 */
[----:B------:R-:W-:Y:S01]  /*7660*/  @UP0 UIMAD.WIDE.U32 UR14, UR5, UR12, URZ ;  /* 0x0000000c050e02a5 */ /* 0x000fe2000f8e003f */
[----:B---3--:R-:W-:Y:S01]  /*7670*/  LOP3.LUT R4, R5, 0xfffffff8, RZ, 0xc0, !PT ;  /* 0xfffffff805047812 */ /* 0x008fe200078ec0ff */
[----:B------:R-:W-:-:S04]  /*7680*/  @UP0 UIMAD UR5, UR5, UR13, URZ ;  /* 0x0000000d050502a4 */ /* 0x000fc8000f8e023f */
[----:B------:R-:W-:Y:S01]  /*7690*/  @UP0 UIADD3 UR18, UR15, UR5, URZ ;  /* 0x000000050f120290 */ /* 0x000fe2000fffe03f */
[----:B------:R-:W-:Y:S01]  /*76a0*/  IMAD.IADD R4, R6, 0x1, -R4 ;  /* 0x0000000106047824 */ /* 0x000fe200078e0a04 */
[----:B------:R-:W-:Y:S01]  /*76b0*/  @UP0 UMOV UR16, UR14 ;  /* 0x0000000e00100c82 */ /* 0x000fe20008000000 */
[----:B------:R-:W-:Y:S09]  /*76c0*/  @P0 BRA `(.L_x_66) ;  /* 0x0000000000340947 */ /* 0x000ff20003800000 */
[----:B------:R-:W-:Y:S01]  /*76d0*/  USHF.R.S32.HI UR5, URZ, 0x1f, UR17 ;  /* 0x0000001f3f057899 */ /* 0x000fe20008011411 */
[----:B------:R-:W-:Y:S01]  /*76e0*/  ULDC.64 UR12, c[0x0][0x458] ;  /* 0x00011600000c7ab9 */ /* 0x000fe20000000a00 */
[----:B------:R-:W-:Y:S02]  /*76f0*/  USHF.R.S32.HI UR9, URZ, 0x1f, UR47 ;  /* 0x0000001f3f097899 */ /* 0x000fe4000801142f */
        /* <DEDUP_REMOVED lines=10> */
.L_x_66:
[----:B------:R-:W-:Y:S01]  /*77a0*/  BAR.SYNC.DEFER_BLOCKING 0x0 ;  /* 0x0000000000007b1d */ /* 0x000fe20000010000 */
[----:B------:R-:W-:Y:S01]  /*77b0*/  IMAD.SHL.U32 R8, R4, 0x8, RZ ;  /* 0x0000000804087824 */ /* 0x000fe200078e00ff */
[----:B------:R-:W-:Y:S01]  /*77c0*/  USHF.R.S32.HI UR5, URZ, 0x1f, UR19 ;  /* 0x0000001f3f057899 */ /* 0x000fe20008011413 */
[----:B------:R-:W-:Y:S01]  /*77d0*/  IMAD.U32 R6, RZ, RZ, UR10 ;  /* 0x0000000aff067e24 */ /* 0x000fe2000f8e00ff */
[----:B------:R-:W-:Y:S01]  /*77e0*/  UIMAD UR8, UR22, -0x40, UR8 ;  /* 0xffffffc0160878a4 */ /* 0x000fe2000f8e0208 */
[----:B------:R-:W-:Y:S01]  /*77f0*/  SHF.R.S32.HI R4, RZ, 0x3, R5 ;  /* 0x00000003ff047819 */ /* 0x000fe20000011405 */
[----:B------:R-:W-:Y:S01]  /*7800*/  UIMAD UR9, UR5, UR10, URZ ;  /* 0x0000000a050972a4 */ /* 0x000fe2000f8e023f */
[--C-:B------:R-:W-:Y:S01]  /*7810*/  SHF.R.S32.HI R9, RZ, 0x1f, R8.reuse ;  /* 0x0000001fff097819 */ /* 0x100fe20000011408 */
[----:B------:R-:W-:Y:S01]  /*7820*/  USHF.R.S32.HI UR17, URZ, 0x1f, UR57 ;  /* 0x0000001f3f117899 */ /* 0x000fe20008011439 */
[C---:B------:R-:W-:Y:S01]  /*7830*/  IADD3 R10, R4.reuse, 0x20, RZ ;  /* 0x00000020040a7810 */ /* 0x040fe20007ffe0ff */
[----:B------:R-:W-:Y:S01]  /*7840*/  UIMAD UR9, UR19, UR11, UR9 ;  /* 0x0000000b130972a4 */ /* 0x000fe2000f8e0209 */
[----:B------:R-:W-:Y:S01]  /*7850*/  ISETP.GE.AND P2, PT, R4, UR8, PT ;  /* 0x0000000804007c0c */ /* 0x000fe2000bf46270 */
[----:B------:R-:W-:Y:S01]  /*7860*/  IMAD.WIDE.U32 R6, R6, UR19, R8 ;  /* 0x0000001306067c25 */ /* 0x000fe2000f8e0008 */
[----:B------:R-:W-:Y:S01]  /*7870*/  ULDC.64 UR14, c[0x0][0x468] ;  /* 0x00011a00000e7ab9 */ /* 0x000fe20000000a00 */
[----:B------:R-:W-:Y:S01]  /*7880*/  ISETP.GE.AND P1, PT, R10, UR8, PT ;  /* 0x000000080a007c0c */ /* 0x000fe2000bf26270 */
[----:B------:R-:W-:Y:S01]  /*7890*/  BSSY B0, `(.L_x_67) ;  /* 0x0000020000007945 */ /* 0x000fe20003800000 */
[----:B------:R-:W-:Y:S01]  /*78a0*/  IMAD.U32 R5, RZ, RZ, UR9 ;  /* 0x00000009ff057e24 */ /* 0x000fe2000f8e00ff */
[----:B------:R-:W-:Y:S01]  /*78b0*/  IADD3 R6, P0, R6, UR20, RZ ;  /* 0x0000001406067c10 */ /* 0x000fe2000ff1e0ff */
[----:B------:R-:W-:Y:S01]  /*78c0*/  UIMAD UR9, UR17, UR14, URZ ;  /* 0x0000000e110972a4 */ /* 0x000fe2000f8e023f */
[----:B------:R-:W-:-:S02]  /*78d0*/  SHF.R.S32.HI R52, RZ, 0x1f, R4 ;  /* 0x0000001fff347819 */ /* 0x000fc40000011404 */
[----:B------:R-:W-:Y:S01]  /*78e0*/  IADD3.X R7, R7, UR21, R5, P0, !PT ;  /* 0x0000001507077c10 */ /* 0x000fe200087fe405 */
[----:B------:R-:W-:Y:S01]  /*78f0*/  IMAD.U32 R5, RZ, RZ, UR14 ;  /* 0x0000000eff057e24 */ /* 0x000fe2000f8e00ff */
[----:B------:R-:W-:Y:S01]  /*7900*/  UIMAD UR15, UR57, UR15, UR9 ;  /* 0x0000000f390f72a4 */ /* 0x000fe2000f8e0209 */
[----:B------:R1:W2:Y:S02]  /*7910*/  LDS.128 R36, [R247+0xd000] ;  /* 0x00d00000f7247984 */ /* 0x0002a40000000c00 */
[----:B------:R-:W-:Y:S02]  /*7920*/  IMAD.WIDE.U32 R10, R5, UR57, R6 ;  /* 0x00000039050a7c25 */ /* 0x000fe4000f8e0006 */
[----:B------:R1:W3:Y:S03]  /*7930*/  LDS.128 R32, [R247+0xf000] ;  /* 0x00f00000f7207984 */ /* 0x0002e60000000c00 */
[----:B------:R-:W-:Y:S01]  /*7940*/  IADD3 R14, R11, UR15, RZ ;  /* 0x0000000f0b0e7c10 */ /* 0x000fe2000fffe0ff */
[----:B------:R1:W4:Y:S04]  /*7950*/  LDS.128 R28, [R247+0x11000] ;  /* 0x01100000f71c7984 */ /* 0x0003280000000c00 */
[----:B------:R1:W1:Y:S04]  /*7960*/  LDS.128 R48, [R247+0x13000] ;  /* 0x01300000f7307984 */ /* 0x0002680000000c00 */
[----:B------:R1:W1:Y:S04]  /*7970*/  LDS.128 R44, [R247+0x15000] ;  /* 0x01500000f72c7984 */ /* 0x0002680000000c00 */
[----:B------:R1:W1:Y:S01]  /*7980*/  LDS.128 R40, [R247+0x17000] ;  /* 0x01700000f7287984 */ /* 0x0002620000000c00 */
[----:B------:R-:W-:Y:S05]  /*7990*/  @P2 BRA `(.L_x_68) ;  /* 0x00000000003c2947 */ /* 0x000fea0003800000 */
[----:B------:R-:W5:Y:S01]  /*79a0*/  LDS.128 R20, [R247+0xe000] ;  /* 0x00e00000f7147984 */ /* 0x000f620000000c00 */
[----:B------:R-:W-:Y:S01]  /*79b0*/  MOV R6, R10 ;  /* 0x0000000a00067202 */ /* 0x000fe20000000f00 */
[----:B------:R-:W-:Y:S01]  /*79c0*/  IMAD R5, R52, UR10, RZ ;  /* 0x0000000a34057c24 */ /* 0x000fe2000f8e02ff */
[----:B------:R-:W-:Y:S01]  /*79d0*/  MOV R7, R14 ;  /* 0x0000000e00077202 */ /* 0x000fe20000000f00 */
[----:B------:R-:W2:Y:S01]  /*79e0*/  LDS.128 R16, [R247+0xc000] ;  /* 0x00c00000f7107984 */ /* 0x000ea20000000c00 */
[----:B------:R-:W-:Y:S01]  /*79f0*/  ULDC.64 UR14, c[0x0][0x3f0] ;  /* 0x0000fc00000e7ab9 */ /* 0x000fe20000000a00 */
[C---:B------:R-:W-:Y:S02]  /*7a00*/  IMAD R5, R4.reuse, UR11, R5 ;  /* 0x0000000b04057c24 */ /* 0x040fe4000f8e0205 */
[----:B------:R-:W3:Y:S01]  /*7a10*/  LDS.128 R24, [R247+0x10000] ;  /* 0x01000000f7187984 */ /* 0x000ee20000000c00 */
[----:B------:R-:W-:-:S05]  /*7a20*/  IMAD.WIDE.U32 R12, R4, UR10, R6 ;  /* 0x0000000a040c7c25 */ /* 0x000fca000f8e0006 */
[----:B------:R-:W-:Y:S02]  /*7a30*/  IADD3 R5, R5, R13, RZ ;  /* 0x0000000d05057210 */ /* 0x000fe40007ffe0ff */
[----:B------:R-:W-:-:S04]  /*7a40*/  LEA R6, P0, R12, UR14, 0x1 ;  /* 0x0000000e0c067c11 */ /* 0x000fc8000f8008ff */
[----:B------:R-:W-:-:S05]  /*7a50*/  LEA.HI.X R7, R12, UR15, R5, 0x1, P0 ;  /* 0x0000000f0c077c11 */ /* 0x000fca00080f0c05 */
[----:B-----5:R1:W-:Y:S04]  /*7a60*/  STG.E.128 desc[UR6][R6.64+0x80], R20 ;  /* 0x0000801406007986 */ /* 0x0203e8000c101d06 */
[----:B--2---:R2:W-:Y:S04]  /*7a70*/  STG.E.128 desc[UR6][R6.64], R16 ;  /* 0x0000001006007986 */ /* 0x0045e8000c101d06 */
[----:B---3--:R2:W-:Y:S02]  /*7a80*/  STG.E.128 desc[UR6][R6.64+0x100], R24 ;  /* 0x0001001806007986 */ /* 0x0085e4000c101d06 */
.L_x_68:
[----:B------:R-:W-:Y:S05]  /*7a90*/  BSYNC B0 ;  /* 0x0000000000007941 */ /* 0x000fea0003800000 */
.L_x_67:
[----:B------:R-:W-:Y:S04]  /*7aa0*/  BSSY B0, `(.L_x_69) ;  /* 0x0000010000007945 */ /* 0x000fe80003800000 */
[----:B------:R-:W-:Y:S05]  /*7ab0*/  @P1 BRA `(.L_x_70) ;  /* 0x0000000000381947 */ /* 0x000fea0003800000 */
[----:B------:R-:W-:Y:S01]  /*7ac0*/  IADD3 R5, P0, R4, 0x20, RZ ;  /* 0x0000002004057810 */ /* 0x000fe20007f1e0ff */
[----:B------:R-:W-:Y:S01]  /*7ad0*/  ULDC.64 UR8, c[0x0][0x3f0] ;  /* 0x0000fc0000087ab9 */ /* 0x000fe20000000a00 */
[----:B-12---:R-:W-:-:S03]  /*7ae0*/  MOV R7, R14 ;  /* 0x0000000e00077202 */ /* 0x006fc60000000f00 */
[----:B------:R-:W-:-:S04]  /*7af0*/  IMAD.X R6, RZ, RZ, R52, P0 ;  /* 0x000000ffff067224 */ /* 0x000fc800000e0634 */
[----:B------:R-:W-:Y:S02]  /*7b00*/  IMAD R12, R6, UR10, RZ ;  /* 0x0000000a060c7c24 */ /* 0x000fe4000f8e02ff */
[----:B------:R-:W-:-:S04]  /*7b10*/  IMAD.MOV.U32 R6, RZ, RZ, R10 ;  /* 0x000000ffff067224 */ /* 0x000fc800078e000a */
[----:B------:R-:W-:-:S04]  /*7b20*/  IMAD.WIDE.U32 R10, R5, UR10, R6 ;  /* 0x0000000a050a7c25 */ /* 0x000fc8000f8e0006 */
[----:B------:R-:W-:Y:S01]  /*7b30*/  IMAD R5, R5, UR11, R12 ;  /* 0x0000000b05057c24 */ /* 0x000fe2000f8e020c */
[----:B------:R-:W-:-:S04]  /*7b40*/  LEA R6, P0, R10, UR8, 0x1 ;  /* 0x000000080a067c11 */ /* 0x000fc8000f8008ff */
[----:B------:R-:W-:-:S04]  /*7b50*/  IADD3 R5, R5, R11, RZ ;  /* 0x0000000b05057210 */ /* 0x000fc80007ffe0ff */
[----:B------:R-:W-:-:S05]  /*7b60*/  LEA.HI.X R7, R10, UR9, R5, 0x1, P0 ;  /* 0x000000090a077c11 */ /* 0x000fca00080f0c05 */
[----:B------:R1:W-:Y:S04]  /*7b70*/  STG.E.128 desc[UR6][R6.64], R36 ;  /* 0x0000002406007986 */ /* 0x0003e8000c101d06 */
[----:B---3--:R1:W-:Y:S04]  /*7b80*/  STG.E.128 desc[UR6][R6.64+0x80], R32 ;  /* 0x0000802006007986 */ /* 0x0083e8000c101d06 */
[----:B----4-:R1:W-:Y:S02]  /*7b90*/  STG.E.128 desc[UR6][R6.64+0x100], R28 ;  /* 0x0001001c06007986 */ /* 0x0103e4000c101d06 */
.L_x_70:
[----:B------:R-:W-:Y:S05]  /*7ba0*/  BSYNC B0 ;  /* 0x0000000000007941 */ /* 0x000fea0003800000 */
.L_x_69:
[----:B-1----:R1:W1:Y:S01]  /*7bb0*/  LDS.128 R20, [R247+0x12000] ;  /* 0x01200000f7147984 */ /* 0x0022620000000c00 */
[----:B------:R-:W-:Y:S01]  /*7bc0*/  UIMAD UR5, UR5, UR12, URZ ;  /* 0x0000000c050572a4 */ /* 0x000fe2000f8e023f */
[----:B--2---:R-:W-:Y:S01]  /*7bd0*/  IMAD.U32 R6, RZ, RZ, UR12 ;  /* 0x0000000cff067e24 */ /* 0x004fe2000f8e00ff */
[----:B------:R-:W-:Y:S01]  /*7be0*/  USHF.R.S32.HI UR10, URZ, 0x1f, UR57 ;  /* 0x0000001f3f0a7899 */ /* 0x000fe20008011439 */
[----:B------:R2:W1:Y:S01]  /*7bf0*/  LDS.128 R16, [R247+0x14000] ;  /* 0x01400000f7107984 */ /* 0x0004620000000c00 */
[----:B------:R-:W-:Y:S01]  /*7c00*/  UIMAD UR5, UR19, UR13, UR5 ;  /* 0x0000000d130572a4 */ /* 0x000fe2000f8e0205 */
[----:B------:R-:W-:Y:S01]  /*7c10*/  IMAD.WIDE.U32 R6, R6, UR19, R8 ;  /* 0x0000001306067c25 */ /* 0x000fe2000f8e0008 */
[----:B------:R-:W-:Y:S01]  /*7c20*/  ULDC.64 UR8, c[0x0][0x470] ;  /* 0x00011c0000087ab9 */ /* 0x000fe20000000a00 */
[----:B------:R2:W1:Y:S01]  /*7c30*/  LDS.128 R12, [R247+0x16000] ;  /* 0x01600000f70c7984 */ /* 0x0004620000000c00 */
[----:B------:R-:W-:Y:S02]  /*7c40*/  BSSY B0, `(.L_x_71) ;  /* 0x0000016000007945 */ /* 0x000fe40003800000 */
        /* <DEDUP_REMOVED lines=18> */
[----:B-1----:R1:W-:Y:S04]  /*7d70*/  STG.E.128 desc[UR6][R6.64], R20 ;  /* 0x0000001406007986 */ /* 0x0023e8000c101d06 */
[----:B------:R1:W-:Y:S04]  /*7d80*/  STG.E.128 desc[UR6][R6.64+0x80], R16 ;  /* 0x0000801006007986 */ /* 0x0003e8000c101d06 */
[----:B------:R1:W-:Y:S02]  /*7d90*/  STG.E.128 desc[UR6][R6.64+0x100], R12 ;  /* 0x0001000c06007986 */ /* 0x0003e4000c101d06 */
.L_x_72:
[----:B------:R-:W-:Y:S05]  /*7da0*/  BSYNC B0 ;  /* 0x0000000000007941 */ /* 0x000fea0003800000 */
.L_x_71:
[----:B------:R-:W-:Y:S05]  /*7db0*/  @P1 BRA `(.L_x_61) ;  /* 0x0000000000381947 */ /* 0x000fea0003800000 */
[----:B------:R-:W-:Y:S01]  /*7dc0*/  IADD3 R4, P0, R4, 0x20, RZ ;  /* 0x0000002004047810 */ /* 0x000fe20007f1e0ff */
[----:B------:R-:W-:Y:S01]  /*7dd0*/  ULDC.64 UR8, c[0x0][0x3f8] ;  /* 0x0000fe0000087ab9 */ /* 0x000fe20000000a00 */
[----:B-1----:R-:W-:-:S03]  /*7de0*/  MOV R7, R5 ;  /* 0x0000000500077202 */ /* 0x002fc60000000f00 */
        /* <DEDUP_REMOVED lines=8> */
[----:B------:R1:W-:Y:S04]  /*7e70*/  STG.E.128 desc[UR6][R4.64], R48 ;  /* 0x0000003004007986 */ /* 0x0003e8000c101d06 */
[----:B------:R1:W-:Y:S04]  /*7e80*/  STG.E.128 desc[UR6][R4.64+0x80], R44 ;  /* 0x0000802c04007986 */ /* 0x0003e8000c101d06 */
[----:B------:R1:W-:Y:S02]  /*7e90*/  STG.E.128 desc[UR6][R4.64+0x100], R40 ;  /* 0x0001002804007986 */ /* 0x0003e4000c101d06 */
.L_x_61:
[----:B------:R-:W-:Y:S05]  /*7ea0*/  BSYNC B1 ;  /* 0x0000000000017941 */ /* 0x000fea0003800000 */
.L_x_47:
        /* <DEDUP_REMOVED lines=8> */
.L_x_73:
[----:B------:R-:W-:Y:S05]  /*7f30*/  EXIT ;  /* 0x000000000000794d */ /* 0x000fea0003800000 */
.L_x_75:
        /* <DEDUP_REMOVED lines=12> */
.L_x_803:


//--------------------- .text._ZN5flash44flash_bwd_dq_dk_dv_loop_seqk_parallel_kernelI23Flash_bwd_kernel_traitsILi192ELi64ELi64ELi8ELi4ELi2ELi2ELb1ELb1EN7cutlass6half_tE19Flash_kernel_traitsILi192ELi64ELi64ELi8ES3_EELb0ELb1ELb0ELb1ELb0ELb0ELb0EEEvNS_16Flash_bwd_paramsE --------------------------
	.section	.text._ZN5flash44flash_bwd_dq_dk_dv_loop_seqk_parallel_kernelI23Flash_bwd_kernel_traitsILi192ELi64ELi64ELi8ELi4ELi2ELi2ELb1ELb1EN7cutlass6half_tE19Flash_kernel_traitsILi192ELi64ELi64ELi8ES3_EELb0ELb1ELb0ELb1ELb0ELb0ELb0EEEvNS_16Flash_bwd_paramsE,"ax",@progbits
	.align	128
        .global         _ZN5flash44flash_bwd_dq_dk_dv_loop_seqk_parallel_kernelI23Flash_bwd_kernel_traitsILi192ELi64ELi64ELi8ELi4ELi2ELi2ELb1ELb1EN7cutlass6half_tE19Flash_kernel_traitsILi192ELi64ELi64ELi8ES3_EELb0ELb1ELb0ELb1ELb0ELb0ELb0EEEvNS_16Flash_bwd_paramsE
        .type           _ZN5flash44flash_bwd_dq_dk_dv_loop_seqk_parallel_kernelI23Flash_bwd_kernel_traitsILi192ELi64ELi64ELi8ELi4ELi2ELi2ELb1ELb1EN7cutlass6half_tE19Flash_kernel_traitsILi192ELi64ELi64ELi8ES3_EELb0ELb1ELb0ELb1ELb0ELb0ELb0EEEvNS_16Flash_bwd_paramsE,@function
        .size           _ZN5flash44flash_bwd_dq_dk_dv_loop_seqk_parallel_kernelI23Flash_bwd_kernel_traitsILi192ELi64ELi64ELi8ELi4ELi2ELi2ELb1ELb1EN7cutlass6half_tE19Flash_kernel_traitsILi192ELi64ELi64ELi8ES3_EELb0ELb1ELb0ELb1ELb0ELb0ELb0EEEvNS_16Flash_bwd_paramsE,(.L_x_804 - _ZN5flash44flash_bwd_dq_dk_dv_loop_seqk_parallel_kernelI23Flash_bwd_kernel_traitsILi192ELi64ELi64ELi8ELi4ELi2ELi2ELb1ELb1EN7cutlass6half_tE19Flash_kernel_traitsILi192ELi64ELi64ELi8ES3_EELb0ELb1ELb0ELb1ELb0ELb0ELb0EEEvNS_16Flash_bwd_paramsE)
        .other          _ZN5flash44flash_bwd_dq_dk_dv_loop_seqk_parallel_kernelI23Flash_bwd_kernel_traitsILi192ELi64ELi64ELi8ELi4ELi2ELi2ELb1ELb1EN7cutlass6half_tE19Flash_kernel_traitsILi192ELi64ELi64ELi8ES3_EELb0ELb1ELb0ELb1ELb0ELb0ELb0EEEvNS_16Flash_bwd_paramsE,@"STO_CUDA_ENTRY STV_DEFAULT"
_ZN5flash44flash_bwd_dq_dk_dv_loop_seqk_parallel_kernelI23Flash_bwd_kernel_traitsILi192ELi64ELi64ELi8ELi4ELi2ELi2ELb1ELb1EN7cutlass6half_tE19Flash_kernel_traitsILi192ELi64ELi64ELi8ES3_EELb0ELb1ELb0ELb1ELb0ELb0ELb0EEEvNS_16Flash_bwd_paramsE:
.text._ZN5flash44flash_bwd_dq_dk_dv_loop_seqk_parallel_kernelI23Flash_bwd_kernel_traitsILi192ELi64ELi64ELi8ELi4ELi2ELi2ELb1ELb1EN7cutlass6half_tE19Flash_kernel_traitsILi192ELi64ELi64ELi8ES3_EELb0ELb1ELb0ELb1ELb0ELb0ELb0EEEvNS_16Flash_bwd_paramsE:
        /* <DEDUP_REMOVED lines=24> */
[CC--:B------:R-:W-:Y:S02]  /*0180*/  LEA.HI R10, R2.reuse, R8.reuse, RZ, 0x3 ;  /* 0x00000008020a7211 */ /* 0x0c0fe400078f18ff */
[CC--:B------:R-:W-:Y:S02]  /*0190*/  LEA.HI R3, R2.reuse, R8.reuse, RZ, 0x4 ;  /* 0x0000000802037211 */ /* 0x0c0fe400078f20ff */
[CC--:B------:R-:W-:Y:S02]  /*01a0*/  LEA.HI R14, R2.reuse, R8.reuse, RZ, 0x7 ;  /* 0x00000008020e7211 */ /* 0x0c0fe400078f38ff */
[CC--:B------:R-:W-:Y:S02]  /*01b0*/  LEA.HI R17, R2.reuse, R8.reuse, RZ, 0x6 ;  /* 0x0000000802117211 */ /* 0x0c0fe400078f30ff */
[----:B------:R-:W-:-:S02]  /*01c0*/  LEA.HI R2, R2, R8, RZ, 0x2 ;  /* 0x0000000802027211 */ /* 0x000fc400078f10ff */
[----:B------:R-:W-:Y:S02]  /*01d0*/  LOP3.LUT R6, R10, 0xfffffff8, RZ, 0xc0, !PT ;  /* 0xfffffff80a067812 */ /* 0x000fe400078ec0ff */
[----:B------:R-:W-:Y:S02]  /*01e0*/  LOP3.LUT R5, R3, 0xfffffff0, RZ, 0xc0, !PT ;  /* 0xfffffff003057812 */ /* 0x000fe400078ec0ff */
[----:B------:R-:W-:Y:S01]  /*01f0*/  LOP3.LUT R7, R2, 0x7ffffffc, RZ, 0xc0, !PT ;  /* 0x7ffffffc02077812 */ /* 0x000fe200078ec0ff */
[C---:B------:R-:W-:Y:S01]  /*0200*/  IMAD.IADD R6, R8.reuse, 0x1, -R6 ;  /* 0x0000000108067824 */ /* 0x040fe200078e0a06 */
[--C-:B-1----:R-:W-:Y:S01]  /*0210*/  SHF.R.S32.HI R0, RZ, 0x5, R4.reuse ;  /* 0x00000005ff007819 */ /* 0x102fe20000011404 */
[C---:B------:R-:W-:Y:S01]  /*0220*/  IMAD.IADD R11, R8.reuse, 0x1, -R5 ;  /* 0x00000001080b7824 */ /* 0x040fe200078e0a05 */
[----:B------:R-:W-:Y:S01]  /*0230*/  SHF.R.S32.HI R12, RZ, 0x1f, R4 ;  /* 0x0000001fff0c7819 */ /* 0x000fe20000011404 */
[----:B------:R-:W-:Y:S01]  /*0240*/  IMAD.IADD R19, R8, 0x1, -R7 ;  /* 0x0000000108137824 */ /* 0x000fe200078e0a07 */
[--C-:B------:R-:W-:Y:S01]  /*0250*/  SHF.R.S32.HI R9, RZ, 0x2, R2.reuse ;  /* 0x00000002ff097819 */ /* 0x100fe20000011402 */
[----:B------:R-:W-:Y:S01]  /*0260*/  IMAD.SHL.U32 R20, R6, 0x8, RZ ;  /* 0x0000000806147824 */ /* 0x000fe200078e00ff */
[----:B------:R-:W-:-:S02]  /*0270*/  SHF.R.S32.HI R8, RZ, 0x1f, R2 ;  /* 0x0000001fff087819 */ /* 0x000fc40000011402 */
[-C--:B------:R-:W-:Y:S02]  /*0280*/  LEA.HI R2, R4, R0.reuse, RZ, 0x1 ;  /* 0x0000000004027211 */ /* 0x080fe400078f08ff */
[----:B------:R-:W-:Y:S01]  /*0290*/  SHF.R.S32.HI R7, RZ, 0x4, R3 ;  /* 0x00000004ff077819 */ /* 0x000fe20000011403 */
[----:B------:R-:W-:Y:S01]  /*02a0*/  STL [R1+0x50], R20 ;  /* 0x0000501401007387 */ /* 0x000fe20000100800 */
[----:B------:R-:W-:Y:S02]  /*02b0*/  LEA.HI R5, R12, R0, RZ, 0x2 ;  /* 0x000000000c057211 */ /* 0x000fe400078f10ff */
[----:B------:R-:W-:Y:S02]  /*02c0*/  SHF.R.S32.HI R4, RZ, 0x3, R10 ;  /* 0x00000003ff047819 */ /* 0x000fe4000001140a */
[----:B------:R-:W-:Y:S02]  /*02d0*/  LOP3.LUT R2, R2, 0xfffffffe, RZ, 0xc0, !PT ;  /* 0xfffffffe02027812 */ /* 0x000fe400078ec0ff */
[----:B------:R-:W-:Y:S01]  /*02e0*/  LEA.HI R3, R3, R7, RZ, 0x1 ;  /* 0x0000000703037211 */ /* 0x000fe200078f08ff */
[----:B------:R-:W-:Y:S01]  /*02f0*/  IMAD.SHL.U32 R4, R4, 0x40, RZ ;  /* 0x0000004004047824 */ /* 0x000fe200078e00ff */
[----:B------:R-:W-:Y:S01]  /*0300*/  LOP3.LUT R5, R5, 0xfffffffc, RZ, 0xc0, !PT ;  /* 0xfffffffc05057812 */ /* 0x000fe200078ec0ff */
[----:B------:R-:W-:Y:S01]  /*0310*/  IMAD.IADD R15, R0, 0x1, -R2 ;  /* 0x00000001000f7824 */ /* 0x000fe200078e0a02 */
[----:B------:R-:W-:-:S02]  /*0320*/  LOP3.LUT R3, R3, 0xfffffffe, RZ, 0xc0, !PT ;  /* 0xfffffffe03037812 */ /* 0x000fc400078ec0ff */
[----:B------:R-:W-:Y:S01]  /*0330*/  LEA.HI R2, R8, R9, RZ, 0x3 ;  /* 0x0000000908027211 */ /* 0x000fe200078f18ff */
[----:B------:R-:W-:Y:S01]  /*0340*/  IMAD.IADD R16, R0, 0x1, -R5 ;  /* 0x0000000100107824 */ /* 0x000fe200078e0a05 */
[----:B------:R-:W-:Y:S01]  /*0350*/  LOP3.LUT R0, R4, 0x1c0, RZ, 0xc0, !PT ;  /* 0x000001c004007812 */ /* 0x000fe200078ec0ff */
[----:B------:R-:W-:Y:S01]  /*0360*/  IMAD.IADD R12, R7, 0x1, -R3 ;  /* 0x00000001070c7824 */ /* 0x000fe200078e0a03 */
[----:B------:R-:W-:Y:S02]  /*0370*/  LOP3.LUT R3, R2, 0xfffffff8, RZ, 0xc0, !PT ;  /* 0xfffffff802037812 */ /* 0x000fe400078ec0ff */
[----:B------:R-:W-:Y:S02]  /*0380*/  LOP3.LUT R5, R0, 0x38, R20, 0xf8, !PT ;  /* 0x0000003800057812 */ /* 0x000fe400078ef814 */
[----:B------:R-:W-:Y:S01]  /*0390*/  SHF.R.U32.HI R2, RZ, 0x3, R0 ;  /* 0x00000003ff027819 */ /* 0x000fe20000011600 */
[----:B------:R-:W-:Y:S01]  /*03a0*/  IMAD.SHL.U32 R0, R6, 0x40, RZ ;  /* 0x0000004006007824 */ /* 0x000fe200078e00ff */
[----:B------:R-:W-:Y:S01]  /*03b0*/  SHF.R.S32.HI R8, RZ, 0x7, R14 ;  /* 0x00000007ff087819 */ /* 0x000fe2000001140e */
[----:B------:R-:W-:Y:S01]  /*03c0*/  IMAD.IADD R4, R9, 0x1, -R3 ;  /* 0x0000000109047824 */ /* 0x000fe200078e0a03 */
[----:B------:R-:W-:Y:S01]  /*03d0*/  LOP3.LUT R13, R5, R2, RZ, 0x3c, !PT ;  /* 0x00000002050d7212 */ /* 0x000fe200078e3cff */
[----:B------:R-:W-:Y:S01]  /*03e0*/  IMAD.SHL.U32 R2, R15, 0x10, RZ ;  /* 0x000000100f027824 */ /* 0x000fe200078e00ff */
[----:B------:R-:W-:-:S02]  /*03f0*/  LOP3.LUT R0, R0, 0x1c0, RZ, 0xc0, !PT ;  /* 0x000001c000007812 */ /* 0x000fc400078ec0ff */
[----:B------:R-:W-:Y:S02]  /*0400*/  SHF.R.S32.HI R3, RZ, 0x1f, R11 ;  /* 0x0000001fff037819 */ /* 0x000fe4000001140b */
[----:B------:R-:W-:Y:S02]  /*0410*/  LOP3.LUT R2, R0, 0x10, R2, 0xf8, !PT ;  /* 0x0000001000027812 */ /* 0x000fe400078ef802 */
[C---:B------:R-:W-:Y:S02]  /*0420*/  LOP3.LUT P4, RZ, R6.reuse, 0x4, RZ, 0xc0, !PT ;  /* 0x0000000406ff7812 */ /* 0x040fe4000788c0ff */
[----:B------:R-:W-:Y:S02]  /*0430*/  LOP3.LUT P3, RZ, R6, 0x2, RZ, 0xc0, !PT ;  /* 0x0000000206ff7812 */ /* 0x000fe4000786c0ff */
[----:B------:R-:W-:Y:S01]  /*0440*/  LEA.HI R14, R3, R11, RZ, 0x3 ;  /* 0x0000000b030e7211 */ /* 0x000fe200078f18ff */
[----:B------:R-:W-:Y:S01]  /*0450*/  IMAD.SHL.U32 R3, R12, 0x200, RZ ;  /* 0x000002000c037824 */ /* 0x000fe200078e00ff */
[----:B------:R-:W-:-:S02]  /*0460*/  LOP3.LUT R6, R0, 0x8, R10, 0xf8, !PT ;  /* 0x0000000800067812 */ /* 0x000fc400078ef80a */
[----:B------:R-:W-:Y:S01]  /*0470*/  SHF.R.U32.HI R0, RZ, 0x3, R0 ;  /* 0x00000003ff007819 */ /* 0x000fe20000011600 */
[----:B------:R-:W-:Y:S01]  /*0480*/  IMAD R7, R8, 0x800, R3 ;  /* 0x0000080008077824 */ /* 0x000fe200078e0203 */
[----:B------:R-:W-:Y:S01]  /*0490*/  LOP3.LUT R2, R2, 0x8, R10, 0xf8, !PT ;  /* 0x0000000802027812 */ /* 0x000fe200078ef80a */
[----:B------:R-:W-:Y:S01]  /*04a0*/  IMAD.SHL.U32 R8, R8, 0x20, RZ ;  /* 0x0000002008087824 */ /* 0x000fe200078e00ff */
[----:B------:R-:W-:Y:S02]  /*04b0*/  LOP3.LUT R6, R6, R0, RZ, 0x3c, !PT ;  /* 0x0000000006067212 */ /* 0x000fe400078e3cff */
[----:B------:R-:W-:Y:S02]  /*04c0*/  LOP3.LUT R3, R3, R2, R0, 0xf6, !PT ;  /* 0x0000000203037212 */ /* 0x000fe400078ef600 */
[----:B------:R-:W-:Y:S01]  /*04d0*/  SHF.R.S32.HI R0, RZ, 0x6, R17 ;  /* 0x00000006ff007819 */ /* 0x000fe20000011411 */
[----:B------:R-:W-:Y:S01]  /*04e0*/  IMAD.IADD R18, R7, 0x1, R6 ;  /* 0x0000000107127824 */ /* 0x000fe200078e0206 */
[----:B------:R-:W-:Y:S01]  /*04f0*/  LOP3.LUT R9, R4, 0x1, RZ, 0xc0, !PT ;  /* 0x0000000104097812 */ /* 0x000fe200078ec0ff */
[----:B------:R-:W-:Y:S01]  /*0500*/  IMAD.SHL.U32 R6, R19, 0x2, RZ ;  /* 0x0000000213067824 */ /* 0x000fe200078e00ff */
[----:B------:R-:W-:Y:S01]  /*0510*/  LOP3.LUT R5, R14, 0xfffffff8, RZ, 0xc0, !PT ;  /* 0xfffffff80e057812 */ /* 0x000fe200078ec0ff */
[C---:B------:R-:W-:Y:S01]  /*0520*/  IMAD R17, R0.reuse, 0x200, R13 ;  /* 0x0000020000117824 */ /* 0x040fe200078e020d */
[----:B------:R-:W-:Y:S01]  /*0530*/  ISETP.NE.U32.AND P0, PT, R9, 0x1, PT ;  /* 0x000000010900780c */ /* 0x000fe20003f05070 */
[----:B------:R-:W-:Y:S01]  /*0540*/  IMAD.SHL.U32 R2, R0, 0x8, RZ ;  /* 0x0000000800027824 */ /* 0x000fe200078e00ff */
[----:B------:R-:W-:Y:S01]  /*0550*/  LEA R3, R3, UR5, 0x1 ;  /* 0x0000000503037c11 */ /* 0x000fe2000f8e08ff */
[C---:B------:R-:W-:Y:S01]  /*0560*/  IMAD.SHL.U32 R0, R4.reuse, 0x40, RZ ;  /* 0x0000004004007824 */ /* 0x040fe200078e00ff */
[----:B------:R-:W-:Y:S01]  /*0570*/  R2P PR, R4, 0x6 ;  /* 0x0000000604007804 */ /* 0x000fe20000000000 */
[----:B------:R-:W-:Y:S01]  /*0580*/  IMAD.IADD R5, R11, 0x1, -R5 ;  /* 0x000000010b057824 */ /* 0x000fe200078e0a05 */
[----:B------:R-:W-:Y:S01]  /*0590*/  LOP3.LUT R2, R2, 0x18, RZ, 0xc0, !PT ;  /* 0x0000001802027812 */ /* 0x000fe200078ec0ff */
[----:B------:R-:W-:Y:S01]  /*05a0*/  IMAD.SHL.U32 R7, R12, 0x20, RZ ;  /* 0x000000200c077824 */ /* 0x000fe200078e00ff */
[----:B------:R-:W-:Y:S01]  /*05b0*/  LOP3.LUT R0, R0, 0x1c0, RZ, 0xc0, !PT ;  /* 0x000001c000007812 */ /* 0x000fe200078ec0ff */
[C---:B------:R-:W-:Y:S01]  /*05c0*/  IMAD.SHL.U32 R9, R5.reuse, 0x40, RZ ;  /* 0x0000004005097824 */ /* 0x040fe200078e00ff */
[----:B------:R-:W-:Y:S01]  /*05d0*/  LOP3.LUT P6, RZ, R5, 0x4, RZ, 0xc0, !PT ;  /* 0x0000000405ff7812 */ /* 0x000fe200078cc0ff */
[----:B------:R-:W-:Y:S01]  /*05e0*/  IMAD R10, R16, 0x400, R6 ;  /* 0x00000400100a7824 */ /* 0x000fe200078e0206 */
[----:B------:R-:W-:-:S02]  /*05f0*/  LOP3.LUT R8, R0, 0x20, R8, 0xf8, !PT ;  /* 0x0000002000087812 */ /* 0x000fc400078ef808 */
[----:B------:R-:W-:Y:S02]  /*0600*/  SHF.R.U32.HI R4, RZ, 0x3, R0 ;  /* 0x00000003ff047819 */ /* 0x000fe40000011600 */
[----:B------:R-:W-:Y:S02]  /*0610*/  LOP3.LUT P5, RZ, R5, 0x2, RZ, 0xc0, !PT ;  /* 0x0000000205ff7812 */ /* 0x000fe400078ac0ff */
[----:B------:R-:W-:Y:S02]  /*0620*/  LOP3.LUT R8, R8, R4, RZ, 0x3c, !PT ;  /* 0x0000000408087212 */ /* 0x000fe400078e3cff */
[----:B------:R-:W-:Y:S01]  /*0630*/  LOP3.LUT R5, R4, R0, R2, 0x1e, !PT ;  /* 0x0000000004057212 */ /* 0x000fe200078e1e02 */
[----:B------:R-:W-:Y:S01]  /*0640*/  IMAD R4, R15, 0x400, R6 ;  /* 0x000004000f047824 */ /* 0x000fe200078e0206 */
[----:B------:R-:W-:Y:S01]  /*0650*/  LOP3.LUT R0, R9, 0x1c0, RZ, 0xc0, !PT ;  /* 0x000001c009007812 */ /* 0x000fe200078ec0ff */
[----:B------:R-:W-:Y:S01]  /*0660*/  IMAD.SHL.U32 R6, R12, 0x8, RZ ;  /* 0x000000080c067824 */ /* 0x000fe200078e00ff */
[----:B------:R-:W-:Y:S01]  /*0670*/  LOP3.LUT R7, R2, 0x20, R7, 0xf8, !PT ;  /* 0x0000002002077812 */ /* 0x000fe200078ef807 */
[----:B------:R-:W-:Y:S01]  /*0680*/  IMAD.IADD R11, R4, 0x1, R5 ;  /* 0x00000001040b7824 */ /* 0x000fe200078e0205 */
[----:B------:R-:W-:Y:S01]  /*0690*/  SHF.R.U32.HI R2, RZ, 0x3, R0 ;  /* 0x00000003ff027819 */ /* 0x000fe20000011600 */
[----:B------:R-:W-:Y:S01]  /*06a0*/  IMAD.SHL.U32 R9, R14, 0x40, RZ ;  /* 0x000000400e097824 */ /* 0x000fe200078e00ff */
[----:B------:R-:W-:Y:S01]  /*06b0*/  LOP3.LUT R4, R0, 0x8, R6, 0xf8, !PT ;  /* 0x0000000800047812 */ /* 0x000fe200078ef806 */
[----:B------:R-:W-:Y:S01]  /*06c0*/  IMAD.IADD R13, R10, 0x1, R8 ;  /* 0x000000010a0d7824 */ /* 0x000fe200078e0208 */
[----:B------:R-:W-:Y:S01]  /*06d0*/  LOP3.LUT R0, R2, R7, R0, 0x1e, !PT ;  /* 0x0000000702007212 */ /* 0x000fe200078e1e00 */
[----:B------:R-:W-:Y:S01]  /*06e0*/  VIADD R14, R20, 0x40 ;  /* 0x00000040140e7836 */ /* 0x000fe20000000000 */
[----:B------:R-:W-:Y:S01]  /*06f0*/  LOP3.LUT R2, R4, R2, RZ, 0x3c, !PT ;  /* 0x0000000204027212 */ /* 0x000fe200078e3cff */
[----:B------:R-:W-:Y:S01]  /*0700*/  IMAD.U32 R4, RZ, RZ, UR4 ;  /* 0x00000004ff047e24 */ /* 0x000fe2000f8e00ff */
[----:B------:R-:W-:Y:S01]  /*0710*/  LOP3.LUT R9, R9, 0xfffffe00, RZ, 0xc0, !PT ;  /* 0xfffffe0009097812 */ /* 0x000fe200078ec0ff */
[----:B-----5:R-:W-:Y:S01]  /*0720*/  USHF.L.U32 UR4, UR48, 0x7, URZ ;  /* 0x0000000730047899 */ /* 0x020fe2000800063f */
[----:B------:R-:W-:Y:S01]  /*0730*/  IMAD.MOV.U32 R6, RZ, RZ, 0x20 ;  /* 0x00000020ff067424 */ /* 0x000fe200078e00ff */
[----:B------:R1:W-:Y:S01]  /*0740*/  STL [R1+0x6c], R14 ;  /* 0x00006c0e01007387 */ /* 0x0003e20000100800 */
[----:B------:R-:W-:Y:S01]  /*0750*/  LEA R12, R17, UR5, 0x1 ;  /* 0x00000005110c7c11 */ /* 0x000fe2000f8e08ff */
[--C-:B------:R-:W-:Y:S01]  /*0760*/  IMAD R7, R16, 0x400, R9.reuse ;  /* 0x0000040010077824 */ /* 0x100fe200078e0209 */
[----:B------:R-:W-:Y:S01]  /*0770*/  LEA R13, R13, UR5, 0x1 ;  /* 0x000000050d0d7c11 */ /* 0x000fe2000f8e08ff */
        /* <DEDUP_REMOVED lines=8> */
[----:B------:R-:W-:Y:S01]  /*0800*/  IMAD.MOV.U32 R5, RZ, RZ, 0x40 ;  /* 0x00000040ff057424 */ /* 0x000fe200078e00ff */
[C---:B------:R-:W-:Y:S01]  /*0810*/  SEL R2, R6.reuse, 0xffffffe0, !P3 ;  /* 0xffffffe006027807 */ /* 0x040fe20005800000 */
[----:B------:R-:W-:Y:S01]  /*0820*/  IMAD.MOV.U32 R10, RZ, RZ, -0x10 ;  /* 0xfffffff0ff0a7424 */ /* 0x000fe200078e00ff */
[----:B------:R-:W-:Y:S01]  /*0830*/  SEL R6, R6, 0xffffffe0, !P5 ;  /* 0xffffffe006067807 */ /* 0x000fe20006800000 */
[----:B------:R-:W-:Y:S01]  /*0840*/  IMAD.U32 R0, RZ, RZ, UR6 ;  /* 0x00000006ff007e24 */ /* 0x000fe2000f8e00ff */
[----:B------:R-:W-:Y:S01]  /*0850*/  UIADD3 UR6, UR5, 0x12000, URZ ;  /* 0x0001200005067890 */ /* 0x000fe2000fffe03f */
[----:B------:R-:W-:Y:S01]  /*0860*/  IMAD.U32 R0, RZ, RZ, UR7 ;  /* 0x00000007ff007e24 */ /* 0x000fe2000f8e00ff */
[----:B------:R-:W-:Y:S01]  /*0870*/  SEL R4, R5, 0xffffffc0, !P4 ;  /* 0xffffffc005047807 */ /* 0x000fe20006000000 */
[----:B------:R-:W-:Y:S01]  /*0880*/  VIADD R0, R20, 0x80 ;  /* 0x0000008014007836 */ /* 0x000fe20000000000 */
[----:B------:R-:W-:Y:S01]  /*0890*/  UIADD3 UR7, UR5, 0xc000, URZ ;  /* 0x0000c00005077890 */ /* 0x000fe2000fffe03f */
[----:B------:R-:W-:-:S02]  /*08a0*/  SEL R10, R10, 0x10, !P0 ;  /* 0x000000100a0a7807 */ /* 0x000fc40004000000 */
[----:B------:R-:W-:Y:S01]  /*08b0*/  LEA R8, R8, UR6, 0x1 ;  /* 0x0000000608087c11 */ /* 0x000fe2000f8e08ff */
[----:B------:R2:W-:Y:S01]  /*08c0*/  STL [R1+0x70], R0 ;  /* 0x0000700001007387 */ /* 0x0005e20000100800 */
[----:B------:R-:W-:Y:S02]  /*08d0*/  SEL R5, R5, 0xffffffc0, !P6 ;  /* 0xffffffc005057807 */ /* 0x000fe40007000000 */
[----:B-1----:R-:W-:Y:S01]  /*08e0*/  LEA R14, R11, UR7, 0x1 ;  /* 0x000000070b0e7c11 */ /* 0x002fe2000f8e08ff */
[----:B------:R1:W-:Y:S01]  /*08f0*/  STL [R1+0x2c], R12 ;  /* 0x00002c0c01007387 */ /* 0x0003e20000100800 */
[----:B------:R-:W-:-:S05]  /*0900*/  LEA R11, R7, UR5, 0x1 ;  /* 0x00000005070b7c11 */ /* 0x000fca000f8e08ff */
[----:B------:R-:W-:Y:S01]  /*0910*/  IMAD.IADD R7, R11, 0x1, R6 ;  /* 0x000000010b077824 */ /* 0x000fe200078e0206 */
[----:B--2---:R-:W-:Y:S01]  /*0920*/  LEA R0, R18, UR6, 0x1 ;  /* 0x0000000612007c11 */ /* 0x004fe2000f8e08ff */
[----:B------:R-:W-:-:S04]  /*0930*/  ULDC.64 UR6, c[0x0][0x208] ;  /* 0x0000820000067ab9 */ /* 0x000fc80000000a00 */
[----:B-1----:R-:W-:Y:S01]  /*0940*/  IMAD.IADD R12, R0, 0x1, R2 ;  /* 0x00000001000c7824 */ /* 0x002fe200078e0202 */
[----:B------:R-:W-:Y:S01]  /*0950*/  IADD3 R2, R2, -0x6000, R0 ;  /* 0xffffa00002027810 */ /* 0x000fe20007ffe000 */
[----:B------:R-:W-:-:S03]  /*0960*/  IMAD.IADD R252, R0, 0x1, R4 ;  /* 0x0000000100fc7824 */ /* 0x000fc600078e0204 */
[----:B------:R1:W-:Y:S01]  /*0970*/  STL [R1+0x4], R12 ;  /* 0x0000040c01007387 */ /* 0x0003e20000100800 */
[C---:B------:R-:W-:Y:S02]  /*0980*/  IMAD.IADD R0, R4.reuse, 0x1, R2 ;  /* 0x0000000104007824 */ /* 0x040fe400078e0202 */
[----:B------:R-:W-:Y:S01]  /*0990*/  IMAD.IADD R2, R4, 0x1, R3 ;  /* 0x0000000104027824 */ /* 0x000fe200078e0203 */
[----:B------:R-:W-:Y:S01]  /*09a0*/  STL [R1+0x3c], R13 ;  /* 0x00003c0d01007387 */ /* 0x000fe20000100800 */
[C---:B------:R-:W-:Y:S02]  /*09b0*/  VIADD R4, R14.reuse, 0x40 ;  /* 0x000000400e047836 */ /* 0x040fe40000000000 */
[----:B------:R-:W-:Y:S01]  /*09c0*/  @P2 VIADD R4, R14, 0xffffffc0 ;  /* 0xffffffc00e042836 */ /* 0x000fe20000000000 */
[----:B------:R2:W-:Y:S04]  /*09d0*/  STL [R1+0x10], R0 ;  /* 0x0000100001007387 */ /* 0x0005e80000100800 */
[----:B------:R-:W-:Y:S01]  /*09e0*/  STL [R1+0x9c], R14 ;  /* 0x00009c0e01007387 */ /* 0x000fe20000100800 */
[----:B-1----:R-:W-:-:S02]  /*09f0*/  VIADD R12, R13, 0x20 ;  /* 0x000000200d0c7836 */ /* 0x002fc40000000000 */
        /* <DEDUP_REMOVED lines=21> */
.L_x_120:
[----:B------:R-:W-:Y:S01]  /*0b50*/  ULDC.64 UR8, c[0x0][0x308] ;  /* 0x0000c20000087ab9 */ /* 0x000fe20000000a00 */
[----:B------:R-:W-:Y:S01]  /*0b60*/  ULDC.64 UR10, c[0x0][0x300] ;  /* 0x0000c000000a7ab9 */ /* 0x000fe20000000a00 */
[----:B------:R-:W-:Y:S02]  /*0b70*/  UISETP.NE.U32.AND UP3, UPT, UR8, URZ, UPT ;  /* 0x0000003f0800728c */ /* 0x000fe4000bf65070 */
[----:B------:R-:W-:Y:S02]  /*0b80*/  UISETP.NE.U32.AND UP4, UPT, UR10, URZ, UPT ;  /* 0x0000003f0a00728c */ /* 0x000fe4000bf85070 */
[----:B------:R-:W-:Y:S02]  /*0b90*/  UISETP.NE.AND.EX UP3, UPT, UR9, URZ, UPT, UP3 ;  /* 0x0000003f0900728c */ /* 0x000fe4000bf65330 */
[----:B------:R-:W-:Y:S02]  /*0ba0*/  USHF.R.S32.HI UR5, URZ, 0x1f, UR48 ;  /* 0x0000001f3f057899 */ /* 0x000fe40008011430 */
[----:B------:R-:W-:-:S02]  /*0bb0*/  UISETP.NE.AND.EX UP4, UPT, UR11, URZ, UPT, UP4 ;  /* 0x0000003f0b00728c */ /* 0x000fc4000bf85340 */
[----:B------:R-:W-:Y:S01]  /*0bc0*/  USHF.L.U32 UR16, UR48, 0x2, URZ ;  /* 0x0000000230107899 */ /* 0x000fe2000800063f */
[----:B------:R-:W-:Y:S01]  /*0bd0*/  PLOP3.LUT P0, PT, PT, PT, UP3, 0x80, 0x0 ;  /* 0x000000000000781c */ /* 0x000fe20003f0f038 */
[----:B----4-:R-:W-:Y:S01]  /*0be0*/  IMAD.U32 R28, RZ, RZ, UR5 ;  /* 0x00000005ff1c7e24 */ /* 0x010fe2000f8e00ff */
[----:B------:R-:W-:Y:S01]  /*0bf0*/  USHF.L.U64.HI UR5, UR48, 0x2, UR5 ;  /* 0x0000000230057899 */ /* 0x000fe20008010205 */
[----:B------:R-:W-:Y:S01]  /*0c00*/  PLOP3.LUT P1, PT, PT, PT, UP4, 0x80, 0x0 ;  /* 0x000000000000781c */ /* 0x000fe20003f2f048 */
[----:B------:R-:W-:Y:S01]  /*0c10*/  @UP3 UIADD3 UR8, UP0, UR16, UR8, URZ ;  /* 0x0000000810083290 */ /* 0x000fe2000ff1e03f */
[----:B------:R-:W-:Y:S01]  /*0c20*/  ULDC.64 UR12, c[0x0][0x2f0] ;  /* 0x0000bc00000c7ab9 */ /* 0x000fe20000000a00 */
[----:B------:R-:W-:Y:S01]  /*0c30*/  ULDC.U8 UR17, c[0x0][0x3c2] ;  /* 0x0000f08000117ab9 */ /* 0x000fe20000000000 */
[----:B------:R-:W-:Y:S02]  /*0c40*/  UIADD3 UR15, UP2, UR16, UR12, URZ ;  /* 0x0000000c100f7290 */ /* 0x000fe4000ff5e03f */
[----:B------:R-:W-:Y:S01]  /*0c50*/  @UP3 UIADD3.X UR9, UR5, UR9, URZ, UP0, !UPT ;  /* 0x0000000905093290 */ /* 0x000fe200087fe43f */
[----:B--2---:R-:W-:Y:S01]  /*0c60*/  IMAD.U32 R4, RZ, RZ, UR8 ;  /* 0x00000008ff047e24 */ /* 0x004fe2000f8e00ff */
[----:B------:R-:W-:-:S02]  /*0c70*/  UISETP.NE.U32.AND UP0, UPT, UR12, URZ, UPT ;  /* 0x0000003f0c00728c */ /* 0x000fc4000bf05070 */
[----:B------:R-:W-:Y:S02]  /*0c80*/  @UP4 UIADD3 UR10, UP1, UR16, UR10, URZ ;  /* 0x0000000a100a4290 */ /* 0x000fe4000ff3e03f */
[----:B------:R-:W-:Y:S01]  /*0c90*/  UIADD3.X UR14, UR5, UR13, URZ, UP2, !UPT ;  /* 0x0000000d050e7290 */ /* 0x000fe200097fe43f */
[----:B------:R-:W-:Y:S01]  /*0ca0*/  IMAD.U32 R5, RZ, RZ, UR9 ;  /* 0x00000009ff057e24 */ /* 0x000fe2000f8e00ff */
[----:B------:R-:W-:Y:S02]  /*0cb0*/  UISETP.NE.AND.EX UP2, UPT, UR13, URZ, UPT, UP0 ;  /* 0x0000003f0d00728c */ /* 0x000fe4000bf45300 */
[----:B------:R-:W-:Y:S01]  /*0cc0*/  @UP4 UIADD3.X UR11, UR5, UR11, URZ, UP1, !UPT ;  /* 0x0000000b050b4290 */ /* 0x000fe20008ffe43f */
[----:B------:R-:W-:Y:S01]  /*0cd0*/  IMAD.U32 R6, RZ, RZ, UR10 ;  /* 0x0000000aff067e24 */ /* 0x000fe2000f8e00ff */
[----:B------:R-:W-:Y:S01]  /*0ce0*/  ULDC.64 UR12, c[0x0][0x2f8] ;  /* 0x0000be00000c7ab9 */ /* 0x000fe20000000a00 */
[----:B------:R-:W-:Y:S01]  /*0cf0*/  UISETP.NE.AND UP1, UPT, UR17, URZ, UPT ;  /* 0x0000003f1100728c */ /* 0x000fe2000bf25270 */
[----:B------:R-:W-:Y:S01]  /*0d00*/  PLOP3.LUT P3, PT, PT, PT, UP2, 0x80, 0x0 ;  /* 0x000000000000781c */ /* 0x000fe20003f6f028 */
[----:B------:R-:W-:Y:S01]  /*0d10*/  UISETP.EQ.U32.AND UP4, UPT, UR12, URZ, UPT ;  /* 0x0000003f0c00728c */ /* 0x000fe2000bf82070 */
[----:B------:R-:W-:Y:S01]  /*0d20*/  IMAD.U32 R7, RZ, RZ, UR11 ;  /* 0x0000000bff077e24 */ /* 0x000fe2000f8e00ff */
[----:B------:R1:W2:Y:S02]  /*0d30*/  @P0 LDG.E R8, desc[UR6][R4.64] ;  /* 0x0000000604080981 */ /* 0x0002a4000c1e1900 */
[----:B------:R-:W-:-:S02]  /*0d40*/  UISETP.EQ.OR.EX UP4, UPT, UR13, URZ, !UP1, UP4 ;  /* 0x0000003f0d00728c */ /* 0x000fc4000cf82740 */
[----:B------:R-:W-:Y:S01]  /*0d50*/  UIADD3 UR8, UP0, UR16, UR12, URZ ;  /* 0x0000000c10087290 */ /* 0x000fe2000ff1e03f */
[----:B---3--:R-:W3:Y:S03]  /*0d60*/  @P1 LDG.E R10, desc[UR6][R6.64] ;  /* 0x00000006060a1981 */ /* 0x008ee6000c1e1900 */
[----:B------:R-:W-:Y:S01]  /*0d70*/  PLOP3.LUT P2, PT, PT, PT, UP4, 0x80, 0x0 ;  /* 0x000000000000781c */ /* 0x000fe20003f4f048 */
[----:B------:R-:W-:Y:S01]  /*0d80*/  UIADD3.X UR5, UR5, UR13, URZ, UP0, !UPT ;  /* 0x0000000d05057290 */ /* 0x000fe200087fe43f */
[----:B-1----:R-:W-:Y:S02]  /*0d90*/  IMAD.U32 R4, RZ, RZ, UR15 ;  /* 0x0000000fff047e24 */ /* 0x002fe4000f8e00ff */
[----:B------:R-:W-:-:S05]  /*0da0*/  IMAD.U32 R5, RZ, RZ, UR14 ;  /* 0x0000000eff057e24 */ /* 0x000fca000f8e00ff */
[----:B------:R-:W4:Y:S04]  /*0db0*/  @P3 LDG.E R9, desc[UR6][R4.64] ;  /* 0x0000000604093981 */ /* 0x000f28000c1e1900 */
[----:B-----5:R1:W5:Y:S02]  /*0dc0*/  @P3 LDG.E R6, desc[UR6][R4.64+0x4] ;  /* 0x0000040604063981 */ /* 0x020364000c1e1900 */
[----:B-1----:R-:W-:Y:S01]  /*0dd0*/  IMAD.U32 R4, RZ, RZ, UR8 ;  /* 0x00000008ff047e24 */ /* 0x002fe2000f8e00ff */
[----:B------:R-:W-:Y:S01]  /*0de0*/  UMOV UR21, URZ ;  /* 0x0000003f00157c82 */ /* 0x000fe20008000000 */
[----:B------:R-:W-:Y:S01]  /*0df0*/  IMAD.U32 R5, RZ, RZ, UR5 ;  /* 0x00000005ff057e24 */ /* 0x000fe2000f8e00ff */
[----:B------:R-:W-:Y:S01]  /*0e00*/  @!UP3 ULDC.64 UR8, c[0x0][0x318] ;  /* 0x0000c6000008bab9 */ /* 0x000fe20000000a00 */
[----:B------:R-:W-:-:S03]  /*0e10*/  @!UP3 ULDC UR5, c[0x0][0x2cc] ;  /* 0x0000b3000005bab9 */ /* 0x000fc60000000800 */
[----:B------:R-:W5:Y:S01]  /*0e20*/  @!P2 LDG.E R7, desc[UR6][R4.64] ;  /* 0x000000060407a981 */ /* 0x000f62000c1e1900 */
[----:B------:R-:W-:-:S04]  /*0e30*/  @!UP3 UISETP.NE.U32.AND UP0, UPT, UR8, URZ, UPT ;  /* 0x0000003f0800b28c */ /* 0x000fc8000bf05070 */
        /* <DEDUP_REMOVED lines=21> */
.L_x_76:
        /* <DEDUP_REMOVED lines=9> */
[----:B------:R-:W-:Y:S01]  /*1020*/  USHF.R.S32.HI UR43, URZ, 0x1f, UR48 ;  /* 0x0000001f3f2b7899 */ /* 0x000fe20008011430 */
[----:B------:R-:W-:Y:S01]  /*1030*/  ULDC.64 UR10, c[0x0][0x228] ;  /* 0x00008a00000a7ab9 */ /* 0x000fe20000000a00 */
[----:B------:R-:W-:Y:S01]  /*1040*/  ULDC.64 UR12, c[0x0][0x488] ;  /* 0x00012200000c7ab9 */ /* 0x000fe20000000a00 */
[----:B------:R-:W-:Y:S02]  /*1050*/  UIMAD.WIDE.U32 UR18, UR48, UR10, URZ ;  /* 0x0000000a301272a5 */ /* 0x000fe4000f8e003f */
[----:B------:R-:W2:Y:S01]  /*1060*/  S2UR UR5, SR_CTAID.X ;  /* 0x00000000000579c3 */ /* 0x000ea20000002500 */
[----:B------:R-:W-:Y:S02]  /*1070*/  UIMAD UR10, UR43, UR10, URZ ;  /* 0x0000000a2b0a72a4 */ /* 0x000fe4000f8e023f */
[----:B------:R-:W-:-:S02]  /*1080*/  UISETP.NE.AND UP0, UPT, UR34, -0x1, UPT ;  /* 0xffffffff2200788c */ /* 0x000fc4000bf05270 */
[----:B------:R-:W-:Y:S02]  /*1090*/  UIMAD UR31, UR48, UR11, UR10 ;  /* 0x0000000b301f72a4 */ /* 0x000fe4000f8e020a */
[----:B------:R-:W-:Y:S01]  /*10a0*/  UIADD3 UR16, UR35, 0x3f, URZ ;  /* 0x0000003f23107890 */ /* 0x000fe2000fffe03f */
[----:B------:R-:W-:Y:S01]  /*10b0*/  @!UP1 ULDC.64 UR10, c[0x0][0x418] ;  /* 0x00010600000a9ab9 */ /* 0x000fe20000000a00 */
[----:B------:R-:W-:Y:S01]  /*10c0*/  ULDC UR50, c[0x0][0x2d4] ;  /* 0x0000b50000327ab9 */ /* 0x000fe20000000800 */
[----:B------:R-:W-:Y:S01]  /*10d0*/  ULDC UR26, c[0x0][0x2dc] ;  /* 0x0000b700001a7ab9 */ /* 0x000fe20000000800 */
[----:B------:R-:W-:Y:S01]  /*10e0*/  ULDC UR49, c[0x0][0x270] ;  /* 0x00009c0000317ab9 */ /* 0x000fe20000000800 */
[----:B------:R-:W-:Y:S02]  /*10f0*/  USHF.L.U64.HI UR17, UR48, 0x7, UR43 ;  /* 0x0000000730117899 */ /* 0x000fe4000801022b */
[----:B------:R-:W-:Y:S01]  /*1100*/  USHF.R.S32.HI UR20, URZ, 0x1f, UR16 ;  /* 0x0000001f3f147899 */ /* 0x000fe20008011410 */
[----:B-1----:R-:W-:Y:S01]  /*1110*/  IABS R8, R9 ;  /* 0x0000000900087213 */ /* 0x002fe20000000000 */
[----:B------:R-:W-:Y:S01]  /*1120*/  @!UP1 UIMAD.WIDE.U32 UR38, UR48, UR10, URZ ;  /* 0x0000000a302692a5 */ /* 0x000fe2000f8e003f */
[----:B------:R-:W-:Y:S01]  /*1130*/  ISETP.NE.AND P3, PT, R9, RZ, PT ;  /* 0x000000ff0900720c */ /* 0x000fe20003f65270 */
[----:B------:R-:W-:Y:S01]  /*1140*/  USHF.R.S32.HI UR37, URZ, 0x1f, UR50 ;  /* 0x0000001f3f257899 */ /* 0x000fe20008011432 */
[----:B------:R-:W1:Y:S01]  /*1150*/  I2F.RP R4, R8 ;  /* 0x0000000800047306 */ /* 0x000e620000209400 */
[----:B------:R-:W-:-:S02]  /*1160*/  UIMAD UR53, UR60, UR26, URZ ;  /* 0x0000001a3c3572a4 */ /* 0x000fc4000f8e023f */
[----:B------:R-:W-:Y:S02]  /*1170*/  USHF.L.U32 UR14, UR48, 0x7, URZ ;  /* 0x00000007300e7899 */ /* 0x000fe4000800063f */
[----:B--2---:R-:W-:Y:S02]  /*1180*/  UIMAD.WIDE.U32 UR22, UR5, UR12, URZ ;  /* 0x0000000c051672a5 */ /* 0x004fe4000f8e003f */
[----:B------:R-:W-:Y:S02]  /*1190*/  USEL UR41, UR17, URZ, UP2 ;  /* 0x0000003f11297287 */ /* 0x000fe40009000000 */
[----:B------:R-:W-:Y:S02]  /*11a0*/  UIMAD UR46, UR5, UR13, UR23 ;  /* 0x0000000d052e72a4 */ /* 0x000fe4000f8e0217 */
[----:B------:R-:W-:Y:S01]  /*11b0*/  @!UP1 UIMAD UR5, UR43, UR10, URZ ;  /* 0x0000000a2b0592a4 */ /* 0x000fe2000f8e023f */
[----:B------:R-:W-:Y:S01]  /*11c0*/  @UP1 ULDC.64 UR12, c[0x0][0x420] ;  /* 0x00010800000c1ab9 */ /* 0x000fe20000000a00 */
[----:B------:R-:W-:Y:S01]  /*11d0*/  ULEA.HI UR29, UR20, UR16, URZ, 0x6 ;  /* 0x00000010141d7291 */ /* 0x000fe2000f8f303f */
[----:B-1----:R-:W1:Y:S01]  /*11e0*/  MUFU.RCP R4, R4 ;  /* 0x0000000400047308 */ /* 0x002e620000001000 */
[----:B------:R-:W-:-:S02]  /*11f0*/  @!UP1 UIMAD UR42, UR48, UR11, UR5 ;  /* 0x0000000b302a92a4 */ /* 0x000fc4000f8e0205 */
[----:B------:R-:W-:Y:S02]  /*1200*/  @UP0 UIADD3 UR5, UR21, UR34, URZ ;  /* 0x0000002215050290 */ /* 0x000fe4000fffe03f */
[----:B------:R-:W-:Y:S02]  /*1210*/  UIMAD.WIDE UR10, UR26, UR49, URZ ;  /* 0x000000311a0a72a5 */ /* 0x000fe4000f8e023f */
[----:B------:R-:W-:Y:S01]  /*1220*/  UIADD3 UR54, UR19, UR31, URZ ;  /* 0x0000001f13367290 */ /* 0x000fe2000fffe03f */
[----:B------:R-:W-:Y:S01]  /*1230*/  @UP0 ULDC.64 UR26, c[0x0][0x248] ;  /* 0x00009200001a0ab9 */ /* 0x000fe20000000a00 */
[----:B------:R-:W-:Y:S02]  /*1240*/  @UP1 UIMAD.WIDE.U32 UR44, UR8, UR12, URZ ;  /* 0x0000000c082c12a5 */ /* 0x000fe4000f8e003f */
[----:B------:R-:W-:Y:S02]  /*1250*/  @UP0 UIMAD.WIDE.U32 UR16, UR5, UR26, URZ ;  /* 0x0000001a051002a5 */ /* 0x000fe4000f8e003f */
[----:B------:R-:W-:-:S02]  /*1260*/  @UP0 UIMAD UR19, UR5, UR27, URZ ;  /* 0x0000001b051302a4 */ /* 0x000fc4000f8e023f */
[----:B------:R-:W-:Y:S01]  /*1270*/  UIMAD UR5, UR37, UR48, URZ ;  /* 0x00000030250572a4 */ /* 0x000fe2000f8e023f */
[----:B-1----:R-:W-:Y:S01]  /*1280*/  VIADD R4, R4, 0xffffffe ;  /* 0x0ffffffe04047836 */ /* 0x002fe20000000000 */
[----:B------:R-:W-:Y:S01]  /*1290*/  ULDC.64 UR32, c[0x0][0x240] ;  /* 0x0000900000207ab9 */ /* 0x000fe20000000a00 */
[----:B------:R-:W-:Y:S02]  /*12a0*/  USEL UR36, UR14, URZ, UP2 ;  /* 0x0000003f0e247287 */ /* 0x000fe40009000000 */
[----:B------:R-:W1:Y:S01]  /*12b0*/  F2I.FTZ.U32.TRUNC.NTZ R5, R4 ;  /* 0x0000000400057305 */ /* 0x000e62000021f000 */
[----:B------:R-:W-:Y:S02]  /*12c0*/  @UP1 UIMAD UR52, UR8, UR13, UR45 ;  /* 0x0000000d083412a4 */ /* 0x000fe4000f8e022d */
[----:B------:R-:W-:Y:S02]  /*12d0*/  UIMAD.WIDE.U32 UR14, UR8, UR32, URZ ;  /* 0x00000020080e72a5 */ /* 0x000fe4000f8e003f */
[----:B------:R-:W-:-:S02]  /*12e0*/  UIMAD.WIDE.U32 UR12, UR48, UR50, URZ ;  /* 0x00000032300c72a5 */ /* 0x000fc4000f8e003f */
[----:B------:R-:W-:Y:S02]  /*12f0*/  UIMAD UR5, UR43, UR50, UR5 ;  /* 0x000000322b0572a4 */ /* 0x000fe4000f8e0205 */
[----:B------:R-:W-:Y:S02]  /*1300*/  UIMAD UR28, UR8, UR33, URZ ;  /* 0x00000021081c72a4 */ /* 0x000fe4000f8e023f */
[----:B------:R-:W-:Y:S02]  /*1310*/  USEL UR61, UR18, UR14, !UP1 ;  /* 0x0000000e123d7287 */ /* 0x000fe4000c800000 */
[----:B------:R-:W-:Y:S01]  /*1320*/  UIMAD UR18, UR11, UR12, URZ ;  /* 0x0000000c0b1272a4 */ /* 0x000fe2000f8e023f */
[----:B-1----:R-:W-:Y:S01]  /*1330*/  IMAD.MOV R4, RZ, RZ, -R5 ;  /* 0x000000ffff047224 */ /* 0x002fe200078e0a05 */
[----:B------:R-:W-:Y:S02]  /*1340*/  UIADD3 UR5, UR13, UR5, URZ ;  /* 0x000000050d057290 */ /* 0x000fe4000fffe03f */
[----:B------:R-:W-:Y:S01]  /*1350*/  @UP1 UIADD3 UR54, UR15, UR28, URZ ;  /* 0x0000001c0f361290 */ /* 0x000fe2000fffe03f */
[----:B------:R-:W-:Y:S01]  /*1360*/  IMAD R6, R4, R8, RZ ;  /* 0x0000000804067224 */ /* 0x000fe200078e02ff */
[----:B------:R-:W-:Y:S01]  /*1370*/  UIMAD.WIDE.U32 UR14, UR10, UR12, URZ ;  /* 0x0000000c0a0e72a5 */ /* 0x000fe2000f8e003f */
[----:B------:R-:W-:Y:S01]  /*1380*/  IMAD.MOV.U32 R4, RZ, RZ, RZ ;  /* 0x000000ffff047224 */ /* 0x000fe200078e00ff */
[----:B------:R-:W-:-:S02]  /*1390*/  UIMAD UR5, UR10, UR5, UR18 ;  /* 0x000000050a0572a4 */ /* 0x000fc4000f8e0212 */
[----:B------:R-:W-:Y:S01]  /*13a0*/  ULOP3.LUT UR20, UR29, 0xffffffc0, URZ, 0xc0, !UPT ;  /* 0xffffffc01d147892 */ /* 0x000fe2000f8ec03f */
[----:B------:R-:W-:Y:S01]  /*13b0*/  IMAD.HI.U32 R4, R5, R6, R4 ;  /* 0x0000000605047227 */ /* 0x000fe200078e0004 */
[----:B------:R-:W-:Y:S01]  /*13c0*/  MOV R5, R7 ;  /* 0x0000000700057202 */ /* 0x000fe20000000f00 */
[----:B------:R-:W-:Y:S02]  /*13d0*/  UIADD3 UR51, UR15, UR5, URZ ;  /* 0x000000050f337290 */ /* 0x000fe4000fffe03f */
[----:B------:R-:W-:Y:S02]  /*13e0*/  UIMAD.WIDE.U32 UR12, UR10, UR8, URZ ;  /* 0x000000080a0c72a5 */ /* 0x000fe4000f8e003f */
        /* <DEDUP_REMOVED lines=26> */
[----:B------:R-:W-:Y:S02]  /*1590*/  @!UP1 UIADD3 UR52, UR39, UR42, URZ ;  /* 0x0000002a27349290 */ /* 0x000fe4000fffe03f */
[----:B------:R-:W-:Y:S01]  /*15a0*/  ISETP.GE.AND P2, PT, R5, RZ, PT ;  /* 0x000000ff0500720c */ /* 0x000fe20003f46270 */
[----:B------:R-:W-:-:S02]  /*15b0*/  @UP0 UIMAD.WIDE.U32 UR12, UR23, UR24, URZ ;  /* 0x00000018170c02a5 */ /* 0x000fc4000f8e003f */
[----:B------:R-:W-:Y:S02]  /*15c0*/  UIMAD.WIDE.U32 UR42, UR10, UR5, URZ ;  /* 0x000000050a2a72a5 */ /* 0x000fe4000f8e003f */
[----:B------:R-:W-:Y:S02]  /*15d0*/  @UP3 USEL UR11, UR11, UR8, !UP1 ;  /* 0x000000080b0b3287 */ /* 0x000fe4000c800000 */
[----:B------:R-:W-:Y:S01]  /*15e0*/  @P0 VIADD R4, R4, 0x1 ;  /* 0x0000000104040836 */ /* 0x000fe20000000000 */
[----:B------:R-:W-:Y:S01]  /*15f0*/  @!UP3 UIMAD UR10, UR48, UR49, UR60 ;  /* 0x00000031300ab2a4 */ /* 0x000fe2000f8e023c */
[----:B------:R-:W-:Y:S01]  /*1600*/  PLOP3.LUT P0, PT, PT, PT, UP3, 0x80, 0x0 ;  /* 0x000000000000781c */ /* 0x000fe20003f0f038 */
[----:B------:R-:W-:Y:S01]  /*1610*/  @UP0 UIMAD UR23, UR23, UR25, URZ ;  /* 0x00000019171702a4 */ /* 0x000fe2000f8e023f */
[----:B------:R-:W-:Y:S01]  /*1620*/  IMAD.MOV.U32 R18, RZ, RZ, R4 ;  /* 0x000000ffff127224 */ /* 0x000fe200078e0004 */
[----:B------:R-:W-:Y:S01]  /*1630*/  @UP3 ULDC UR5, c[0x0][0x2e4] ;  /* 0x0000b90000053ab9 */ /* 0x000fe20000000800 */
[----:B------:R-:W-:-:S02]  /*1640*/  USEL UR56, UR46, URZ, UP4 ;  /* 0x0000003f2e387287 */ /* 0x000fc4000a000000 */
[----:B------:R-:W-:Y:S01]  /*1650*/  @UP3 UIMAD UR15, UR60, UR5, UR11 ;  /* 0x000000053c0f32a4 */ /* 0x000fe2000f8e020b */
        /* <DEDUP_REMOVED lines=26> */
.L_x_78:
        /* <DEDUP_REMOVED lines=14> */
.L_x_79:
[----:B------:R-:W-:Y:S01]  /*18e0*/  @UP1 UMOV UR10, UR44 ;  /* 0x0000002c000a1c82 */ /* 0x000fe20008000000 */
[----:B------:R-:W-:Y:S01]  /*18f0*/  @!UP1 UMOV UR10, UR38 ;  /* 0x00000026000a9c82 */ /* 0x000fe20008000000 */
[----:B------:R-:W-:Y:S01]  /*1900*/  SHF.R.S32.HI R26, RZ, 0x1f, R18 ;  /* 0x0000001fff1a7819 */ /* 0x000fe20000011412 */
[----:B------:R-:W-:Y:S06]  /*1910*/  @!P0 BRA `(.L_x_80) ;  /* 0x0000000000208947 */ /* 0x000fec0003800000 */
[----:B------:R-:W-:Y:S01]  /*1920*/  ULDC UR11, c[0x0][0x2d4] ;  /* 0x0000b500000b7ab9 */ /* 0x000fe20000000800 */
[----:B------:R-:W-:Y:S01]  /*1930*/  ULDC UR5, c[0x0][0x2c0] ;  /* 0x0000b00000057ab9 */ /* 0x000fe20000000800 */
[----:B------:R-:W-:-:S03]  /*1940*/  @!UP1 UIMAD UR8, UR48, UR11, URZ ;  /* 0x0000000b300892a4 */ /* 0x000fc6000f8e023f */
[----:B------:R-:W-:Y:S02]  /*1950*/  ULDC UR11, c[0x0][0x2e4] ;  /* 0x0000b900000b7ab9 */ /* 0x000fe40000000800 */
[----:B------:R-:W-:Y:S02]  /*1960*/  ULEA UR11, UR5, UR11, 0x7 ;  /* 0x0000000b050b7291 */ /* 0x000fe4000f8e383f */
[----:B------:R-:W-:-:S04]  /*1970*/  ULEA UR5, UR48, UR8, 0x7 ;  /* 0x0000000830057291 */ /* 0x000fc8000f8e383f */
[----:B------:R-:W-:Y:S01]  /*1980*/  UIMAD UR5, UR11, UR60, UR5 ;  /* 0x0000003c0b0572a4 */ /* 0x000fe2000f8e0205 */
[----:B------:R-:W-:Y:S11]  /*1990*/  BRA `(.L_x_81) ;  /* 0x0000000000107947 */ /* 0x000ff60003800000 */
.L_x_80:
[----:B------:R-:W-:Y:S01]  /*19a0*/  ULDC UR5, c[0x0][0x270] ;  /* 0x00009c0000057ab9 */ /* 0x000fe20000000800 */
[----:B------:R-:W-:Y:S01]  /*19b0*/  ULDC UR8, c[0x0][0x2d4] ;  /* 0x0000b50000087ab9 */ /* 0x000fe20000000800 */
[----:B------:R-:W-:-:S04]  /*19c0*/  UIMAD UR5, UR48, UR5, UR60 ;  /* 0x00000005300572a4 */ /* 0x000fc8000f8e023c */
[----:B------:R-:W-:-:S12]  /*19d0*/  UIMAD UR5, UR5, UR8, URZ ;  /* 0x00000008050572a4 */ /* 0x000fd8000f8e023f */
.L_x_81:
[----:B------:R-:W2:Y:S01]  /*19e0*/  LDL.64 R4, [R1+0x50] ;  /* 0x0000500001047983 */ /* 0x000ea20000100a00 */
[----:B------:R-:W1:Y:S01]  /*19f0*/  LDC.64 R20, c[0x0][0x420] ;  /* 0x00010800ff147b82 */ /* 0x000e620000000a00 */
[----:B------:R-:W-:Y:S01]  /*1a00*/  ULDC UR8, c[0x0][0x2dc] ;  /* 0x0000b70000087ab9 */ /* 0x000fe20000000800 */
[----:B------:R-:W-:Y:S01]  /*1a10*/  ULDC UR11, c[0x0][0x270] ;  /* 0x00009c00000b7ab9 */ /* 0x000fe20000000800 */
[----:B------:R3:W2:Y:S01]  /*1a20*/  LDL.64 R36, [R1+0x50] ;  /* 0x0000500001247983 */ /* 0x0006a20000100a00 */
[----:B------:R-:W-:Y:S01]  /*1a30*/  UIADD3 UR5, UR20, UR5, URZ ;  /* 0x0000000514057290 */ /* 0x000fe2000fffe03f */
[----:B------:R-:W-:Y:S01]  /*1a40*/  BSSY B1, `(.L_x_77) ;  /* 0x00007ce000017945 */ /* 0x000fe20003800000 */
[----:B------:R-:W-:Y:S01]  /*1a50*/  ULDC.64 UR28, c[0x0][0x478] ;  /* 0x00011e00001c7ab9 */ /* 0x000fe20000000a00 */
[----:B------:R-:W4:Y:S01]  /*1a60*/  S2R R32, SR_TID.X ;  /* 0x0000000000207919 */ /* 0x000f220000002100 */
[----:B------:R-:W-:Y:S02]  /*1a70*/  UIMAD UR13, UR8, UR11, URZ ;  /* 0x0000000b080d72a4 */ /* 0x000fe4000f8e023f */
[----:B------:R-:W-:-:S02]  /*1a80*/  UIMAD.WIDE UR28, UR5, 0x4, UR28 ;  /* 0x00000004051c78a5 */ /* 0x000fc4000f8e021c */
[----:B------:R-:W-:Y:S01]  /*1a90*/  UIADD3 UR12, -UR9, UR35, UR30 ;  /* 0x00000023090c7290 */ /* 0x000fe2000fffe11e */
[----:B------:R-:W-:Y:S01]  /*1aa0*/  ULDC UR14, c[0x0][0x398] ;  /* 0x0000e600000e7ab9 */ /* 0x000fe20000000800 */
[----:B------:R-:W-:Y:S02]  /*1ab0*/  ULDC.64 UR22, c[0x0][0x400] ;  /* 0x0001000000167ab9 */ /* 0x000fe40000000a00 */
[----:B------:R-:W-:Y:S01]  /*1ac0*/  UIADD3 UR12, UR12, -UR14, URZ ;  /* 0x8000000e0c0c7290 */ /* 0x000fe2000fffe03f */
[----:B------:R-:W-:Y:S01]  /*1ad0*/  ULDC.64 UR38, c[0x0][0x258] ;  /* 0x0000960000267ab9 */ /* 0x000fe20000000a00 */
[----:B------:R-:W-:Y:S02]  /*1ae0*/  UIADD3 UR41, UR20, UR15, URZ ;  /* 0x0000000f14297290 */ /* 0x000fe4000fffe03f */
[----:B------:R-:W-:Y:S01]  /*1af0*/  USHF.R.S32.HI UR16, URZ, 0x1f, UR12 ;  /* 0x0000001f3f107899 */ /* 0x000fe2000801140c */
[----:B------:R-:W-:Y:S01]  /*1b00*/  ULDC.64 UR14, c[0x0][0x3e0] ;  /* 0x0000f800000e7ab9 */ /* 0x000fe20000000a00 */
[----:B-1----:R-:W-:-:S02]  /*1b10*/  IMAD R6, R20, UR37, RZ ;  /* 0x0000002514067c24 */ /* 0x002fc4000f8e02ff */
[----:B------:R-:W-:Y:S01]  /*1b20*/  ULEA.HI UR16, UR16, UR12, URZ, 0x6 ;  /* 0x0000000c10107291 */ /* 0x000fe2000f8f303f */
[----:B------:R-:W-:Y:S01]  /*1b30*/  ULDC.64 UR18, c[0x0][0x210] ;  /* 0x0000840000127ab9 */ /* 0x000fe20000000a00 */
[----:B------:R-:W-:Y:S02]  /*1b40*/  IMAD R8, R21, UR20, R6 ;  /* 0x0000001415087c24 */ /* 0x000fe4000f8e0206 */
[----:B------:R-:W-:Y:S01]  /*1b50*/  USHF.R.S32.HI UR16, URZ, 0x6, UR16 ;  /* 0x000000063f107899 */ /* 0x000fe20008011410 */
[----:B------:R-:W-:Y:S01]  /*1b60*/  ULDC.64 UR44, c[0x0][0x2b0] ;  /* 0x0000ac00002c7ab9 */ /* 0x000fe20000000a00 */
[----:B------:R-:W-:Y:S01]  /*1b70*/  UIADD3 UR8, UR50, -0x1, URZ ;  /* 0xffffffff32087890 */ /* 0x000fe2000fffe03f */
[----:B------:R-:W-:Y:S01]  /*1b80*/  UMOV UR12, UR29 ;  /* 0x0000001d000c7c82 */ /* 0x000fe20008000000 */
        /* <DEDUP_REMOVED lines=8> */
[----:B------:R-:W-:Y:S01]  /*1c10*/  IMAD.U32 R12, RZ, RZ, UR10 ;  /* 0x0000000aff0c7e24 */ /* 0x000fe2000f8e00ff */
[----:B------:R-:W-:Y:S01]  /*1c20*/  IADD3.X R5, R37, UR52, RZ, P0, !PT ;  /* 0x0000003425057c10 */ /* 0x000fe200087fe4ff */
[----:B------:R-:W-:Y:S01]  /*1c30*/  USHF.R.S32.HI UR52, URZ, 0x1f, UR60 ;  /* 0x0000001f3f347899 */ /* 0x000fe2000801143c */
[----:B------:R3:W-:Y:S03]  /*1c40*/  STL [R1+0x54], R37 ;  /* 0x0000542501007387 */ /* 0x0007e60000100800 */
[----:B------:R-:W-:Y:S01]  /*1c50*/  UIMAD UR5, UR52, UR10, URZ ;  /* 0x0000000a340572a4 */ /* 0x000fe2000f8e023f */
[----:B------:R-:W-:Y:S01]  /*1c60*/  IMAD.WIDE.U32 R6, R20, UR20, R4 ;  /* 0x0000001414067c25 */ /* 0x000fe2000f8e0004 */
[----:B------:R-:W-:-:S02]  /*1c70*/  SHF.R.S32.HI R4, RZ, 0x3, R29 ;  /* 0x00000003ff047819 */ /* 0x000fc4000001141d */
[----:B------:R-:W-:Y:S01]  /*1c80*/  UIMAD UR17, UR60, UR11, UR5 ;  /* 0x0000000b3c1172a4 */ /* 0x000fe2000f8e0205 */
[----:B------:R-:W-:Y:S01]  /*1c90*/  IMAD.IADD R7, R7, 0x1, R8 ;  /* 0x0000000107077824 */ /* 0x000fe200078e0208 */
[----:B------:R-:W-:Y:S01]  /*1ca0*/  USHF.L.U32 UR5, UR13, 0x6, URZ ;  /* 0x000000060d057899 */ /* 0x000fe2000800063f */
[----:B------:R-:W-:Y:S01]  /*1cb0*/  SHF.R.S32.HI R33, RZ, 0x1f, R4 ;  /* 0x0000001fff217819 */ /* 0x000fe20000011404 */
[----:B------:R-:W-:Y:S01]  /*1cc0*/  UIMAD UR11, UR52, UR38, URZ ;  /* 0x00000026340b72a4 */ /* 0x000fe2000f8e023f */
[----:B------:R-:W-:Y:S01]  /*1cd0*/  IADD3 R5, P0, R4, UR20, RZ ;  /* 0x0000001404057c10 */ /* 0x000fe2000ff1e0ff */
[----:B------:R-:W-:Y:S01]  /*1ce0*/  UIADD3 UR10, UP2, UP1, UR42, UR5, UR53 ;  /* 0x000000052a0a7290 */ /* 0x000fe2000f95e035 */
[----:B------:R-:W-:Y:S01]  /*1cf0*/  LOP3.LUT R8, R27, 0xffffffe0, RZ, 0xc0, !PT ;  /* 0xffffffe01b087812 */ /* 0x000fe200078ec0ff */
[----:B------:R-:W-:Y:S01]  /*1d00*/  USHF.R.S32.HI UR5, URZ, 0x1f, UR5 ;  /* 0x0000001f3f057899 */ /* 0x000fe20008011405 */
[----:B------:R-:W-:Y:S01]  /*1d10*/  IADD3.X R9, R33, UR37, RZ, P0, !PT ;  /* 0x0000002521097c10 */ /* 0x000fe200087fe4ff */
[----:B------:R-:W-:-:S02]  /*1d20*/  IMAD.WIDE.U32 R10, R5, UR32, R36 ;  /* 0x00000020050a7c25 */ /* 0x000fc4000f8e0024 */
[----:B------:R-:W-:Y:S02]  /*1d30*/  UIADD3.X UR5, UR55, UR5, UR57, UP2, UP1 ;  /* 0x0000000537057290 */ /* 0x000fe400097e2439 */
[----:B------:R-:W-:Y:S01]  /*1d40*/  IMAD.IADD R22, R32, 0x1, -R8 ;  /* 0x0000000120167824 */ /* 0x000fe200078e0a08 */
[----:B------:R-:W-:Y:S01]  /*1d50*/  UIADD3 UR10, UP2, UP1, UR58, UR10, UR59 ;  /* 0x0000000a3a0a7290 */ /* 0x000fe2000f95e03b */
[----:B------:R-:W-:Y:S01]  /*1d60*/  IMAD R9, R9, UR32, RZ ;  /* 0x0000002009097c24 */ /* 0x000fe2000f8e02ff */
[----:B------:R-:W-:Y:S01]  /*1d70*/  IADD3 R10, P2, R10, UR61, RZ ;  /* 0x0000003d0a0a7c10 */ /* 0x000fe2000ff5e0ff */
[----:B------:R-:W-:Y:S01]  /*1d80*/  IMAD R8, R25, UR13, R22 ;  /* 0x0000000d19087c24 */ /* 0x000fe2000f8e0216 */
[----:B------:R-:W-:Y:S01]  /*1d90*/  UIADD3.X UR5, UR56, UR5, UR51, UP2, UP1 ;  /* 0x0000000538057290 */ /* 0x000fe200097e2433 */
[----:B------:R-:W-:Y:S01]  /*1da0*/  IMAD R13, R5, UR33, R9 ;  /* 0x00000021050d7c24 */ /* 0x000fe2000f8e0209 */
[----:B------:R-:W-:Y:S01]  /*1db0*/  UISETP.LT.AND UP1, UPT, URZ, UR16, UPT ;  /* 0x000000103f00728c */ /* 0x000fe2000bf21270 */
        /* <DEDUP_REMOVED lines=8> */
[----:B------:R-:W-:-:S03]  /*1e40*/  USEL UR16, URZ, UR16, !UP1 ;  /* 0x000000103f107287 */ /* 0x000fc6000c800000 */
[----:B------:R-:W-:Y:S01]  /*1e50*/  LEA.HI.X R15, R5, UR23, R8, 0x2, P0 ;  /* 0x00000017050f7c11 */ /* 0x000fe200080f1408 */
[----:B------:R-:W-:Y:S01]  /*1e60*/  IMAD.MOV.U32 R8, RZ, RZ, R6 ;  /* 0x000000ffff087224 */ /* 0x000fe200078e0006 */
[----:B------:R-:W-:Y:S01]  /*1e70*/  UISETP.GT.AND UP1, UPT, UR50, UR16, UPT ;  /* 0x000000103200728c */ /* 0x000fe2000bf24270 */
[-C--:B------:R-:W-:Y:S01]  /*1e80*/  IMAD R5, R33, R20.reuse, RZ ;  /* 0x0000001421057224 */ /* 0x080fe200078e02ff */
[----:B------:R-:W-:Y:S01]  /*1e90*/  UIMAD.WIDE UR22, UR41, 0x4, UR44 ;  /* 0x00000004291678a5 */ /* 0x000fe2000f8e022c */
[----:B------:R-:W-:Y:S01]  /*1ea0*/  IMAD.U32 R6, RZ, RZ, UR38 ;  /* 0x00000026ff067e24 */ /* 0x000fe2000f8e00ff */
[----:B------:R3:W-:Y:S01]  /*1eb0*/  STL.64 [R1+0x30], R14 ;  /* 0x0000300e01007387 */ /* 0x0007e20000100a00 */
[C---:B------:R-:W-:Y:S01]  /*1ec0*/  IMAD R5, R4.reuse, R21, R5 ;  /* 0x0000001504057224 */ /* 0x040fe200078e0205 */
[----:B------:R-:W-:Y:S01]  /*1ed0*/  PLOP3.LUT P0, PT, PT, PT, UP1, 0x80, 0x0 ;  /* 0x000000000000781c */ /* 0x000fe20003f0f018 */
[----:B------:R-:W-:Y:S02]  /*1ee0*/  IMAD.WIDE.U32 R8, R4, R20, R8 ;  /* 0x0000001404087225 */ /* 0x000fe400078e0008 */
[----:B------:R-:W-:Y:S01]  /*1ef0*/  UMOV UR11, UR22 ;  /* 0x00000016000b7c82 */ /* 0x000fe20008000000 */
[----:B------:R-:W-:Y:S01]  /*1f00*/  UMOV UR10, UR23 ;  /* 0x00000017000a7c82 */ /* 0x000fe20008000000 */
[----:B------:R-:W-:Y:S01]  /*1f10*/  IMAD.WIDE.U32 R10, R6, UR60, R10 ;  /* 0x0000003c060a7c25 */ /* 0x000fe2000f8e000a */
[----:B------:R-:W-:-:S03]  /*1f20*/  LEA R40, P2, R8, UR14, 0x1 ;  /* 0x0000000e08287c11 */ /* 0x000fc6000f8408ff */
[----:B------:R-:W-:Y:S01]  /*1f30*/  IMAD.IADD R23, R9, 0x1, R5 ;  /* 0x0000000109177824 */ /* 0x000fe200078e0205 */
[----:B------:R-:W-:Y:S01]  /*1f40*/  LEA R38, P3, R10, UR18, 0x1 ;  /* 0x000000120a267c11 */ /* 0x000fe2000f8608ff */
[----:B------:R-:W-:-:S03]  /*1f50*/  VIADD R24, R11, UR5 ;  /* 0x000000050b187c36 */ /* 0x000fc60008000000 */
        /* <DEDUP_REMOVED lines=25> */
.L_x_83:
        /* <DEDUP_REMOVED lines=20> */
.L_x_84:
[----:B---3--:R1:W5:Y:S04]  /*2230*/  LDL R14, [R1+0x6c] ;  /* 0x00006c00010e7983 */ /* 0x0083680000100800 */
        /* <DEDUP_REMOVED lines=37> */
.L_x_86:
[----:B------:R-:W-:Y:S05]  /*2490*/  BSYNC B0 ;  /* 0x0000000000007941 */ /* 0x000fea0003800000 */
.L_x_85:
        /* <DEDUP_REMOVED lines=19> */
.L_x_88:
[----:B------:R-:W-:Y:S05]  /*25d0*/  BSYNC B0 ;  /* 0x0000000000007941 */ /* 0x000fea0003800000 */
.L_x_87:
        /* <DEDUP_REMOVED lines=32> */
.L_x_90:
[----:B------:R-:W-:Y:S05]  /*27e0*/  BSYNC B0 ;  /* 0x0000000000007941 */ /* 0x000fea0003800000 */
.L_x_89:
        /* <DEDUP_REMOVED lines=21> */
.L_x_82:
[----:B------:R-:W2:Y:S01]  /*2940*/  LDL R35, [R1+0x2c] ;  /* 0x00002c0001237983 */ /* 0x000ea20000100800 */
[----:B------:R-:W-:Y:S01]  /*2950*/  PLOP3.LUT P1, PT, PT, PT, UP4, 0x80, 0x0 ;  /* 0x000000000000781c */ /* 0x000fe20003f2f048 */
[----:B------:R-:W-:Y:S01]  /*2960*/  UIMAD UR17, UR47, -0x40, UR9 ;  /* 0xffffffc02f1178a4 */ /* 0x000fe2000f8e0209 */
[----:B------:R-:W-:Y:S01]  /*2970*/  IMAD.U32 R6, RZ, RZ, UR24 ;  /* 0x00000018ff067e24 */ /* 0x000fe2000f8e00ff */
[----:B------:R-:W-:Y:S01]  /*2980*/  UIMAD UR5, UR40, UR24, URZ ;  /* 0x00000018280572a4 */ /* 0x000fe2000f8e023f */
[----:B------:R-:W-:Y:S01]  /*2990*/  IADD3 R31, R4, 0x20, RZ ;  /* 0x00000020041f7810 */ /* 0x000fe20007ffe0ff */
[----:B------:R-:W-:Y:S01]  /*29a0*/  ULDC.64 UR22, c[0x0][0x268] ;  /* 0x00009a0000167ab9 */ /* 0x000fe20000000a00 */
[----:B------:R-:W-:-:S07]  /*29b0*/  IMAD.WIDE.U32 R6, R6, UR30, R36 ;  /* 0x0000001e06067c25 */ /* 0x000fce000f8e0024 */
[----:B------:R-:W-:Y:S01]  /*29c0*/  @P1 BAR.SYNC.DEFER_BLOCKING 0x0 ;  /* 0x0000000000001b1d */ /* 0x000fe20000010000 */
[----:B------:R-:W-:Y:S01]  /*29d0*/  ISETP.GE.AND P0, PT, R4, UR17, PT ;  /* 0x0000001104007c0c */ /* 0x000fe2000bf06270 */
[----:B------:R-:W-:Y:S01]  /*29e0*/  UIMAD UR20, UR30, UR25, UR5 ;  /* 0x000000191e1472a4 */ /* 0x000fe2000f8e0205 */
[----:B------:R-:W-:Y:S01]  /*29f0*/  IADD3 R12, P2, R6, UR46, RZ ;  /* 0x0000002e060c7c10 */ /* 0x000fe2000ff5e0ff */
[----:B------:R-:W-:Y:S01]  /*2a00*/  UIMAD UR5, UR8, -0x40, UR35 ;  /* 0xffffffc0080578a4 */ /* 0x000fe2000f8e0223 */
[----:B------:R-:W-:Y:S01]  /*2a10*/  ISETP.GE.AND P4, PT, R31, UR17, PT ;  /* 0x000000111f007c0c */ /* 0x000fe2000bf86270 */
[----:B------:R-:W-:Y:S01]  /*2a20*/  BSSY B0, `(.L_x_92) ;  /* 0x0000032000007945 */ /* 0x000fe20003800000 */
[----:B------:R-:W-:Y:S01]  /*2a30*/  SHF.R.S32.HI R30, RZ, 0x1f, R22 ;  /* 0x0000001fff1e7819 */ /* 0x000fe20000011416 */
[----:B------:R-:W-:Y:S02]  /*2a40*/  IMAD.U32 R5, RZ, RZ, UR20 ;  /* 0x00000014ff057e24 */ /* 0x000fe4000f8e00ff */
[----:B------:R-:W-:-:S03]  /*2a50*/  ISETP.GE.AND P6, PT, R4, UR5, PT ;  /* 0x0000000504007c0c */ /* 0x000fc6000bfc6270 */
        /* <DEDUP_REMOVED lines=9> */
[----:B---3--:R-:W2:Y:S01]  /*2af0*/  LDL R14, [R1+0x6c] ;  /* 0x00006c00010e7983 */ /* 0x008ea20000100800 */
[----:B------:R-:W-:-:S03]  /*2b00*/  ULDC UR20, c[0x0][0x2d0] ;  /* 0x0000b40000147ab9 */ /* 0x000fc60000000800 */
[----:B------:R-:W3:Y:S01]  /*2b10*/  LDL R42, [R1+0x70] ;  /* 0x00007000012a7983 */ /* 0x000ee20000100800 */
[----:B------:R-:W-:Y:S01]  /*2b20*/  ISETP.GE.AND P5, PT, R36, UR20, PT ;  /* 0x0000001424007c0c */ /* 0x000fe2000bfa6270 */
[----:B------:R-:W-:Y:S02]  /*2b30*/  IMAD R5, R33, UR24, RZ ;  /* 0x0000001821057c24 */ /* 0x000fe4000f8e02ff */
[----:B------:R-:W-:Y:S02]  /*2b40*/  IMAD.MOV.U32 R6, RZ, RZ, R12 ;  /* 0x000000ffff067224 */ /* 0x000fe400078e000c */
[----:B------:R-:W-:Y:S02]  /*2b50*/  IMAD.MOV.U32 R7, RZ, RZ, R19 ;  /* 0x000000ffff077224 */ /* 0x000fe400078e0013 */
[C---:B------:R-:W-:Y:S02]  /*2b60*/  IMAD R5, R4.reuse, UR25, R5 ;  /* 0x0000001904057c24 */ /* 0x040fe4000f8e0205 */
[----:B------:R-:W-:-:S04]  /*2b70*/  IMAD.WIDE.U32 R6, R4, UR24, R6 ;  /* 0x0000001804067c25 */ /* 0x000fc8000f8e0006 */
[----:B------:R-:W4:Y:S01]  /*2b80*/  @!P5 LDC.64 R16, c[0x0][0x220] ;  /* 0x00008800ff10db82 */ /* 0x000f220000000a00 */
[----:B------:R-:W-:Y:S01]  /*2b90*/  IMAD.IADD R5, R7, 0x1, R5 ;  /* 0x0000000107057824 */ /* 0x000fe200078e0205 */
[----:B------:R1:W-:Y:S01]  /*2ba0*/  @P5 STS.128 [R35+0x12000], RZ ;  /* 0x012000ff23005388 */ /* 0x0003e20000000c00 */
[----:B----4-:R-:W-:-:S04]  /*2bb0*/  @!P5 LEA R16, P1, R6, R16, 0x1 ;  /* 0x000000100610d211 */ /* 0x010fc800078208ff */
[----:B------:R-:W-:-:S05]  /*2bc0*/  @!P5 LEA.HI.X R17, R6, R17, R5, 0x1, P1 ;  /* 0x000000110611d211 */ /* 0x000fca00008f0c05 */
[----:B------:R-:W-:Y:S01]  /*2bd0*/  @!PT LDS RZ, [RZ] ;  /* 0x00000000fffff984 */ /* 0x000fe20000000800 */
[----:B------:R-:W-:Y:S01]  /*2be0*/  @!PT LDS RZ, [RZ] ;  /* 0x00000000fffff984 */ /* 0x000fe20000000800 */
[----:B------:R-:W-:Y:S01]  /*2bf0*/  @!PT LDS RZ, [RZ] ;  /* 0x00000000fffff984 */ /* 0x000fe20000000800 */
[----:B------:R1:W-:Y:S01]  /*2c00*/  @!P5 LDGSTS.E.BYPASS.LTC128B.128 [R35+0x12000], desc[UR6][R16.64] ;  /* 0x120000001023dfae */ /* 0x0003e2000b901d46 */
[----:B--2---:R-:W-:Y:S02]  /*2c10*/  ISETP.GE.AND P3, PT, R14, UR20, PT ;  /* 0x000000140e007c0c */ /* 0x004fe4000bf66270 */
[----:B---3--:R-:W-:-:S11]  /*2c20*/  ISETP.GE.AND P2, PT, R42, UR20, PT ;  /* 0x000000142a007c0c */ /* 0x008fd6000bf46270 */
        /* <DEDUP_REMOVED lines=17> */
.L_x_93:
[----:B------:R-:W-:Y:S05]  /*2d40*/  BSYNC B0 ;  /* 0x0000000000007941 */ /* 0x000fea0003800000 */
.L_x_92:
        /* <DEDUP_REMOVED lines=9> */
[----:B------:R-:W-:-:S12]  /*2de0*/  IMAD.MOV.U32 R7, RZ, RZ, R19 ;  /* 0x000000ffff077224 */ /* 0x000fd800078e0013 */
[----:B-123--:R-:W1:Y:S01]  /*2df0*/  @!P5 LDC.64 R14, c[0x0][0x220] ;  /* 0x00008800ff0edb82 */ /* 0x00ee620000000a00 */
[----:B------:R2:W-:Y:S01]  /*2e00*/  @P5 STS.128 [R35+0x13000], RZ ;  /* 0x013000ff23005388 */ /* 0x0005e20000000c00 */
[----:B-----5:R-:W-:Y:S02]  /*2e10*/  ISETP.GE.AND P3, PT, R5, UR17, PT ;  /* 0x0000001105007c0c */ /* 0x020fe4000bf66270 */
[----:B------:R-:W-:-:S05]  /*2e20*/  IADD3 R5, P1, R4, 0x20, RZ ;  /* 0x0000002004057810 */ /* 0x000fca0007f3e0ff */
[----:B------:R-:W-:Y:S01]  /*2e30*/  IMAD.X R6, RZ, RZ, R33, P1 ;  /* 0x000000ffff067224 */ /* 0x000fe200008e0621 */
[----:B----4-:R-:W-:-:S03]  /*2e40*/  ISETP.GE.AND P1, PT, R42, UR17, PT ;  /* 0x000000112a007c0c */ /* 0x010fc6000bf26270 */
        /* <DEDUP_REMOVED lines=28> */
.L_x_95:
[----:B------:R-:W-:Y:S05]  /*3010*/  BSYNC B0 ;  /* 0x0000000000007941 */ /* 0x000fea0003800000 */
.L_x_94:
[----:B------:R-:W0:Y:S01]  /*3020*/  LDGDEPBAR ;  /* 0x00000000000079af */ /* 0x000e220000000000 */
[----:B-12---:R-:W-:Y:S01]  /*3030*/  SHF.R.S32.HI R13, RZ, 0x1f, R27 ;  /* 0x0000001fff0d7819 */ /* 0x006fe2000001141b */
[----:B------:R-:W-:Y:S01]  /*3040*/  BSSY B0, `(.L_x_96) ;  /* 0x000001e000007945 */ /* 0x000fe20003800000 */
[----:B------:R-:W-:Y:S01]  /*3050*/  ISETP.GE.AND P5, PT, R31, UR5, PT ;  /* 0x000000051f007c0c */ /* 0x000fe2000bfa6270 */
[----:B------:R1:W-:Y:S01]  /*3060*/  @P6 STS.128 [R35+0x6000], RZ ;  /* 0x006000ff23006388 */ /* 0x0003e20000000c00 */
[----:B------:R-:W-:Y:S02]  /*3070*/  LEA.HI R22, R30, R22, RZ, 0x2 ;  /* 0x000000161e167211 */ /* 0x000fe400078f10ff */
        /* <DEDUP_REMOVED lines=26> */
.L_x_97:
[----:B------:R-:W-:Y:S05]  /*3220*/  BSYNC B0 ;  /* 0x0000000000007941 */ /* 0x000fea0003800000 */
.L_x_96:
[----:B------:R1:W-:Y:S01]  /*3230*/  @P5 STS.128 [R35+0x7000], RZ ;  /* 0x007000ff23005388 */ /* 0x0003e20000000c00 */
[----:B------:R-:W-:Y:S03]  /*3240*/  BSSY B0, `(.L_x_98) ;  /* 0x0000024000007945 */ /* 0x000fe60003800000 */
[----:B------:R1:W-:Y:S04]  /*3250*/  @P5 STS.128 [R35+0x9000], RZ ;  /* 0x009000ff23005388 */ /* 0x0003e80000000c00 */
[----:B------:R1:W-:Y:S01]  /*3260*/  @P5 STS.128 [R35+0xb000], RZ ;  /* 0x00b000ff23005388 */ /* 0x0003e20000000c00 */
[----:B------:R-:W-:Y:S05]  /*3270*/  @P5 BRA `(.L_x_99) ;  /* 0x0000000000805947 */ /* 0x000fea0003800000 */
[----:B------:R-:W5:Y:S01]  /*3280*/  LDL R5, [R1+0x6c] ;  /* 0x00006c0001057983 */ /* 0x000f620000100800 */
[----:B------:R-:W-:-:S03]  /*3290*/  ULDC UR17, c[0x0][0x2d0] ;  /* 0x0000b40000117ab9 */ /* 0x000fc60000000800 */
[----:B---3--:R-:W3:Y:S01]  /*32a0*/  LDL R14, [R1+0x70] ;  /* 0x00007000010e7983 */ /* 0x008ee20000100800 */
[----:B------:R-:W-:Y:S01]  /*32b0*/  ISETP.GE.AND P3, PT, R36, UR17, PT ;  /* 0x0000001124007c0c */ /* 0x000fe2000bf66270 */
[----:B------:R-:W-:-:S04]  /*32c0*/  IMAD.WIDE.U32 R6, R20, 0x20, RZ ;  /* 0x0000002014067825 */ /* 0x000fc800078e00ff */
[----:B------:R-:W-:-:S08]  /*32d0*/  IMAD.SHL.U32 R12, R21, 0x20, RZ ;  /* 0x00000020150c7824 */ /* 0x000fd000078e00ff */
[----:B------:R1:W-:Y:S01]  /*32e0*/  @P3 STS.128 [R35+0x7000], RZ ;  /* 0x007000ff23003388 */ /* 0x0003e20000000c00 */
[----:B-----5:R-:W-:Y:S02]  /*32f0*/  ISETP.GE.AND P2, PT, R5, UR17, PT ;  /* 0x0000001105007c0c */ /* 0x020fe4000bf46270 */
[----:B------:R-:W-:-:S04]  /*3300*/  IADD3 R5, P1, R8, R6, RZ ;  /* 0x0000000608057210 */ /* 0x000fc80007f3e0ff */
        /* <DEDUP_REMOVED lines=23> */
.L_x_99:
[----:B------:R-:W-:Y:S05]  /*3480*/  BSYNC B0 ;  /* 0x0000000000007941 */ /* 0x000fea0003800000 */
.L_x_98:
[----:B------:R1:W-:Y:S01]  /*3490*/  @P6 STS.128 [R35], RZ ;  /* 0x000000ff23006388 */ /* 0x0003e20000000c00 */
[----:B------:R-:W-:Y:S01]  /*34a0*/  BSSY B0, `(.L_x_100) ;  /* 0x000001c000007945 */ /* 0x000fe20003800000 */
[----:B------:R-:W-:Y:S02]  /*34b0*/  MOV R12, UR26 ;  /* 0x0000001a000c7c02 */ /* 0x000fe40008000f00 */
[----:B------:R1:W-:Y:S01]  /*34c0*/  @P6 STS.128 [R35+0x2000], RZ ;  /* 0x002000ff23006388 */ /* 0x0003e20000000c00 */
[----:B------:R-:W-:-:S03]  /*34d0*/  LOP3.LUT R13, R13, 0xfffffffc, RZ, 0xc0, !PT ;  /* 0xfffffffc0d0d7812 */ /* 0x000fc600078ec0ff */
        /* <DEDUP_REMOVED lines=24> */
.L_x_101:
[----:B------:R-:W-:Y:S05]  /*3660*/  BSYNC B0 ;  /* 0x0000000000007941 */ /* 0x000fea0003800000 */
.L_x_100:
        /* <DEDUP_REMOVED lines=40> */
.L_x_103:
[----:B------:R-:W-:Y:S05]  /*38f0*/  BSYNC B0 ;  /* 0x0000000000007941 */ /* 0x000fea0003800000 */
.L_x_102:
[----:B------:R-:W-:Y:S01]  /*3900*/  UIMAD UR14, UR40, UR26, URZ ;  /* 0x0000001a280e72a4 */ /* 0x000fe2000f8e023f */
[----:B------:R2:W-:Y:S01]  /*3910*/  @P0 STS.128 [R35+0xc000], RZ ;  /* 0x00c000ff23000388 */ /* 0x0005e20000000c00 */
[----:B-1----:R-:W-:Y:S01]  /*3920*/  IMAD.IADD R8, R25, 0x1, -R13 ;  /* 0x0000000119087824 */ /* 0x002fe200078e0a0d */
[----:B------:R-:W-:Y:S01]  /*3930*/  SHF.R.S32.HI R5, RZ, 0x2, R22 ;  /* 0x00000002ff057819 */ /* 0x000fe20000011416 */
[----:B------:R-:W-:Y:S01]  /*3940*/  UIMAD UR14, UR30, UR27, UR14 ;  /* 0x0000001b1e0e72a4 */ /* 0x000fe2000f8e020e */
[----:B------:R2:W-:Y:S01]  /*3950*/  @P0 STS.128 [R35+0xe000], RZ ;  /* 0x00e000ff23000388 */ /* 0x0005e20000000c00 */
[----:B------:R-:W-:Y:S01]  /*3960*/  IMAD.WIDE.U32 R6, R12, UR30, R36 ;  /* 0x0000001e0c067c25 */ /* 0x000fe2000f8e0024 */
[----:B------:R-:W-:Y:S01]  /*3970*/  LEA R5, R8, R5, 0x4 ;  /* 0x0000000508057211 */ /* 0x000fe200078e20ff */
[----:B------:R-:W-:Y:S01]  /*3980*/  BSSY B0, `(.L_x_104) ;  /* 0x0000033000007945 */ /* 0x000fe20003800000 */
[----:B------:R2:W-:Y:S01]  /*3990*/  @P0 STS.128 [R35+0x10000], RZ ;  /* 0x010000ff23000388 */ /* 0x0005e20000000c00 */
[----:B------:R-:W-:Y:S01]  /*39a0*/  IMAD.U32 R9, RZ, RZ, UR14 ;  /* 0x0000000eff097e24 */ /* 0x000fe2000f8e00ff */
[----:B------:R-:W-:Y:S01]  /*39b0*/  IADD3 R8, P1, R6, UR31, RZ ;  /* 0x0000001f06087c10 */ /* 0x000fe2000ff3e0ff */
[----:B------:R-:W-:Y:S01]  /*39c0*/  ULDC.64 UR14, c[0x0][0x260] ;  /* 0x00009800000e7ab9 */ /* 0x000fe20000000a00 */
[----:B------:R-:W-:Y:S01]  /*39d0*/  IADD3 R6, R5, 0x8, RZ ;  /* 0x0000000805067810 */ /* 0x000fe20007ffe0ff */
[----:B------:R-:W-:Y:S01]  /*39e0*/  IMAD R11, R26, UR14, RZ ;  /* 0x0000000e1a0b7c24 */ /* 0x000fe2000f8e02ff */
[----:B------:R-:W-:-:S02]  /*39f0*/  IADD3.X R9, R7, UR36, R9, P1, !PT ;  /* 0x0000002407097c10 */ /* 0x000fc40008ffe409 */
[----:B------:R-:W-:Y:S01]  /*3a00*/  ISETP.GE.AND P5, PT, R6, UR5, PT ;  /* 0x0000000506007c0c */ /* 0x000fe2000bfa6270 */
[C---:B------:R-:W-:Y:S01]  /*3a10*/  IMAD R11, R18.reuse, UR15, R11 ;  /* 0x0000000f120b7c24 */ /* 0x040fe2000f8e020b */
[----:B------:R-:W-:Y:S01]  /*3a20*/  ISETP.GE.AND P6, PT, R5, UR5, PT ;  /* 0x0000000505007c0c */ /* 0x000fe2000bfc6270 */
[----:B------:R-:W-:-:S04]  /*3a30*/  IMAD.WIDE.U32 R8, R18, UR14, R8 ;  /* 0x0000000e12087c25 */ /* 0x000fc8000f8e0008 */
[----:B------:R-:W-:Y:S01]  /*3a40*/  IMAD.IADD R11, R9, 0x1, R11 ;  /* 0x00000001090b7824 */ /* 0x000fe200078e020b */
[----:B------:R-:W-:Y:S07]  /*3a50*/  @P0 BRA `(.L_x_105) ;  /* 0x0000000000940947 */ /* 0x000fee0003800000 */
[----:B------:R-:W5:Y:S01]  /*3a60*/  LDL R10, [R1+0x6c] ;  /* 0x00006c00010a7983 */ /* 0x000f620000100800 */
[----:B------:R-:W-:-:S03]  /*3a70*/  ULDC UR5, c[0x0][0x2d0] ;  /* 0x0000b40000057ab9 */ /* 0x000fc60000000800 */
[----:B------:R-:W2:Y:S01]  /*3a80*/  LDL R16, [R1+0x70] ;  /* 0x0000700001107983 */ /* 0x000ea20000100800 */
[----:B------:R-:W-:Y:S01]  /*3a90*/  ISETP.GE.AND P3, PT, R36, UR5, PT ;  /* 0x0000000524007c0c */ /* 0x000fe2000bf66270 */
[----:B------:R-:W-:Y:S02]  /*3aa0*/  IMAD.MOV.U32 R6, RZ, RZ, R8 ;  /* 0x000000ffff067224 */ /* 0x000fe400078e0008 */
[----:B------:R-:W-:Y:S02]  /*3ab0*/  IMAD.MOV.U32 R7, RZ, RZ, R11 ;  /* 0x000000ffff077224 */ /* 0x000fe400078e000b */
[----:B------:R-:W-:-:S08]  /*3ac0*/  IMAD.WIDE.U32 R6, R4, UR26, R6 ;  /* 0x0000001a04067c25 */ /* 0x000fd0000f8e0006 */
[----:B---3--:R-:W1:Y:S01]  /*3ad0*/  @!P3 LDC.64 R14, c[0x0][0x218] ;  /* 0x00008600ff0ebb82 */ /* 0x008e620000000a00 */
[----:B------:R3:W-:Y:S01]  /*3ae0*/  @P3 STS.128 [R35+0xc000], RZ ;  /* 0x00c000ff23003388 */ /* 0x0007e20000000c00 */
[----:B-1----:R-:W-:Y:S02]  /*3af0*/  @!P3 LEA R14, P1, R6, R14, 0x1 ;  /* 0x0000000e060eb211 */ /* 0x002fe400078208ff */
[----:B-----5:R-:W-:Y:S01]  /*3b00*/  ISETP.GE.AND P2, PT, R10, UR5, PT ;  /* 0x000000050a007c0c */ /* 0x020fe2000bf46270 */
[----:B------:R-:W-:Y:S01]  /*3b10*/  IMAD R10, R33, UR26, RZ ;  /* 0x0000001a210a7c24 */ /* 0x000fe2000f8e02ff */
[----:B--2---:R-:W-:-:S03]  /*3b20*/  ISETP.GE.AND P0, PT, R16, UR5, PT ;  /* 0x0000000510007c0c */ /* 0x004fc6000bf06270 */
[----:B------:R-:W-:-:S04]  /*3b30*/  IMAD R10, R4, UR27, R10 ;  /* 0x0000001b040a7c24 */ /* 0x000fc8000f8e020a */
[----:B------:R-:W-:-:S04]  /*3b40*/  IMAD.IADD R10, R7, 0x1, R10 ;  /* 0x00000001070a7824 */ /* 0x000fc800078e020a */
[----:B------:R-:W1:Y:S01]  /*3b50*/  @!P2 LDC.64 R12, c[0x0][0x218] ;  /* 0x00008600ff0cab82 */ /* 0x000e620000000a00 */
[----:B------:R-:W-:-:S05]  /*3b60*/  @!P3 LEA.HI.X R15, R6, R15, R10, 0x1, P1 ;  /* 0x0000000f060fb211 */ /* 0x000fca00008f0c0a */
[----:B------:R-:W-:Y:S01]  /*3b70*/  @!PT LDS RZ, [RZ] ;  /* 0x00000000fffff984 */ /* 0x000fe20000000800 */
[----:B------:R-:W-:Y:S01]  /*3b80*/  @!PT LDS RZ, [RZ] ;  /* 0x00000000fffff984 */ /* 0x000fe20000000800 */
[----:B------:R-:W-:Y:S01]  /*3b90*/  @!PT LDS RZ, [RZ] ;  /* 0x00000000fffff984 */ /* 0x000fe20000000800 */
[----:B------:R3:W-:Y:S04]  /*3ba0*/  @!P3 LDGSTS.E.BYPASS.LTC128B.128 [R35+0xc000], desc[UR6][R14.64] ;  /* 0x0c0000000e23bfae */ /* 0x0007e8000b901d46 */
        /* <DEDUP_REMOVED lines=16> */
.L_x_105:
[----:B------:R-:W-:Y:S05]  /*3cb0*/  BSYNC B0 ;  /* 0x0000000000007941 */ /* 0x000fea0003800000 */
.L_x_104:
[----:B------:R1:W-:Y:S01]  /*3cc0*/  @P4 STS.128 [R35+0xd000], RZ ;  /* 0x00d000ff23004388 */ /* 0x0003e20000000c00 */
[----:B------:R-:W-:Y:S03]  /*3cd0*/  BSSY B0, `(.L_x_106) ;  /* 0x000002b000007945 */ /* 0x000fe60003800000 */
[----:B------:R1:W-:Y:S04]  /*3ce0*/  @P4 STS.128 [R35+0xf000], RZ ;  /* 0x00f000ff23004388 */ /* 0x0003e80000000c00 */
[----:B------:R1:W-:Y:S01]  /*3cf0*/  @P4 STS.128 [R35+0x11000], RZ ;  /* 0x011000ff23004388 */ /* 0x0003e20000000c00 */
[----:B------:R-:W-:Y:S05]  /*3d00*/  @P4 BRA `(.L_x_107) ;  /* 0x00000000009c4947 */ /* 0x000fea0003800000 */
[----:B------:R-:W5:Y:S01]  /*3d10*/  LDL R6, [R1+0x6c] ;  /* 0x00006c0001067983 */ /* 0x000f620000100800 */
[----:B------:R-:W-:-:S03]  /*3d20*/  ULDC UR5, c[0x0][0x2d0] ;  /* 0x0000b40000057ab9 */ /* 0x000fc60000000800 */
[----:B------:R-:W2:Y:S01]  /*3d30*/  LDL R10, [R1+0x70] ;  /* 0x00007000010a7983 */ /* 0x000ea20000100800 */
[----:B------:R-:W-:Y:S01]  /*3d40*/  ISETP.GE.AND P3, PT, R36, UR5, PT ;  /* 0x0000000524007c0c */ /* 0x000fe2000bf66270 */
[----:B------:R-:W-:Y:S01]  /*3d50*/  IMAD.MOV.U32 R7, RZ, RZ, R11 ;  /* 0x000000ffff077224 */ /* 0x000fe200078e000b */
[----:B------:R-:W-:-:S11]  /*3d60*/  IADD3 R4, P0, R4, 0x20, RZ ;  /* 0x0000002004047810 */ /* 0x000fd60007f1e0ff */
[----:B-1-3--:R-:W1:Y:S01]  /*3d70*/  @!P3 LDC.64 R12, c[0x0][0x218] ;  /* 0x00008600ff0cbb82 */ /* 0x00ae620000000a00 */
[----:B------:R3:W-:Y:S01]  /*3d80*/  @P3 STS.128 [R35+0xd000], RZ ;  /* 0x00d000ff23003388 */ /* 0x0007e20000000c00 */
[----:B-----5:R-:W-:Y:S01]  /*3d90*/  ISETP.GE.AND P2, PT, R6, UR5, PT ;  /* 0x0000000506007c0c */ /* 0x020fe2000bf46270 */
[----:B------:R-:W-:Y:S01]  /*3da0*/  IMAD.X R6, RZ, RZ, R33, P0 ;  /* 0x000000ffff067224 */ /* 0x000fe200000e0621 */
[----:B--2---:R-:W-:-:S03]  /*3db0*/  ISETP.GE.AND P0, PT, R10, UR5, PT ;  /* 0x000000050a007c0c */ /* 0x004fc6000bf06270 */
[----:B------:R-:W-:Y:S02]  /*3dc0*/  IMAD R9, R6, UR26, RZ ;  /* 0x0000001a06097c24 */ /* 0x000fe4000f8e02ff */
[----:B------:R-:W-:-:S04]  /*3dd0*/  IMAD.MOV.U32 R6, RZ, RZ, R8 ;  /* 0x000000ffff067224 */ /* 0x000fc800078e0008 */
[C---:B------:R-:W-:Y:S02]  /*3de0*/  IMAD.WIDE.U32 R6, R4.reuse, UR26, R6 ;  /* 0x0000001a04067c25 */ /* 0x040fe4000f8e0006 */
[----:B------:R-:W2:Y:S02]  /*3df0*/  @!P2 LDC.64 R14, c[0x0][0x218] ;  /* 0x00008600ff0eab82 */ /* 0x000ea40000000a00 */
        /* <DEDUP_REMOVED lines=24> */
.L_x_107:
[----:B------:R-:W-:Y:S05]  /*3f80*/  BSYNC B0 ;  /* 0x0000000000007941 */ /* 0x000fea0003800000 */
.L_x_106:
[C---:B------:R-:W-:Y:S01]  /*3f90*/  IMAD.SHL.U32 R6, R5.reuse, 0x4, RZ ;  /* 0x0000000405067824 */ /* 0x040fe200078e00ff */
[----:B------:R-:W-:Y:S01]  /*3fa0*/  SHF.R.S32.HI R4, RZ, 0x1f, R5 ;  /* 0x0000001fff047819 */ /* 0x000fe20000011405 */
[----:B-1-3--:R-:W-:Y:S01]  /*3fb0*/  IMAD.MOV.U32 R8, RZ, RZ, 0x7f800000 ;  /* 0x7f800000ff087424 */ /* 0x00afe200078e00ff */
[----:B------:R-:W0:Y:S01]  /*3fc0*/  LDGDEPBAR ;  /* 0x00000000000079af */ /* 0x000e220000000000 */
[----:B------:R-:W-:Y:S01]  /*3fd0*/  ULDC.64 UR18, c[0x0][0x3c8] ;  /* 0x0000f20000127ab9 */ /* 0x000fe20000000a00 */
[----:B------:R-:W-:Y:S01]  /*3fe0*/  SHF.L.U64.HI R9, R5, 0x2, R4 ;  /* 0x0000000205097819 */ /* 0x000fe20000010204 */
[----:B------:R-:W-:Y:S01]  /*3ff0*/  IMAD.MOV.U32 R4, RZ, RZ, 0x7f800000 ;  /* 0x7f800000ff047424 */ /* 0x000fe200078e00ff */
[----:B------:R1:W-:Y:S01]  /*4000*/  STL [R1+0x78], R6 ;  /* 0x0000780601007387 */ /* 0x0003e20000100800 */
[----:B------:R-:W-:Y:S02]  /*4010*/  UISETP.NE.U32.AND UP1, UPT, UR18, URZ, UPT ;  /* 0x0000003f1200728c */ /* 0x000fe4000bf25070 */
[----:B------:R-:W-:Y:S01]  /*4020*/  USHF.R.S32.HI UR14, URZ, 0x1f, UR60 ;  /* 0x0000001f3f0e7899 */ /* 0x000fe2000801143c */
[----:B------:R-:W-:Y:S01]  /*4030*/  STL [R1+0x74], R9 ;  /* 0x0000740901007387 */ /* 0x000fe20000100800 */
[----:B------:R-:W-:-:S02]  /*4040*/  UISETP.NE.AND.EX UP1, UPT, UR19, URZ, UPT, UP1 ;  /* 0x0000003f1300728c */ /* 0x000fc4000bf25310 */
[----:B------:R-:W-:Y:S01]  /*4050*/  USHF.R.S32.HI UR5, URZ, 0x1f, UR48 ;  /* 0x0000001f3f057899 */ /* 0x000fe20008011430 */
[----:B------:R-:W-:-:S08]  /*4060*/  ULDC UR20, c[0x0][0x2d0] ;  /* 0x0000b40000147ab9 */ /* 0x000fd00000000800 */
[----:B------:R-:W-:Y:S01]  /*4070*/  @UP1 ULDC.64 UR22, c[0x0][0x3d0] ;  /* 0x0000f40000161ab9 */ /* 0x000fe20000000a00 */
[----:B------:R-:W-:Y:S01]  /*4080*/  @UP1 UMOV UR15, UR14 ;  /* 0x0000000e000f1c82 */ /* 0x000fe20008000000 */
[----:B------:R-:W-:Y:S01]  /*4090*/  @UP1 UIMAD UR5, UR5, UR22, URZ ;  /* 0x00000016050512a4 */ /* 0x000fe2000f8e023f */
[----:B------:R-:W-:-:S04]  /*40a0*/  DEPBAR.LE SB0, 0x1 ;  /* 0x000080400000791a */ /* 0x000fc80000000000 */
[----:B------:R-:W-:Y:S01]  /*40b0*/  @UP1 UMOV UR14, UR60 ;  /* 0x0000003c000e1c82 */ /* 0x000fe20008000000 */
[----:B-1----:R-:W-:Y:S01]  /*40c0*/  IADD3 R6, P0, R6, UR11, RZ ;  /* 0x0000000b06067c10 */ /* 0x002fe2000ff1e0ff */
[----:B------:R-:W-:Y:S02]  /*40d0*/  @UP1 UIMAD.WIDE.U32 UR14, UR48, UR22, UR14 ;  /* 0x00000016300e12a5 */ /* 0x000fe4000f8e000e */
[----:B------:R-:W-:Y:S01]  /*40e0*/  @UP1 UIMAD UR5, UR48, UR23, UR5 ;  /* 0x00000017300512a4 */ /* 0x000fe2000f8e0205 */
[----:B------:R-:W-:Y:S01]  /*40f0*/  IADD3.X R7, R9, UR10, RZ, P0, !PT ;  /* 0x0000000a09077c10 */ /* 0x000fe200087fe4ff */
[----:B------:R-:W-:Y:S01]  /*4100*/  @UP1 ULEA UR18, UP0, UR14, UR18, 0x2 ;  /* 0x000000120e121291 */ /* 0x000fe2000f80103f */
[----:B------:R-:W-:Y:S01]  /*4110*/  PLOP3.LUT P0, PT, PT, PT, UP1, 0x80, 0x0 ;  /* 0x000000000000781c */ /* 0x000fe20003f0f018 */
[----:B------:R-:W-:Y:S02]  /*4120*/  @UP1 UIADD3 UR5, UR15, UR5, URZ ;  /* 0x000000050f051290 */ /* 0x000fe4000fffe03f */
[----:B------:R-:W3:Y:S01]  /*4130*/  @!P5 LDG.E R4, desc[UR6][R6.64+0x20] ;  /* 0x000020060604d981 */ /* 0x000ee2000c1e1900 */
[----:B------:R-:W-:Y:S01]  /*4140*/  VIADD R5, R5, 0x1 ;  /* 0x0000000105057836 */ /* 0x000fe20000000000 */
[----:B------:R-:W-:-:S02]  /*4150*/  @UP1 ULEA.HI.X UR19, UR14, UR19, UR5, 0x2, UP0 ;  /* 0x000000130e131291 */ /* 0x000fc400080f1405 */
[----:B------:R1:W5:Y:S01]  /*4160*/  @!P6 LDG.E R8, desc[UR6][R6.64] ;  /* 0x000000060608e981 */ /* 0x000362000c1e1900 */
[----:B------:R-:W-:Y:S01]  /*4170*/  @UP1 ULDC UR5, c[0x0][0x2e8] ;  /* 0x0000ba0000051ab9 */ /* 0x000fe20000000800 */
[----:B------:R-:W-:Y:S01]  /*4180*/  IMAD.MOV.U32 R240, RZ, RZ, 0x20 ;  /* 0x00000020fff07424 */ /* 0x000fe200078e00ff */
[----:B------:R-:W-:Y:S01]  /*4190*/  CS2R R142, SRZ ;  /* 0x00000000008e7805 */ /* 0x000fe2000001ff00 */
[----:B------:R-:W-:Y:S01]  /*41a0*/  BAR.SYNC.DEFER_BLOCKING 0x0 ;  /* 0x0000000000007b1d */ /* 0x000fe20000010000 */
        /* <DEDUP_REMOVED lines=19> */
[----:B------:R-:W-:Y:S01]  /*42e0*/  CS2R R106, SRZ ;  /* 0x00000000006a7805 */ /* 0x000fe2000001ff00 */
[----:B-1----:R-:W-:Y:S01]  /*42f0*/  IMAD.U32 R6, RZ, RZ, UR18 ;  /* 0x00000012ff067e24 */ /* 0x002fe2000f8e00ff */
[----:B------:R-:W-:Y:S01]  /*4300*/  CS2R R104, SRZ ;  /* 0x0000000000687805 */ /* 0x000fe2000001ff00 */
[----:B------:R-:W-:Y:S01]  /*4310*/  IMAD.U32 R7, RZ, RZ, UR19 ;  /* 0x00000013ff077e24 */ /* 0x000fe2000f8e00ff */
[----:B------:R-:W-:-:S02]  /*4320*/  CS2R R102, SRZ ;  /* 0x0000000000667805 */ /* 0x000fc4000001ff00 */
[----:B------:R-:W-:Y:S02]  /*4330*/  CS2R R100, SRZ ;  /* 0x0000000000647805 */ /* 0x000fe4000001ff00 */
[----:B------:R-:W-:Y:S02]  /*4340*/  CS2R R62, SRZ ;  /* 0x00000000003e7805 */ /* 0x000fe4000001ff00 */
[----:B------:R-:W-:Y:S01]  /*4350*/  CS2R R60, SRZ ;  /* 0x00000000003c7805 */ /* 0x000fe2000001ff00 */
[----:B------:R1:W4:Y:S01]  /*4360*/  @P0 LDG.E R13, desc[UR6][R6.64] ;  /* 0x00000006060d0981 */ /* 0x000322000c1e1900 */
        /* <DEDUP_REMOVED lines=11> */
[----:B--2---:R-:W-:Y:S02]  /*4420*/  CS2R R40, SRZ ;  /* 0x0000000000287805 */ /* 0x004fe4000001ff00 */
[----:B------:R-:W-:Y:S02]  /*4430*/  CS2R R38, SRZ ;  /* 0x0000000000267805 */ /* 0x000fe4000001ff00 */
[----:B------:R-:W-:Y:S02]  /*4440*/  CS2R R36, SRZ ;  /* 0x0000000000247805 */ /* 0x000fe4000001ff00 */
[----:B------:R-:W-:-:S02]  /*4450*/  CS2R R30, SRZ ;  /* 0x00000000001e7805 */ /* 0x000fc4000001ff00 */
[----:B------:R-:W-:Y:S02]  /*4460*/  CS2R R26, SRZ ;  /* 0x00000000001a7805 */ /* 0x000fe4000001ff00 */
[----:B------:R-:W-:Y:S02]  /*4470*/  CS2R R24, SRZ ;  /* 0x0000000000187805 */ /* 0x000fe4000001ff00 */
[----:B------:R-:W-:Y:S02]  /*4480*/  CS2R R22, SRZ ;  /* 0x0000000000167805 */ /* 0x000fe4000001ff00 */
[----:B------:R-:W-:Y:S01]  /*4490*/  CS2R R20, SRZ ;  /* 0x0000000000147805 */ /* 0x000fe2000001ff00 */
[----:B------:R-:W-:Y:S01]  /*44a0*/  ULDC UR22, c[0x0][0x2dc] ;  /* 0x0000b70000167ab9 */ /* 0x000fe20000000800 */
[----:B------:R-:W-:Y:S01]  /*44b0*/  ULDC UR15, c[0x0][0x2ec] ;  /* 0x0000bb00000f7ab9 */ /* 0x000fe20000000800 */
[----:B---3--:R2:W-:Y:S01]  /*44c0*/  STL [R1+0x68], R4 ;  /* 0x0000680401007387 */ /* 0x0085e20000100800 */
[----:B-1----:R-:W-:-:S03]  /*44d0*/  LEA.HI R6, R34, R32, RZ, 0x4 ;  /* 0x0000002022067211 */ /* 0x002fc600078f20ff */
[----:B-----5:R1:W-:Y:S01]  /*44e0*/  STL [R1+0x64], R8 ;  /* 0x0000640801007387 */ /* 0x0203e20000100800 */
[----:B------:R-:W-:Y:S01]  /*44f0*/  LEA.HI R7, R34, R32, RZ, 0x7 ;  /* 0x0000002022077211 */ /* 0x000fe200078f38ff */
[----:B------:R-:W4:Y:S02]  /*4500*/  @P0 MUFU.RCP R12, UR5 ;  /* 0x00000005000c0d08 */ /* 0x000f240008001000 */
[----:B------:R-:W3:Y:S04]  /*4510*/  LDSM.16.M88.4 R164, [R252] ;  /* 0x00000000fca4783b */ /* 0x000ee80000000200 */
[----:B------:R-:W3:Y:S04]  /*4520*/  LDSM.16.M88.4 R168, [R252+0x800] ;  /* 0x00080000fca8783b */ /* 0x000ee80000000200 */
[----:B------:R-:W3:Y:S04]  /*4530*/  LDSM.16.M88.4 R196, [R252+0x2000] ;  /* 0x00200000fcc4783b */ /* 0x000ee80000000200 */
[----:B------:R-:W3:Y:S04]  /*4540*/  LDSM.16.M88.4 R200, [R252+0x2800] ;  /* 0x00280000fcc8783b */ /* 0x000ee80000000200 */
[----:B------:R-:W3:Y:S01]  /*4550*/  LDSM.16.M88.4 R228, [R252+0x4000] ;  /* 0x00400000fce4783b */ /* 0x000ee20000000200 */
[----:B--2---:R-:W-:-:S03]  /*4560*/  LOP3.LUT R4, R29, 0xfffffff8, RZ, 0xc0, !PT ;  /* 0xfffffff81d047812 */ /* 0x004fc600078ec0ff */
[----:B------:R-:W2:Y:S01]  /*4570*/  LDSM.16.M88.4 R232, [R252+0x4800] ;  /* 0x00480000fce8783b */ /* 0x000ea20000000200 */
[----:B-1----:R-:W-:Y:S01]  /*4580*/  SHF.R.S32.HI R8, RZ, 0x4, R6 ;  /* 0x00000004ff087819 */ /* 0x002fe20000011406 */
[----:B------:R-:W-:-:S03]  /*4590*/  IMAD.IADD R4, R32, 0x1, -R4 ;  /* 0x0000000120047824 */ /* 0x000fc600078e0a04 */
[----:B------:R-:W-:Y:S01]  /*45a0*/  LEA.HI R6, R6, R8, RZ, 0x1 ;  /* 0x0000000806067211 */ /* 0x000fe200078f08ff */
[----:B------:R-:W-:-:S03]  /*45b0*/  IMAD.SHL.U32 R10, R4, 0x40, RZ ;  /* 0x00000040040a7824 */ /* 0x000fc600078e00ff */
[----:B------:R-:W-:Y:S02]  /*45c0*/  LOP3.LUT R9, R6, 0xfffffffe, RZ, 0xc0, !PT ;  /* 0xfffffffe06097812 */ /* 0x000fe400078ec0ff */
[----:B------:R-:W-:Y:S02]  /*45d0*/  SHF.R.S32.HI R6, RZ, 0x7, R7 ;  /* 0x00000007ff067819 */ /* 0x000fe40000011407 */
[----:B------:R-:W-:Y:S01]  /*45e0*/  LOP3.LUT R7, R10, 0x1c0, RZ, 0xc0, !PT ;  /* 0x000001c00a077812 */ /* 0x000fe200078ec0ff */
[----:B------:R-:W-:-:S03]  /*45f0*/  IMAD.IADD R8, R8, 0x1, -R9 ;  /* 0x0000000108087824 */ /* 0x000fc600078e0a09 */
[----:B------:R-:W-:Y:S01]  /*4600*/  LOP3.LUT R9, R7, 0x8, R29, 0xf8, !PT ;  /* 0x0000000807097812 */ /* 0x000fe200078ef81d */
[----:B------:R-:W-:Y:S01]  /*4610*/  IMAD.SHL.U32 R32, R32, 0x2, RZ ;  /* 0x0000000220207824 */ /* 0x000fe200078e00ff */
[----:B------:R-:W-:Y:S01]  /*4620*/  SHF.R.U32.HI R7, RZ, 0x3, R7 ;  /* 0x00000003ff077819 */ /* 0x000fe20000011607 */
[----:B------:R-:W-:Y:S02]  /*4630*/  IMAD.SHL.U32 R11, R6, 0x20, RZ ;  /* 0x00000020060b7824 */ /* 0x000fe400078e00ff */
[----:B------:R-:W-:Y:S01]  /*4640*/  IMAD.SHL.U32 R8, R8, 0x200, RZ ;  /* 0x0000020008087824 */ /* 0x000fe200078e00ff */
[----:B------:R-:W-:Y:S01]  /*4650*/  LOP3.LUT R10, R9, R7, RZ, 0x3c, !PT ;  /* 0x00000007090a7212 */ /* 0x000fe200078e3cff */
[----:B------:R-:W-:Y:S01]  /*4660*/  IMAD.U32 R7, RZ, RZ, UR9 ;  /* 0x00000009ff077e24 */ /* 0x000fe2000f8e00ff */
[----:B------:R-:W-:Y:S01]  /*4670*/  LOP3.LUT R11, R11, 0x6, R32, 0xf8, !PT ;  /* 0x000000060b0b7812 */ /* 0x000fe200078ef820 */
[----:B------:R-:W-:Y:S02]  /*4680*/  IMAD R9, R6, 0x800, R8 ;  /* 0x0000080006097824 */ /* 0x000fe400078e0208 */
[----:B------:R-:W-:Y:S01]  /*4690*/  IMAD.U32 R6, RZ, RZ, UR47 ;  /* 0x0000002fff067e24 */ /* 0x000fe2000f8e00ff */
[----:B------:R-:W-:-:S03]  /*46a0*/  IADD3 R5, R7, -UR35, R5 ;  /* 0x8000002307057c10 */ /* 0x000fc6000fffe005 */
[----:B------:R-:W-:Y:S02]  /*46b0*/  IMAD R14, R6, 0x40, R11 ;  /* 0x00000040060e7824 */ /* 0x000fe400078e020b */
[----:B------:R1:W-:Y:S04]  /*46c0*/  STL [R1+0xa4], R5 ;  /* 0x0000a40501007387 */ /* 0x0003e80000100800 */
[----:B------:R-:W-:Y:S04]  /*46d0*/  STL [R1+0x38], R14 ;  /* 0x0000380e01007387 */ /* 0x000fe80000100800 */
[----:B-1----:R-:W5:Y:S01]  /*46e0*/  LDL R5, [R1+0x4] ;  /* 0x0000040001057983 */ /* 0x002f620000100800 */
[----:B------:R-:W-:Y:S01]  /*46f0*/  LOP3.LUT P1, RZ, R4, 0x2, RZ, 0xc0, !PT ;  /* 0x0000000204ff7812 */ /* 0x000fe2000782c0ff */
[----:B------:R-:W-:-:S05]  /*4700*/  IMAD.IADD R4, R9, 0x1, R10 ;  /* 0x0000000109047824 */ /* 0x000fca00078e020a */
[----:B------:R-:W-:Y:S01]  /*4710*/  LEA R4, R4, UR4, 0x1 ;  /* 0x0000000404047c11 */ /* 0x000fe2000f8e08ff */
[----:B----4-:R-:W-:Y:S01]  /*4720*/  @P0 FMUL.FTZ R8, R13, R12 ;  /* 0x0000000c0d080220 */ /* 0x010fe20000410000 */
[----:B------:R-:W-:-:S03]  /*4730*/  VIADD R6, R14, 0x11 ;  /* 0x000000110e067836 */ /* 0x000fc60000000000 */
[----:B------:R-:W-:Y:S04]  /*4740*/  STL [R1], R4 ;  /* 0x0000000401007387 */ /* 0x000fe80000100800 */
[----:B------:R-:W1:Y:S04]  /*4750*/  LDSM.16.M88.4 R148, [R4+0x12000] ;  /* 0x012000000494783b */ /* 0x000e680000000200 */
[----:B------:R-:W4:Y:S04]  /*4760*/  LDSM.16.M88.4 R152, [R4+0x12800] ;  /* 0x012800000498783b */ /* 0x000f280000000200 */
[----:B------:R-:W1:Y:S04]  /*4770*/  LDSM.16.M88.4 R180, [R4+0x14000] ;  /* 0x0140000004b4783b */ /* 0x000e680000000200 */
[----:B------:R-:W1:Y:S04]  /*4780*/  LDSM.16.M88.4 R184, [R4+0x14800] ;  /* 0x0148000004b8783b */ /* 0x000e680000000200 */
[----:B------:R-:W1:Y:S04]  /*4790*/  LDSM.16.M88.4 R212, [R4+0x16000] ;  /* 0x0160000004d4783b */ /* 0x000e680000000200 */
[----:B------:R3:W1:Y:S01]  /*47a0*/  LDSM.16.M88.4 R216, [R4+0x16800] ;  /* 0x0168000004d8783b */ /* 0x0006620000000200 */
[----:B------:R-:W-:Y:S01]  /*47b0*/  SEL R240, R240, 0xffffffe0, !P1 ;  /* 0xffffffe0f0f07807 */ /* 0x000fe20004800000 */
[----:B------:R-:W-:Y:S01]  /*47c0*/  VIADD R7, R14, 0x10 ;  /* 0x000000100e077836 */ /* 0x000fe20000000000 */
[----:B------:R-:W-:Y:S01]  /*47d0*/  @P0 R2UR UR14, R8 ;  /* 0x00000000080e02ca */ /* 0x000fe200000e0000 */
[----:B------:R-:W-:-:S02]  /*47e0*/  VIADD R8, R14, 0x9 ;  /* 0x000000090e087836 */ /* 0x000fc40000000000 */
[----:B------:R-:W-:Y:S02]  /*47f0*/  IMAD.IADD R240, R240, 0x1, R252 ;  /* 0x00000001f0f07824 */ /* 0x000fe400078e02fc */
[C---:B------:R-:W-:Y:S02]  /*4800*/  VIADD R9, R14.reuse, 0x8 ;  /* 0x000000080e097836 */ /* 0x040fe40000000000 */
[C---:B------:R-:W-:Y:S01]  /*4810*/  VIADD R10, R14.reuse, 0x1 ;  /* 0x000000010e0a7836 */ /* 0x040fe20000000000 */
[----:B------:R-:W1:Y:S04]  /*4820*/  LDSM.16.M88.4 R172, [R240] ;  /* 0x00000000f0ac783b */ /* 0x000e680000000200 */
[----:B------:R-:W1:Y:S04]  /*4830*/  LDSM.16.M88.4 R176, [R240+0x800] ;  /* 0x00080000f0b0783b */ /* 0x000e680000000200 */
[----:B------:R-:W1:Y:S01]  /*4840*/  LDSM.16.M88.4 R204, [R240+0x2000] ;  /* 0x00200000f0cc783b */ /* 0x000e620000000200 */
[----:B---3--:R-:W-:-:S03]  /*4850*/  VIADD R4, R14, 0x19 ;  /* 0x000000190e047836 */ /* 0x008fc60000000000 */
[----:B------:R-:W3:Y:S02]  /*4860*/  LDSM.16.M88.4 R208, [R240+0x2800] ;  /* 0x00280000f0d0783b */ /* 0x000ee40000000200 */
[----:B------:R-:W-:Y:S02]  /*4870*/  I2FP.F32.S32 R11, R4 ;  /* 0x00000004000b7245 */ /* 0x000fe40000201400 */
[----:B------:R-:W1:Y:S01]  /*4880*/  LDSM.16.M88.4 R236, [R240+0x4000] ;  /* 0x00400000f0ec783b */ /* 0x000e620000000200 */
[----:B------:R-:W-:-:S03]  /*4890*/  I2FP.F32.S32 R4, R6 ;  /* 0x0000000600047245 */ /* 0x000fc60000201400 */
[----:B------:R-:W-:Y:S04]  /*48a0*/  STL [R1+0x98], R11 ;  /* 0x0000980b01007387 */ /* 0x000fe80000100800 */
[----:B------:R-:W1:Y:S01]  /*48b0*/  LDSM.16.M88.4 R240, [R240+0x4800] ;  /* 0x00480000f0f0783b */ /* 0x000e620000000200 */
[----:B------:R-:W-:Y:S01]  /*48c0*/  USHF.L.U32 UR18, UR47, 0x6, URZ ;  /* 0x000000062f127899 */ /* 0x000fe2000800063f */
[----:B------:R-:W-:Y:S02]  /*48d0*/  CS2R R28, SRZ ;  /* 0x00000000001c7805 */ /* 0x000fe4000001ff00 */
[----:B------:R-:W-:Y:S02]  /*48e0*/  CS2R R34, SRZ ;  /* 0x0000000000227805 */ /* 0x000fe4000001ff00 */
[----:B------:R-:W-:Y:S01]  /*48f0*/  CS2R R32, SRZ ;  /* 0x0000000000207805 */ /* 0x000fe2000001ff00 */
[----:B------:R-:W-:Y:S01]  /*4900*/  UIADD3 UR19, UR35, 0x40, UR18 ;  /* 0x0000004023137890 */ /* 0x000fe2000fffe012 */
[----:B------:R-:W-:Y:S01]  /*4910*/  UMOV UR5, URZ ;  /* 0x0000003f00057c82 */ /* 0x000fe20008000000 */
[----:B------:R-:W-:-:S02]  /*4920*/  UIADD3 UR18, UR18, 0x40, URZ ;  /* 0x0000004012127890 */ /* 0x000fc4000fffe03f */
[----:B------:R-:W-:Y:S01]  /*4930*/  UIADD3 UR19, UR19, -UR9, URZ ;  /* 0x8000000913137290 */ /* 0x000fe2000fffe03f */
[----:B------:R-:W-:Y:S01]  /*4940*/  @UP1 UMOV UR5, UR14 ;  /* 0x0000000e00051c82 */ /* 0x000fe20008000000 */
[----:B-----5:R-:W1:Y:S04]  /*4950*/  LDSM.16.M88.4 R156, [R5] ;  /* 0x00000000059c783b */ /* 0x020e680000000200 */
[----:B------:R-:W1:Y:S04]  /*4960*/  LDSM.16.M88.4 R160, [R5+0x800] ;  /* 0x0008000005a0783b */ /* 0x000e680000000200 */
[----:B------:R-:W1:Y:S04]  /*4970*/  LDSM.16.M88.4 R188, [R5+0x2000] ;  /* 0x0020000005bc783b */ /* 0x000e680000000200 */
[----:B------:R-:W1:Y:S04]  /*4980*/  LDSM.16.M88.4 R192, [R5+0x2800] ;  /* 0x0028000005c0783b */ /* 0x000e680000000200 */
[----:B------:R-:W1:Y:S04]  /*4990*/  LDSM.16.M88.4 R220, [R5+0x4000] ;  /* 0x0040000005dc783b */ /* 0x000e680000000200 */
[----:B------:R5:W1:Y:S02]  /*49a0*/  LDSM.16.M88.4 R224, [R5+0x4800] ;  /* 0x0048000005e0783b */ /* 0x000a640000000200 */
[----:B-----5:R-:W-:-:S05]  /*49b0*/  VIADD R5, R14, 0x18 ;  /* 0x000000180e057836 */ /* 0x020fca0000000000 */
[----:B------:R-:W-:-:S05]  /*49c0*/  I2FP.F32.S32 R5, R5 ;  /* 0x0000000500057245 */ /* 0x000fca0000201400 */
[----:B------:R5:W-:Y:S04]  /*49d0*/  STL [R1+0x94], R5 ;  /* 0x0000940501007387 */ /* 0x000be80000100800 */
[----:B------:R2:W-:Y:S01]  /*49e0*/  STL [R1+0x90], R4 ;  /* 0x0000900401007387 */ /* 0x0005e20000100800 */
[----:B-----5:R-:W-:Y:S02]  /*49f0*/  I2FP.F32.S32 R5, R7 ;  /* 0x0000000700057245 */ /* 0x020fe40000201400 */
[----:B--2---:R-:W-:-:S03]  /*4a00*/  I2FP.F32.S32 R4, R8 ;  /* 0x0000000800047245 */ /* 0x004fc60000201400 */
[----:B------:R2:W-:Y:S04]  /*4a10*/  STL [R1+0x8c], R5 ;  /* 0x00008c0501007387 */ /* 0x0005e80000100800 */
[----:B------:R5:W-:Y:S01]  /*4a20*/  STL [R1+0x88], R4 ;  /* 0x0000880401007387 */ /* 0x000be20000100800 */
[----:B--2---:R-:W-:Y:S02]  /*4a30*/  I2FP.F32.S32 R5, R9 ;  /* 0x0000000900057245 */ /* 0x004fe40000201400 */
[----:B-----5:R-:W-:-:S03]  /*4a40*/  I2FP.F32.S32 R4, R10 ;  /* 0x0000000a00047245 */ /* 0x020fc60000201400 */
[----:B------:R-:W-:Y:S04]  /*4a50*/  STL [R1+0x84], R5 ;  /* 0x0000840501007387 */ /* 0x000fe80000100800 */
[----:B------:R2:W-:Y:S02]  /*4a60*/  STL [R1+0x80], R4 ;  /* 0x0000800401007387 */ /* 0x0005e40000100800 */
[----:B--2---:R-:W-:-:S05]  /*4a70*/  I2FP.F32.S32 R4, R14 ;  /* 0x0000000e00047245 */ /* 0x004fca0000201400 */
[----:B-1-34-:R2:W-:Y:S02]  /*4a80*/  STL [R1+0x7c], R4 ;  /* 0x00007c0401007387 */ /* 0x01a5e40000100800 */
.L_x_110:
[----:B---3--:R-:W3:Y:S01]  /*4a90*/  LDL R97, [R1] ;  /* 0x0000000001617983 */ /* 0x008ee20000100800 */
[----:B------:R-:W-:Y:S03]  /*4aa0*/  USHF.L.U32 UR14, UR8, 0x6, URZ ;  /* 0x00000006080e7899 */ /* 0x000fe6000800063f */
[----:B------:R-:W4:Y:S01]  /*4ab0*/  LDL R249, [R1+0x8] ;  /* 0x0000080001f97983 */ /* 0x000f220000100800 */
[----:B------:R-:W-:Y:S03]  /*4ac0*/  UISETP.GE.AND UP0, UPT, UR14, UR19, UPT ;  /* 0x000000130e00728c */ /* 0x000fe6000bf06270 */
[----:B------:R-:W2:Y:S01]  /*4ad0*/  LDL R96, [R1+0x4] ;  /* 0x0000040001607983 */ /* 0x000ea20000100800 */
[----:B------:R-:W-:Y:S03]  /*4ae0*/  UISETP.LT.AND UP0, UPT, UR18, UR9, UP0 ;  /* 0x000000091200728c */ /* 0x000fe60008701270 */
[----:B------:R-:W2:Y:S03]  /*4af0*/  LDL R248, [R1+0xc] ;  /* 0x00000c0001f87983 */ /* 0x000ea60000100800 */
[----:B------:R-:W-:Y:S01]  /*4b00*/  PLOP3.LUT P0, PT, PT, PT, UP0, 0x80, 0x0 ;  /* 0x000000000000781c */ /* 0x000fe20003f0f008 */
[----:B------:R-:W2:Y:S01]  /*4b10*/  LDL R247, [R1+0x18] ;  /* 0x0000180001f77983 */ /* 0x000ea20000100800 */
[----:B------:R-:W-:Y:S03]  /*4b20*/  UISETP.GT.AND UP0, UPT, UR8, UR16, UPT ;  /* 0x000000100800728c */ /* 0x000fe6000bf04270 */
[----:B------:R-:W2:Y:S04]  /*4b30*/  LDL R245, [R1+0x10] ;  /* 0x0000100001f57983 */ /* 0x000ea80000100800 */
[----:B------:R-:W2:Y:S04]  /*4b40*/  LDL R246, [R1+0x14] ;  /* 0x0000140001f67983 */ /* 0x000ea80000100800 */
[----:B------:R-:W0:Y:S04]  /*4b50*/  LDGDEPBAR ;  /* 0x00000000000079af */ /* 0x000e280000000000 */
[----:B------:R-:W2:Y:S04]  /*4b60*/  LDL R250, [R1+0xa4] ;  /* 0x0000a40001fa7983 */ /* 0x000ea80000100800 */
[----:B------:R-:W2:Y:S04]  /*4b70*/  LDL R99, [R1+0x64] ;  /* 0x0000640001637983 */ /* 0x000ea80000100800 */
[----:B------:R-:W2:Y:S04]  /*4b80*/  LDL R98, [R1+0x38] ;  /* 0x0000380001627983 */ /* 0x000ea80000100800 */
[----:B------:R-:W2:Y:S01]  /*4b90*/  LDL R244, [R1+0x68] ;  /* 0x0000680001f47983 */ /* 0x000ea20000100800 */
[----:B------:R-:W-:Y:S04]  /*4ba0*/  DEPBAR.LE SB0, 0x0 ;  /* 0x000080000000791a */ /* 0x000fe80000000000 */
[----:B------:R-:W-:Y:S06]  /*4bb0*/  BAR.SYNC.DEFER_BLOCKING 0x0 ;  /* 0x0000000000007b1d */ /* 0x000fec0000010000 */
[----:B------:R-:W-:Y:S04]  /*4bc0*/  LDSM.16.M88.4 R88, [R252+-0x6000] ;  /* 0xffa00000fc58783b */ /* 0x000fe80000000200 */
[----:B---3--:R-:W-:Y:S04]  /*4bd0*/  LDSM.16.M88.4 R8, [R97+0xc000] ;  /* 0x00c000006108783b */ /* 0x008fe80000000200 */
[----:B----4-:R-:W1:Y:S04]  /*4be0*/  LDSM.16.M88.4 R16, [R249] ;  /* 0x00000000f910783b */ /* 0x010e680000000200 */
[----:B------:R-:W3:Y:S04]  /*4bf0*/  LDSM.16.M88.4 R68, [R97+0xc800] ;  /* 0x00c800006144783b */ /* 0x000ee80000000200 */
[----:B--2---:R-:W-:Y:S04]  /*4c00*/  LDSM.16.M88.4 R72, [R248] ;  /* 0x00000000f848783b */ /* 0x004fe80000000200 */
[----:B------:R-:W2:Y:S04]  /*4c10*/  LDSM.16.M88.4 R76, [R96+-0x6000] ;  /* 0xffa00000604c783b */ /* 0x000ea80000000200 */
[----:B------:R-:W4:Y:S04]  /*4c20*/  LDSM.16.M88.4 R80, [R96+-0x5800] ;  /* 0xffa800006050783b */ /* 0x000f280000000200 */
[----:B------:R-:W4:Y:S04]  /*4c30*/  LDSM.16.M88.4 R84, [R247] ;  /* 0x00000000f754783b */ /* 0x000f280000000200 */
[----:B------:R-:W-:Y:S01]  /*4c40*/  LDSM.16.M88.4 R92, [R245] ;  /* 0x00000000f55c783b */ /* 0x000fe20000000200 */
[----:B------:R-:W-:Y:S01]  /*4c50*/  FSETP.NEU.FTZ.AND P1, PT, R99, -INF , PT ;  /* 0xff8000006300780b */ /* 0x000fe20003f3d000 */
[C---:B-1----:R-:W-:Y:S06]  /*4c60*/  HMMA.16816.F32 R4, R16.reuse, R8, RZ ;  /* 0x000000081004723c */ /* 0x042fec00000018ff */
[C---:B------:R-:W-:Y:S06]  /*4c70*/  HMMA.16816.F32 R8, R16.reuse, R10, RZ ;  /* 0x0000000a1008723c */ /* 0x040fec00000018ff */
[C---:B---3--:R-:W-:Y:S06]  /*4c80*/  HMMA.16816.F32 R12, R16.reuse, R68, RZ ;  /* 0x00000044100c723c */ /* 0x048fec00000018ff */
[----:B------:R-:W-:Y:S01]  /*4c90*/  HMMA.16816.F32 R16, R16, R70, RZ ;  /* 0x000000461010723c */ /* 0x000fe200000018ff */
[----:B------:R-:W1:Y:S05]  /*4ca0*/  LDSM.16.M88.4 R68, [R252+-0x5800] ;  /* 0xffa80000fc44783b */ /* 0x000e6a0000000200 */
[C---:B--2---:R-:W-:Y:S06]  /*4cb0*/  HMMA.16816.F32 R4, R72.reuse, R76, R4 ;  /* 0x0000004c4804723c */ /* 0x044fec0000001804 */
[C---:B------:R-:W-:Y:S01]  /*4cc0*/  HMMA.16816.F32 R8, R72.reuse, R78, R8 ;  /* 0x0000004e4808723c */ /* 0x040fe20000001808 */
[----:B------:R-:W2:Y:S05]  /*4cd0*/  LDSM.16.M88.4 R76, [R246] ;  /* 0x00000000f64c783b */ /* 0x000eaa0000000200 */
[C---:B----4-:R-:W-:Y:S06]  /*4ce0*/  HMMA.16816.F32 R12, R72.reuse, R80, R12 ;  /* 0x00000050480c723c */ /* 0x050fec000000180c */
[----:B------:R-:W-:Y:S01]  /*4cf0*/  HMMA.16816.F32 R16, R72, R82, R16 ;  /* 0x000000524810723c */ /* 0x000fe20000001810 */
[----:B------:R-:W3:Y:S04]  /*4d00*/  LDSM.16.M88.4 R72, [R245+0x800] ;  /* 0x00080000f548783b */ /* 0x000ee80000000200 */
[----:B------:R-:W-:Y:S01]  /*4d10*/  LDSM.16.M88.4 R80, [R249+0x2000] ;  /* 0x00200000f950783b */ /* 0x000fe20000000200 */
[C---:B------:R-:W-:Y:S06]  /*4d20*/  HMMA.16816.F32 R4, R84.reuse, R88, R4 ;  /* 0x000000585404723c */ /* 0x040fec0000001804 */
[C---:B------:R-:W-:Y:S01]  /*4d30*/  HMMA.16816.F32 R8, R84.reuse, R90, R8 ;  /* 0x0000005a5408723c */ /* 0x040fe20000001808 */
[----:B------:R-:W4:Y:S05]  /*4d40*/  LDSM.16.M88.4 R88, [R97+0xe000] ;  /* 0x00e000006158783b */ /* 0x000f2a0000000200 */
[C---:B-1----:R-:W-:Y:S06]  /*4d50*/  HMMA.16816.F32 R12, R84.reuse, R68, R12 ;  /* 0x00000044540c723c */ /* 0x042fec000000180c */
[----:B------:R-:W-:Y:S01]  /*4d60*/  HMMA.16816.F32 R16, R84, R70, R16 ;  /* 0x000000465410723c */ /* 0x000fe20000001810 */
[----:B------:R-:W1:Y:S04]  /*4d70*/  LDSM.16.M88.4 R68, [R97+0xe800] ;  /* 0x00e800006144783b */ /* 0x000e680000000200 */
[----:B------:R-:W-:Y:S01]  /*4d80*/  LDSM.16.M88.4 R84, [R248+0x2000] ;  /* 0x00200000f854783b */ /* 0x000fe20000000200 */
[C---:B--2---:R-:W-:Y:S06]  /*4d90*/  HMMA.16816.F32 R4, R76.reuse, R92, R4 ;  /* 0x0000005c4c04723c */ /* 0x044fec0000001804 */
[C---:B------:R-:W-:Y:S01]  /*4da0*/  HMMA.16816.F32 R8, R76.reuse, R94, R8 ;  /* 0x0000005e4c08723c */ /* 0x040fe20000001808 */
[----:B------:R-:W2:Y:S05]  /*4db0*/  LDSM.16.M88.4 R92, [R96+-0x4000] ;  /* 0xffc00000605c783b */ /* 0x000eaa0000000200 */
[C---:B---3--:R-:W-:Y:S06]  /*4dc0*/  HMMA.16816.F32 R12, R76.reuse, R72, R12 ;  /* 0x000000484c0c723c */ /* 0x048fec000000180c */
[----:B------:R-:W-:Y:S01]  /*4dd0*/  HMMA.16816.F32 R16, R76, R74, R16 ;  /* 0x0000004a4c10723c */ /* 0x000fe20000001810 */
[----:B------:R-:W3:Y:S04]  /*4de0*/  LDSM.16.M88.4 R72, [R96+-0x3800] ;  /* 0xffc800006048783b */ /* 0x000ee80000000200 */
[----:B------:R-:W-:Y:S01]  /*4df0*/  LDSM.16.M88.4 R76, [R247+0x2000] ;  /* 0x00200000f74c783b */ /* 0x000fe20000000200 */
[C---:B----4-:R-:W-:Y:S06]  /*4e00*/  HMMA.16816.F32 R4, R80.reuse, R88, R4 ;  /* 0x000000585004723c */ /* 0x050fec0000001804 */
[C---:B------:R-:W-:Y:S01]  /*4e10*/  HMMA.16816.F32 R8, R80.reuse, R90, R8 ;  /* 0x0000005a5008723c */ /* 0x040fe20000001808 */
[----:B------:R-:W4:Y:S05]  /*4e20*/  LDSM.16.M88.4 R88, [R252+-0x4000] ;  /* 0xffc00000fc58783b */ /* 0x000f2a0000000200 */
[C---:B-1----:R-:W-:Y:S06]  /*4e30*/  HMMA.16816.F32 R12, R80.reuse, R68, R12 ;  /* 0x00000044500c723c */ /* 0x042fec000000180c */
[----:B------:R-:W-:Y:S01]  /*4e40*/  HMMA.16816.F32 R16, R80, R70, R16 ;  /* 0x000000465010723c */ /* 0x000fe20000001810 */
[----:B------:R-:W1:Y:S04]  /*4e50*/  LDSM.16.M88.4 R68, [R252+-0x3800] ;  /* 0xffc80000fc44783b */ /* 0x000e680000000200 */
[----:B------:R-:W-:Y:S01]  /*4e60*/  LDSM.16.M88.4 R80, [R246+0x2000] ;  /* 0x00200000f650783b */ /* 0x000fe20000000200 */
[C---:B--2---:R-:W-:Y:S06]  /*4e70*/  HMMA.16816.F32 R4, R84.reuse, R92, R4 ;  /* 0x0000005c5404723c */ /* 0x044fec0000001804 */
[C---:B------:R-:W-:Y:S01]  /*4e80*/  HMMA.16816.F32 R8, R84.reuse, R94, R8 ;  /* 0x0000005e5408723c */ /* 0x040fe20000001808 */
[----:B------:R-:W2:Y:S05]  /*4e90*/  LDSM.16.M88.4 R92, [R245+0x2000] ;  /* 0x00200000f55c783b */ /* 0x000eaa0000000200 */
[C---:B---3--:R-:W-:Y:S06]  /*4ea0*/  HMMA.16816.F32 R12, R84.reuse, R72, R12 ;  /* 0x00000048540c723c */ /* 0x048fec000000180c */
[----:B------:R-:W-:Y:S01]  /*4eb0*/  HMMA.16816.F32 R16, R84, R74, R16 ;  /* 0x0000004a5410723c */ /* 0x000fe20000001810 */
[----:B------:R-:W3:Y:S04]  /*4ec0*/  LDSM.16.M88.4 R72, [R245+0x2800] ;  /* 0x00280000f548783b */ /* 0x000ee80000000200 */
[----:B------:R-:W-:Y:S01]  /*4ed0*/  LDSM.16.M88.4 R84, [R249+0x4000] ;  /* 0x00400000f954783b */ /* 0x000fe20000000200 */
[C---:B----4-:R-:W-:Y:S06]  /*4ee0*/  HMMA.16816.F32 R4, R76.reuse, R88, R4 ;  /* 0x000000584c04723c */ /* 0x050fec0000001804 */
[C---:B------:R-:W-:Y:S01]  /*4ef0*/  HMMA.16816.F32 R8, R76.reuse, R90, R8 ;  /* 0x0000005a4c08723c */ /* 0x040fe20000001808 */
[----:B------:R-:W4:Y:S05]  /*4f00*/  LDSM.16.M88.4 R88, [R97+0x10000] ;  /* 0x010000006158783b */ /* 0x000f2a0000000200 */
[C---:B-1----:R-:W-:Y:S06]  /*4f10*/  HMMA.16816.F32 R12, R76.reuse, R68, R12 ;  /* 0x000000444c0c723c */ /* 0x042fec000000180c */
[----:B------:R-:W-:Y:S01]  /*4f20*/  HMMA.16816.F32 R16, R76, R70, R16 ;  /* 0x000000464c10723c */ /* 0x000fe20000001810 */
[----:B------:R1:W4:Y:S04]  /*4f30*/  LDSM.16.M88.4 R68, [R97+0x10800] ;  /* 0x010800006144783b */ /* 0x0003280000000200 */
[----:B------:R-:W-:Y:S01]  /*4f40*/  LDSM.16.M88.4 R76, [R248+0x4000] ;  /* 0x00400000f84c783b */ /* 0x000fe20000000200 */
[C---:B--2---:R-:W-:Y:S06]  /*4f50*/  HMMA.16816.F32 R4, R80.reuse, R92, R4 ;  /* 0x0000005c5004723c */ /* 0x044fec0000001804 */
[C---:B------:R-:W-:Y:S01]  /*4f60*/  HMMA.16816.F32 R8, R80.reuse, R94, R8 ;  /* 0x0000005e5008723c */ /* 0x040fe20000001808 */
[----:B------:R-:W2:Y:S05]  /*4f70*/  LDSM.16.M88.4 R92, [R96+-0x2000] ;  /* 0xffe00000605c783b */ /* 0x000eaa0000000200 */
[C---:B---3--:R-:W-:Y:S06]  /*4f80*/  HMMA.16816.F32 R12, R80.reuse, R72, R12 ;  /* 0x00000048500c723c */ /* 0x048fec000000180c */
[----:B------:R-:W-:Y:S01]  /*4f90*/  HMMA.16816.F32 R16, R80, R74, R16 ;  /* 0x0000004a5010723c */ /* 0x000fe20000001810 */
[----:B-1----:R-:W3:Y:S04]  /*4fa0*/  LDL R97, [R1+0x7c] ;  /* 0x00007c0001617983 */ /* 0x002ee80000100800 */
[----:B------:R1:W2:Y:S01]  /*4fb0*/  LDSM.16.M88.4 R72, [R96+-0x1800] ;  /* 0xffe800006048783b */ /* 0x0002a20000000200 */
[C---:B----4-:R-:W-:Y:S03]  /*4fc0*/  HMMA.16816.F32 R4, R84.reuse, R88, R4 ;  /* 0x000000585404723c */ /* 0x050fe60000001804 */
[----:B------:R-:W-:Y:S03]  /*4fd0*/  LDSM.16.M88.4 R80, [R247+0x4000] ;  /* 0x00400000f750783b */ /* 0x000fe60000000200 */
[C---:B------:R-:W-:Y:S01]  /*4fe0*/  HMMA.16816.F32 R8, R84.reuse, R90, R8 ;  /* 0x0000005a5408723c */ /* 0x040fe20000001808 */
[----:B------:R-:W4:Y:S05]  /*4ff0*/  LDSM.16.M88.4 R88, [R252+-0x2000] ;  /* 0xffe00000fc58783b */ /* 0x000f2a0000000200 */
[C---:B------:R-:W-:Y:S06]  /*5000*/  HMMA.16816.F32 R12, R84.reuse, R68, R12 ;  /* 0x00000044540c723c */ /* 0x040fec000000180c */
[----:B------:R-:W-:Y:S01]  /*5010*/  HMMA.16816.F32 R16, R84, R70, R16 ;  /* 0x000000465410723c */ /* 0x000fe20000001810 */
[----:B------:R-:W4:Y:S04]  /*5020*/  LDSM.16.M88.4 R68, [R252+-0x1800] ;  /* 0xffe80000fc44783b */ /* 0x000f280000000200 */
[----:B-1----:R-:W3:Y:S01]  /*5030*/  LDL R96, [R1+0x80] ;  /* 0x0000800001607983 */ /* 0x002ee20000100800 */
[C---:B--2---:R-:W-:Y:S03]  /*5040*/  HMMA.16816.F32 R4, R76.reuse, R92, R4 ;  /* 0x0000005c4c04723c */ /* 0x044fe60000001804 */
[----:B------:R-:W-:Y:S03]  /*5050*/  LDSM.16.M88.4 R84, [R246+0x4000] ;  /* 0x00400000f654783b */ /* 0x000fe60000000200 */
[C---:B------:R-:W-:Y:S01]  /*5060*/  HMMA.16816.F32 R8, R76.reuse, R94, R8 ;  /* 0x0000005e4c08723c */ /* 0x040fe20000001808 */
[----:B------:R-:W1:Y:S05]  /*5070*/  LDSM.16.M88.4 R92, [R245+0x4000] ;  /* 0x00400000f55c783b */ /* 0x000e6a0000000200 */
[C---:B------:R-:W-:Y:S06]  /*5080*/  HMMA.16816.F32 R12, R76.reuse, R72, R12 ;  /* 0x000000484c0c723c */ /* 0x040fec000000180c */
[----:B------:R-:W-:Y:S01]  /*5090*/  HMMA.16816.F32 R16, R76, R74, R16 ;  /* 0x0000004a4c10723c */ /* 0x000fe20000001810 */
[----:B------:R-:W2:Y:S04]  /*50a0*/  LDL R79, [R1+0x84] ;  /* 0x00008400014f7983 */ /* 0x000ea80000100800 */
[----:B------:R-:W2:Y:S01]  /*50b0*/  LDL R78, [R1+0x88] ;  /* 0x00008800014e7983 */ /* 0x000ea20000100800 */
[C---:B----4-:R-:W-:Y:S03]  /*50c0*/  HMMA.16816.F32 R4, R80.reuse, R88, R4 ;  /* 0x000000585004723c */ /* 0x050fe60000001804 */
[----:B------:R-:W4:Y:S02]  /*50d0*/  LDL R77, [R1+0x8c] ;  /* 0x00008c00014d7983 */ /* 0x000f240000100800 */
[----:B------:R-:W-:Y:S01]  /*50e0*/  FMUL.FTZ R76, R244, 1.4426950216293334961 ;  /* 0x3fb8aa3bf44c7820 */ /* 0x000fe20000410000 */
[C---:B------:R-:W-:Y:S05]  /*50f0*/  HMMA.16816.F32 R8, R80.reuse, R90, R8 ;  /* 0x0000005a5008723c */ /* 0x040fea0000001808 */
[----:B------:R-:W-:Y:S01]  /*5100*/  @!P0 IADD3 R75, R98, 0x1, RZ ;  /* 0x00000001624b8810 */ /* 0x000fe20007ffe0ff */
[C---:B------:R-:W-:Y:S05]  /*5110*/  HMMA.16816.F32 R12, R80.reuse, R68, R12 ;  /* 0x00000044500c723c */ /* 0x040fea000000180c */
[----:B------:R-:W-:Y:S01]  /*5120*/  @!P0 IADD3 R73, R250, UR14, RZ ;  /* 0x0000000efa498c10 */ /* 0x000fe2000fffe0ff */
[----:B------:R-:W-:Y:S01]  /*5130*/  HMMA.16816.F32 R16, R80, R70, R16 ;  /* 0x000000465010723c */ /* 0x000fe20000001810 */
[----:B------:R1:W1:Y:S04]  /*5140*/  LDSM.16.M88.4 R68, [R245+0x4800] ;  /* 0x00480000f544783b */ /* 0x0002680000000200 */
[----:B------:R-:W-:Y:S01]  /*5150*/  @!P0 VIMNMX R74, R73, UR9, PT ;  /* 0x00000009494a8c48 */ /* 0x000fe2000bfe0100 */
[C---:B-1----:R-:W-:Y:S05]  /*5160*/  HMMA.16816.F32 R4, R84.reuse, R92, R4 ;  /* 0x0000005c5404723c */ /* 0x042fea0000001804 */
[----:B------:R-:W-:Y:S01]  /*5170*/  FMUL.FTZ R72, R99, 1.4426950216293334961 ;  /* 0x3fb8aa3b63487820 */ /* 0x000fe20000410000 */
[C---:B------:R-:W-:Y:S01]  /*5180*/  HMMA.16816.F32 R8, R84.reuse, R94, R8 ;  /* 0x0000005e5408723c */ /* 0x040fe20000001808 */
[----:B------:R-:W-:Y:S02]  /*5190*/  MOV R99, 0x8 ;  /* 0x0000000800637802 */ /* 0x000fe40000000f00 */
[-C--:B------:R-:W-:Y:S02]  /*51a0*/  @!P0 ISETP.GE.AND P2, PT, R98, R74.reuse, PT ;  /* 0x0000004a6200820c */ /* 0x080fe40003f46270 */
[----:B------:R-:W-:Y:S02]  /*51b0*/  FSEL R72, R72, RZ, P1 ;  /* 0x000000ff48487208 */ /* 0x000fe40000800000 */
[----:B------:R-:W-:Y:S02]  /*51c0*/  FSETP.NEU.FTZ.AND P1, PT, R244, -INF , PT ;  /* 0xff800000f400780b */ /* 0x000fe40003f3d000 */
[----:B------:R-:W4:Y:S02]  /*51d0*/  LDL R244, [R1+0x60] ;  /* 0x0000600001f47983 */ /* 0x000f240000100800 */
[----:B------:R-:W-:Y:S02]  /*51e0*/  @!P0 VIADDMNMX R73, R73, R99, UR9, PT ;  /* 0x0000000949498e46 */ /* 0x000fe4000b800163 */
[----:B------:R-:W4:Y:S04]  /*51f0*/  LDL R245, [R1+0x3c] ;  /* 0x00003c0001f57983 */ /* 0x000f280000100800 */
[----:B------:R-:W4:Y:S01]  /*5200*/  LDL R99, [R1+0x58] ;  /* 0x0000580001637983 */ /* 0x000f220000100800 */
[C---:B------:R-:W-:Y:S06]  /*5210*/  HMMA.16816.F32 R12, R84.reuse, R68, R12 ;  /* 0x00000044540c723c */ /* 0x040fec000000180c */
[----:B------:R-:W-:Y:S05]  /*5220*/  HMMA.16816.F32 R16, R84, R70, R16 ;  /* 0x000000465410723c */ /* 0x000fea0000001810 */
[C---:B---3--:R-:W-:Y:S01]  /*5230*/  FFMA.FTZ R4, R97.reuse, UR5, R4 ;  /* 0x0000000561047c23 */ /* 0x048fe20008010004 */
[----:B------:R-:W-:Y:S05]  /*5240*/  FFMA.FTZ R6, R97, UR5, R6 ;  /* 0x0000000561067c23 */ /* 0x000fea0008010006 */
[----:B------:R-:W-:Y:S02]  /*5250*/  @!P0 FSEL R4, R4, -INF , !P2 ;  /* 0xff80000004048808 */ /* 0x000fe40005000000 */
[-C--:B------:R-:W-:Y:S03]  /*5260*/  @!P0 ISETP.GE.AND P2, PT, R75, R74.reuse, PT ;  /* 0x0000004a4b00820c */ /* 0x080fe60003f46270 */
[--C-:B------:R-:W-:Y:S04]  /*5270*/  FFMA.FTZ R4, R4, UR15, -R72.reuse ;  /* 0x0000000f04047c23 */ /* 0x100fe80008010848 */
[----:B------:R1:W-:Y:S01]  /*5280*/  MUFU.EX2 R95, R4 ;  /* 0x00000004005f7308 */ /* 0x0003e20000000800 */
[C---:B------:R-:W-:Y:S01]  /*5290*/  FFMA.FTZ R5, R96.reuse, UR5, R5 ;  /* 0x0000000560057c23 */ /* 0x040fe20008010005 */
[----:B------:R-:W-:Y:S01]  /*52a0*/  FFMA.FTZ R7, R96, UR5, R7 ;  /* 0x0000000560077c23 */ /* 0x000fe20008010007 */
[----:B-1----:R-:W-:Y:S02]  /*52b0*/  FSEL R4, R76, RZ, P1 ;  /* 0x000000ff4c047208 */ /* 0x002fe40000800000 */
[----:B------:R-:W3:Y:S01]  /*52c0*/  LDL R76, [R1+0x90] ;  /* 0x00009000014c7983 */ /* 0x000ee20000100800 */
[----:B------:R-:W-:Y:S02]  /*52d0*/  @!P0 FSEL R5, R5, -INF , !P2 ;  /* 0xff80000005058808 */ /* 0x000fe40005000000 */
[-C--:B------:R-:W-:Y:S02]  /*52e0*/  @!P0 ISETP.GE.AND P2, PT, R98, R73.reuse, PT ;  /* 0x000000496200820c */ /* 0x080fe40003f46270 */
[-C--:B------:R-:W-:Y:S01]  /*52f0*/  @!P0 ISETP.GE.AND P1, PT, R75, R73.reuse, PT ;  /* 0x000000494b00820c */ /* 0x080fe20003f26270 */
[----:B------:R-:W-:Y:S01]  /*5300*/  FFMA.FTZ R5, R5, UR15, -R72 ;  /* 0x0000000f05057c23 */ /* 0x000fe20008010848 */
[----:B------:R-:W-:Y:S02]  /*5310*/  @!P0 FSEL R6, R6, -INF , !P2 ;  /* 0xff80000006068808 */ /* 0x000fe40005000000 */
[----:B------:R-:W-:Y:S01]  /*5320*/  @!P0 FSEL R7, R7, -INF , !P1 ;  /* 0xff80000007078808 */ /* 0x000fe20004800000 */
[----:B------:R1:W3:Y:S04]  /*5330*/  MUFU.EX2 R94, R5 ;  /* 0x00000005005e7308 */ /* 0x0002e80000000800 */
[----:B------:R-:W-:Y:S01]  /*5340*/  FFMA.FTZ R7, R7, UR15, -R4 ;  /* 0x0000000f07077c23 */ /* 0x000fe20008010804 */
[C---:B--2---:R-:W-:Y:S05]  /*5350*/  FFMA.FTZ R8, R79.reuse, UR5, R8 ;  /* 0x000000054f087c23 */ /* 0x044fea0008010008 */
[----:B------:R2:W-:Y:S01]  /*5360*/  MUFU.EX2 R96, R7 ;  /* 0x0000000700607308 */ /* 0x0005e20000000800 */
[----:B------:R-:W-:Y:S01]  /*5370*/  FFMA.FTZ R10, R79, UR5, R10 ;  /* 0x000000054f0a7c23 */ /* 0x000fe2000801000a */
[C---:B------:R-:W-:Y:S01]  /*5380*/  FFMA.FTZ R9, R78.reuse, UR5, R9 ;  /* 0x000000054e097c23 */ /* 0x040fe20008010009 */
[----:B------:R-:W-:Y:S01]  /*5390*/  FFMA.FTZ R11, R78, UR5, R11 ;  /* 0x000000054e0b7c23 */ /* 0x000fe2000801000b */
[C---:B----4-:R-:W-:Y:S01]  /*53a0*/  FFMA.FTZ R12, R77.reuse, UR5, R12 ;  /* 0x000000054d0c7c23 */ /* 0x050fe2000801000c */
[----:B-1----:R-:W-:Y:S01]  /*53b0*/  FFMA.FTZ R5, R6, UR15, -R4 ;  /* 0x0000000f06057c23 */ /* 0x002fe20008010804 */
[----:B------:R-:W-:Y:S01]  /*53c0*/  @!P0 IADD3 R6, R98, 0x8, RZ ;  /* 0x0000000862068810 */ /* 0x000fe20007ffe0ff */
[----:B------:R-:W-:Y:S03]  /*53d0*/  FFMA.FTZ R14, R77, UR5, R14 ;  /* 0x000000054d0e7c23 */ /* 0x000fe6000801000e */
[----:B------:R1:W-:Y:S01]  /*53e0*/  MUFU.EX2 R97, R5 ;  /* 0x0000000500617308 */ /* 0x0003e20000000800 */
[-C--:B------:R-:W-:Y:S04]  /*53f0*/  @!P0 ISETP.GE.AND P1, PT, R6, R74.reuse, PT ;  /* 0x0000004a0600820c */ /* 0x080fe80003f26270 */
[----:B------:R-:W-:Y:S01]  /*5400*/  @!P0 FSEL R8, R8, -INF , !P1 ;  /* 0xff80000008088808 */ /* 0x000fe20004800000 */
[----:B--2---:R-:W2:Y:S04]  /*5410*/  LDL R7, [R1+0x98] ;  /* 0x0000980001077983 */ /* 0x004ea80000100800 */
[--C-:B------:R-:W-:Y:S04]  /*5420*/  FFMA.FTZ R8, R8, UR15, -R72.reuse ;  /* 0x0000000f08087c23 */ /* 0x100fe80008010848 */
[----:B------:R4:W-:Y:S01]  /*5430*/  MUFU.EX2 R92, R8 ;  /* 0x00000008005c7308 */ /* 0x0009e20000000800 */
[----:B-1----:R-:W-:Y:S04]  /*5440*/  @!P0 IADD3 R5, R98, 0x9, RZ ;  /* 0x0000000962058810 */ /* 0x002fe80007ffe0ff */
[-C--:B------:R-:W-:Y:S04]  /*5450*/  @!P0 ISETP.GE.AND P1, PT, R5, R74.reuse, PT ;  /* 0x0000004a0500820c */ /* 0x080fe80003f26270 */
[----:B------:R-:W-:Y:S02]  /*5460*/  @!P0 FSEL R9, R9, -INF , !P1 ;  /* 0xff80000009098808 */ /* 0x000fe40004800000 */
[-C--:B------:R-:W-:Y:S02]  /*5470*/  @!P0 ISETP.GE.AND P1, PT, R6, R73.reuse, PT ;  /* 0x000000490600820c */ /* 0x080fe40003f26270 */
[----:B------:R-:W-:Y:S01]  /*5480*/  @!P0 IADD3 R6, R98, 0x10, RZ ;  /* 0x0000001062068810 */ /* 0x000fe20007ffe0ff */
[----:B------:R-:W-:Y:S01]  /*5490*/  FFMA.FTZ R9, R9, UR15, -R72 ;  /* 0x0000000f09097c23 */ /* 0x000fe20008010848 */
[----:B----4-:R-:W4:Y:S01]  /*54a0*/  LDL R8, [R1+0x94] ;  /* 0x0000940001087983 */ /* 0x010f220000100800 */
[----:B------:R-:W-:Y:S02]  /*54b0*/  @!P0 FSEL R10, R10, -INF , !P1 ;  /* 0xff8000000a0a8808 */ /* 0x000fe40004800000 */
[-C--:B------:R-:W-:Y:S01]  /*54c0*/  @!P0 ISETP.GE.AND P1, PT, R5, R73.reuse, PT ;  /* 0x000000490500820c */ /* 0x080fe20003f26270 */
[----:B------:R1:W-:Y:S01]  /*54d0*/  MUFU.EX2 R90, R9 ;  /* 0x00000009005a7308 */ /* 0x0003e20000000800 */
[----:B------:R-:W-:Y:S01]  /*54e0*/  @!P0 IADD3 R5, R98, 0x11, RZ ;  /* 0x0000001162058810 */ /* 0x000fe20007ffe0ff */
[--C-:B------:R-:W-:Y:S01]  /*54f0*/  FFMA.FTZ R10, R10, UR15, -R4.reuse ;  /* 0x0000000f0a0a7c23 */ /* 0x100fe20008010804 */
[----:B------:R-:W-:Y:S02]  /*5500*/  @!P0 FSEL R11, R11, -INF , !P1 ;  /* 0xff8000000b0b8808 */ /* 0x000fe40004800000 */
[-C--:B------:R-:W-:Y:S05]  /*5510*/  @!P0 ISETP.GE.AND P1, PT, R6, R74.reuse, PT ;  /* 0x0000004a0600820c */ /* 0x080fea0003f26270 */
[----:B------:R1:W-:Y:S01]  /*5520*/  MUFU.EX2 R93, R10 ;  /* 0x0000000a005d7308 */ /* 0x0003e20000000800 */
[----:B------:R-:W-:Y:S01]  /*5530*/  @!P0 FSEL R12, R12, -INF , !P1 ;  /* 0xff8000000c0c8808 */ /* 0x000fe20004800000 */
[----:B------:R-:W-:Y:S01]  /*5540*/  FFMA.FTZ R11, R11, UR15, -R4 ;  /* 0x0000000f0b0b7c23 */ /* 0x000fe20008010804 */
[-C--:B------:R-:W-:Y:S03]  /*5550*/  @!P0 ISETP.GE.AND P1, PT, R5, R74.reuse, PT ;  /* 0x0000004a0500820c */ /* 0x080fe60003f26270 */
[--C-:B------:R-:W-:Y:S04]  /*5560*/  FFMA.FTZ R12, R12, UR15, -R72.reuse ;  /* 0x0000000f0c0c7c23 */ /* 0x100fe80008010848 */
[----:B------:R-:W-:Y:S01]  /*5570*/  MUFU.EX2 R91, R11 ;  /* 0x0000000b005b7308 */ /* 0x000fe20000000800 */
[----:B-1----:R-:W4:Y:S09]  /*5580*/  LDL R9, [R1+0x74] ;  /* 0x0000740001097983 */ /* 0x002f320000100800 */
[----:B------:R-:W-:Y:S01]  /*5590*/  MUFU.EX2 R87, R12 ;  /* 0x0000000c00577308 */ /* 0x000fe20000000800 */
[----:B------:R-:W4:Y:S01]  /*55a0*/  LDL R10, [R1+0x78] ;  /* 0x00007800010a7983 */ /* 0x000f220000100800 */
[C---:B---3--:R-:W-:Y:S01]  /*55b0*/  FFMA.FTZ R13, R76.reuse, UR5, R13 ;  /* 0x000000054c0d7c23 */ /* 0x048fe2000801000d */
[----:B------:R-:W-:Y:S04]  /*55c0*/  FFMA.FTZ R15, R76, UR5, R15 ;  /* 0x000000054c0f7c23 */ /* 0x000fe8000801000f */
[----:B------:R-:W-:Y:S02]  /*55d0*/  @!P0 FSEL R13, R13, -INF , !P1 ;  /* 0xff8000000d0d8808 */ /* 0x000fe40004800000 */
[-C--:B------:R-:W-:Y:S02]  /*55e0*/  @!P0 ISETP.GE.AND P1, PT, R6, R73.reuse, PT ;  /* 0x000000490600820c */ /* 0x080fe40003f26270 */
[----:B------:R-:W-:Y:S01]  /*55f0*/  @!P0 IADD3 R6, R98, 0x18, RZ ;  /* 0x0000001862068810 */ /* 0x000fe20007ffe0ff */
[----:B------:R-:W-:Y:S01]  /*5600*/  FFMA.FTZ R13, R13, UR15, -R72 ;  /* 0x0000000f0d0d7c23 */ /* 0x000fe20008010848 */
[----:B------:R-:W-:Y:S02]  /*5610*/  @!P0 FSEL R14, R14, -INF , !P1 ;  /* 0xff8000000e0e8808 */ /* 0x000fe40004800000 */
[-C--:B------:R-:W-:Y:S01]  /*5620*/  @!P0 ISETP.GE.AND P1, PT, R5, R73.reuse, PT ;  /* 0x000000490500820c */ /* 0x080fe20003f26270 */
[----:B------:R-:W1:Y:S01]  /*5630*/  MUFU.EX2 R86, R13 ;  /* 0x0000000d00567308 */ /* 0x000e620000000800 */
[----:B------:R-:W-:Y:S01]  /*5640*/  @!P0 IADD3 R5, R98, 0x19, RZ ;  /* 0x0000001962058810 */ /* 0x000fe20007ffe0ff */
[--C-:B------:R-:W-:Y:S01]  /*5650*/  FFMA.FTZ R14, R14, UR15, -R4.reuse ;  /* 0x0000000f0e0e7c23 */ /* 0x100fe20008010804 */
[----:B------:R-:W3:Y:S01]  /*5660*/  LDL R98, [R1+0x5c] ;  /* 0x00005c0001627983 */ /* 0x000ee20000100800 */
[----:B------:R-:W-:Y:S02]  /*5670*/  @!P0 FSEL R15, R15, -INF , !P1 ;  /* 0xff8000000f0f8808 */ /* 0x000fe40004800000 */
[CC--:B------:R-:W-:Y:S02]  /*5680*/  @!P0 ISETP.GE.AND P1, PT, R6.reuse, R74.reuse, PT ;  /* 0x0000004a0600820c */ /* 0x0c0fe40003f26270 */
[----:B------:R-:W-:Y:S01]  /*5690*/  @!P0 ISETP.GE.AND P2, PT, R6, R73, PT ;  /* 0x000000490600820c */ /* 0x000fe20003f46270 */
[----:B------:R-:W-:Y:S01]  /*56a0*/  FFMA.FTZ R15, R15, UR15, -R4 ;  /* 0x0000000f0f0f7c23 */ /* 0x000fe20008010804 */
[----:B------:R-:W-:Y:S01]  /*56b0*/  F2FP.F16.F32.PACK_AB R6, R94, R95 ;  /* 0x0000005f5e06723e */ /* 0x000fe200000000ff */
[----:B------:R-:W-:Y:S04]  /*56c0*/  MUFU.EX2 R89, R14 ;  /* 0x0000000e00597308 */ /* 0x000fe80000000800 */
[----:B------:R4:W-:Y:S06]  /*56d0*/  STS [R245+0x14000], R6 ;  /* 0x01400006f5007388 */ /* 0x0009ec0000000800 */
[----:B------:R-:W4:Y:S01]  /*56e0*/  MUFU.EX2 R88, R15 ;  /* 0x0000000f00587308 */ /* 0x000f220000000800 */
[C---:B--2---:R-:W-:Y:S01]  /*56f0*/  FFMA.FTZ R17, R7.reuse, UR5, R17 ;  /* 0x0000000507117c23 */ /* 0x044fe20008010011 */
[----:B------:R-:W-:Y:S01]  /*5700*/  FFMA.FTZ R19, R7, UR5, R19 ;  /* 0x0000000507137c23 */ /* 0x000fe20008010013 */
[----:B-1----:R-:W-:Y:S02]  /*5710*/  F2FP.F16.F32.PACK_AB R7, R86, R87 ;  /* 0x000000575607723e */ /* 0x002fe400000000ff */
[----:B----4-:R-:W-:Y:S01]  /*5720*/  F2FP.F16.F32.PACK_AB R6, R88, R89 ;  /* 0x000000595806723e */ /* 0x010fe200000000ff */
[C---:B------:R-:W-:Y:S01]  /*5730*/  FFMA.FTZ R16, R8.reuse, UR5, R16 ;  /* 0x0000000508107c23 */ /* 0x040fe20008010010 */
[----:B------:R-:W-:Y:S01]  /*5740*/  FFMA.FTZ R18, R8, UR5, R18 ;  /* 0x0000000508127c23 */ /* 0x000fe20008010012 */
[----:B------:R-:W-:Y:S03]  /*5750*/  F2FP.F16.F32.PACK_AB R8, R91, R93 ;  /* 0x0000005d5b08723e */ /* 0x000fe600000000ff */
[----:B------:R-:W-:Y:S02]  /*5760*/  @!P0 FSEL R16, R16, -INF , !P1 ;  /* 0xff80000010108808 */ /* 0x000fe40004800000 */
[----:B------:R-:W-:Y:S02]  /*5770*/  @!P0 ISETP.GE.AND P1, PT, R5, R74, PT ;  /* 0x0000004a0500820c */ /* 0x000fe40003f26270 */
[----:B------:R-:W-:Y:S01]  /*5780*/  @!P0 FSEL R18, R18, -INF , !P2 ;  /* 0xff80000012128808 */ /* 0x000fe20005000000 */
[----:B------:R-:W-:Y:S01]  /*5790*/  FFMA.FTZ R16, R16, UR15, -R72 ;  /* 0x0000000f10107c23 */ /* 0x000fe20008010848 */
[----:B------:R-:W-:Y:S02]  /*57a0*/  @!P0 FSEL R17, R17, -INF , !P1 ;  /* 0xff80000011118808 */ /* 0x000fe40004800000 */
[----:B------:R-:W-:Y:S01]  /*57b0*/  @!P0 ISETP.GE.AND P1, PT, R5, R73, PT ;  /* 0x000000490500820c */ /* 0x000fe20003f26270 */
[----:B------:R-:W-:Y:S01]  /*57c0*/  FFMA.FTZ R18, R18, UR15, -R4 ;  /* 0x0000000f12127c23 */ /* 0x000fe20008010804 */
[----:B------:R-:W-:Y:S01]  /*57d0*/  F2FP.F16.F32.PACK_AB R5, R96, R97 ;  /* 0x000000616005723e */ /* 0x000fe200000000ff */
[----:B------:R-:W-:Y:S01]  /*57e0*/  FFMA.FTZ R72, R17, UR15, -R72 ;  /* 0x0000000f11487c23 */ /* 0x000fe20008010848 */
[----:B------:R-:W-:Y:S01]  /*57f0*/  @!P0 FSEL R19, R19, -INF , !P1 ;  /* 0xff80000013138808 */ /* 0x000fe20004800000 */
[----:B------:R-:W-:Y:S02]  /*5800*/  MUFU.EX2 R83, R16 ;  /* 0x0000001000537308 */ /* 0x000fe40000000800 */
[----:B------:R1:W-:Y:S02]  /*5810*/  STS [R245+0x14400], R5 ;  /* 0x01440005f5007388 */ /* 0x0003e40000000800 */
[----:B------:R-:W-:Y:S06]  /*5820*/  FFMA.FTZ R4, R19, UR15, -R4 ;  /* 0x0000000f13047c23 */ /* 0x000fec0008010804 */
[----:B------:R2:W-:Y:S01]  /*5830*/  MUFU.EX2 R84, R4 ;  /* 0x0000000400547308 */ /* 0x0005e20000000800 */
[----:B------:R-:W-:Y:S04]  /*5840*/  IADD3 R12, P0, R10, UR13, RZ ;  /* 0x0000000d0a0c7c10 */ /* 0x000fe8000ff1e0ff */
[----:B------:R-:W-:Y:S05]  /*5850*/  IADD3.X R13, R9, UR12, RZ, P0, !PT ;  /* 0x0000000c090d7c10 */ /* 0x000fea00087fe4ff */
[----:B------:R-:W1:Y:S01]  /*5860*/  MUFU.EX2 R82, R72 ;  /* 0x0000004800527308 */ /* 0x000e620000000800 */
[----:B------:R-:W-:Y:S01]  /*5870*/  PLOP3.LUT P0, PT, PT, PT, UP0, 0x80, 0x0 ;  /* 0x000000000000781c */ /* 0x000fe20003f0f008 */
[----:B------:R-:W4:Y:S08]  /*5880*/  LDG.E R81, desc[UR6][R12.64] ;  /* 0x000000060c517981 */ /* 0x000f30000c1e1900 */
[----:B------:R-:W1:Y:S01]  /*5890*/  MUFU.EX2 R85, R18 ;  /* 0x0000001200557308 */ /* 0x000e620000000800 */
[----:B--2---:R-:W-:Y:S01]  /*58a0*/  F2FP.F16.F32.PACK_AB R4, R90, R92 ;  /* 0x0000005c5a04723e */ /* 0x004fe200000000ff */
[----:B------:R2:W4:Y:S04]  /*58b0*/  LDG.E R80, desc[UR6][R12.64+0x20] ;  /* 0x000020060c507981 */ /* 0x000528000c1e1900 */
[----:B------:R2:W-:Y:S01]  /*58c0*/  STS [R244+0x14000], R4 ;  /* 0x01400004f4007388 */ /* 0x0005e20000000800 */
[----:B-1----:R-:W-:Y:S03]  /*58d0*/  F2FP.F16.F32.PACK_AB R5, R82, R83 ;  /* 0x000000535205723e */ /* 0x002fe600000000ff */
[----:B------:R-:W-:Y:S04]  /*58e0*/  STS [R244+0x14400], R8 ;  /* 0x01440008f4007388 */ /* 0x000fe80000000800 */
[----:B------:R-:W-:Y:S04]  /*58f0*/  STS [R99+0x14000], R7 ;  /* 0x0140000763007388 */ /* 0x000fe80000000800 */
[----:B------:R-:W-:Y:S01]  /*5900*/  STS [R99+0x14400], R6 ;  /* 0x0144000663007388 */ /* 0x000fe20000000800 */
[----:B--2---:R-:W-:Y:S03]  /*5910*/  F2FP.F16.F32.PACK_AB R4, R84, R85 ;  /* 0x000000555404723e */ /* 0x004fe600000000ff */
[----:B---3--:R-:W-:Y:S04]  /*5920*/  STS [R98+0x14000], R5 ;  /* 0x0140000562007388 */ /* 0x008fe80000000800 */
        /* <DEDUP_REMOVED lines=86> */
[----:B------:R-:W-:Y:S01]  /*5e90*/  FADD.FTZ R5, -R80, R15 ;  /* 0x0000000f50057221 */ /* 0x000fe20000010100 */
        /* <DEDUP_REMOVED lines=149> */
.L_x_108:
        /* <DEDUP_REMOVED lines=430> */
.L_x_109:
        /* <DEDUP_REMOVED lines=176> */
.L_x_111:
        /* <DEDUP_REMOVED lines=19> */
.L_x_112:
        /* <DEDUP_REMOVED lines=53> */
.L_x_114:
[----:B------:R-:W-:Y:S05]  /*9250*/  BSYNC B0 ;  /* 0x0000000000007941 */ /* 0x000fea0003800000 */
.L_x_113:
        /* <DEDUP_REMOVED lines=20> */
.L_x_116:
[----:B------:R-:W-:Y:S05]  /*93a0*/  BSYNC B0 ;  /* 0x0000000000007941 */ /* 0x000fea0003800000 */
.L_x_115:
        /* <DEDUP_REMOVED lines=35> */
.L_x_118:
[----:B------:R-:W-:Y:S05]  /*95e0*/  BSYNC B0 ;  /* 0x0000000000007941 */ /* 0x000fea0003800000 */
.L_x_117:
        /* <DEDUP_REMOVED lines=19> */
.L_x_91:
[----:B------:R-:W-:Y:S05]  /*9720*/  BSYNC B1 ;  /* 0x0000000000017941 */ /* 0x000fea0003800000 */
.L_x_77:
        /* <DEDUP_REMOVED lines=8> */
.L_x_119:
[----:B------:R-:W-:Y:S05]  /*97b0*/  EXIT ;  /* 0x000000000000794d */ /* 0x000fea0003800000 */
.L_x_121:
        /* <DEDUP_REMOVED lines=12> */
.L_x_804:


//--------------------- .text._ZN5flash44flash_bwd_dq_dk_dv_loop_seqk_parallel_kernelI23Flash_bwd_kernel_traitsILi192ELi64ELi64ELi8ELi4ELi2ELi2ELb0ELb0EN7cutlass6half_tE19Flash_kernel_traitsILi192ELi64ELi64ELi8ES3_EELb0ELb1ELb0ELb0ELb0ELb0ELb0EEEvNS_16Flash_bwd_paramsE --------------------------
	.section	.text._ZN5flash44flash_bwd_dq_dk_dv_loop_seqk_parallel_kernelI23Flash_bwd_kernel_traitsILi192ELi64ELi64ELi8ELi4ELi2ELi2ELb0ELb0EN7cutlass6half_tE19Flash_kernel_traitsILi192ELi64ELi64ELi8ES3_EELb0ELb1ELb0ELb0ELb0ELb0ELb0EEEvNS_16Flash_bwd_paramsE,"ax",@progbits
	.align	128
        .global         _ZN5flash44flash_bwd_dq_dk_dv_loop_seqk_parallel_kernelI23Flash_bwd_kernel_traitsILi192ELi64ELi64ELi8ELi4ELi2ELi2ELb0ELb0EN7cutlass6half_tE19Flash_kernel_traitsILi192ELi64ELi64ELi8ES3_EELb0ELb1ELb0ELb0ELb0ELb0ELb0EEEvNS_16Flash_bwd_paramsE
        .type           _ZN5flash44flash_bwd_dq_dk_dv_loop_seqk_parallel_kernelI23Flash_bwd_kernel_traitsILi192ELi64ELi64ELi8ELi4ELi2ELi2ELb0ELb0EN7cutlass6half_tE19Flash_kernel_traitsILi192ELi64ELi64ELi8ES3_EELb0ELb1ELb0ELb0ELb0ELb0ELb0EEEvNS_16Flash_bwd_paramsE,@function
        .size           _ZN5flash44flash_bwd_dq_dk_dv_loop_seqk_parallel_kernelI23Flash_bwd_kernel_traitsILi192ELi64ELi64ELi8ELi4ELi2ELi2ELb0ELb0EN7cutlass6half_tE19Flash_kernel_traitsILi192ELi64ELi64ELi8ES3_EELb0ELb1ELb0ELb0ELb0ELb0ELb0EEEvNS_16Flash_bwd_paramsE,(.L_x_805 - _ZN5flash44flash_bwd_dq_dk_dv_loop_seqk_parallel_kernelI23Flash_bwd_kernel_traitsILi192ELi64ELi64ELi8ELi4ELi2ELi2ELb0ELb0EN7cutlass6half_tE19Flash_kernel_traitsILi192ELi64ELi64ELi8ES3_EELb0ELb1ELb0ELb0ELb0ELb0ELb0EEEvNS_16Flash_bwd_paramsE)
        .other          _ZN5flash44flash_bwd_dq_dk_dv_loop_seqk_parallel_kernelI23Flash_bwd_kernel_traitsILi192ELi64ELi64ELi8ELi4ELi2ELi2ELb0ELb0EN7cutlass6half_tE19Flash_kernel_traitsILi192ELi64ELi64ELi8ES3_EELb0ELb1ELb0ELb0ELb0ELb0ELb0EEEvNS_16Flash_bwd_paramsE,@"STO_CUDA_ENTRY STV_DEFAULT"
_ZN5flash44flash_bwd_dq_dk_dv_loop_seqk_parallel_kernelI23Flash_bwd_kernel_traitsILi192ELi64ELi64ELi8ELi4ELi2ELi2ELb0ELb0EN7cutlass6half_tE19Flash_kernel_traitsILi192ELi64ELi64ELi8ES3_EELb0ELb1ELb0ELb0ELb0ELb0ELb0EEEvNS_16Flash_bwd_paramsE:
.text._ZN5flash44flash_bwd_dq_dk_dv_loop_seqk_parallel_kernelI23Flash_bwd_kernel_traitsILi192ELi64ELi64ELi8ELi4ELi2ELi2ELb0ELb0EN7cutlass6half_tE19Flash_kernel_traitsILi192ELi64ELi64ELi8ES3_EELb0ELb1ELb0ELb0ELb0ELb0ELb0EEEvNS_16Flash_bwd_paramsE:
[----:B------:R-:W-:Y:S01]  /*0000*/  LDC R1, c[0x0][0x28] ;  /* 0x00000a00ff017b82 */ /* 0x000fe20000000800 */
[----:B------:R-:W1:Y:S01]  /*0010*/  S2R R215, SR_CTAID.X ;  /* 0x0000000000d77919 */ /* 0x000e620000002500 */
[----:B------:R-:W-:Y:S02]  /*0020*/  ULDC UR5, c[0x0][0x2c8] ;  /* 0x0000b20000057ab9 */ /* 0x000fe40000000800 */
[----:B------:R-:W-:-:S04]  /*0030*/  UIADD3 UR5, UR5, 0x3f, URZ ;  /* 0x0000003f05057890 */ /* 0x000fc8000fffe03f */
[----:B------:R-:W-:-:S04]  /*0040*/  USHF.R.S32.HI UR4, URZ, 0x1f, UR5 ;  /* 0x0000001f3f047899 */ /* 0x000fc80008011405 */
[----:B------:R-:W-:-:S04]  /*0050*/  ULEA.HI UR4, UR4, UR5, URZ, 0x6 ;  /* 0x0000000504047291 */ /* 0x000fc8000f8f303f */
[----:B------:R-:W-:-:S06]  /*0060*/  USHF.R.S32.HI UR12, URZ, 0x6, UR4 ;  /* 0x000000063f0c7899 */ /* 0x000fcc0008011404 */
[----:B-1----:R-:W-:-:S13]  /*0070*/  ISETP.GE.AND P0, PT, R215, UR12, PT ;  /* 0x0000000cd7007c0c */ /* 0x002fda000bf06270 */
[----:B------:R-:W-:Y:S05]  /*0080*/  @P0 EXIT ;  /* 0x000000000000094d */ /* 0x000fea0003800000 */
[----:B------:R-:W1:Y:S01]  /*0090*/  S2R R6, SR_TID.X ;  /* 0x0000000000067919 */ /* 0x000e620000002100 */
[----:B------:R-:W2:Y:S01]  /*00a0*/  S2UR UR5, SR_CgaCtaId ;  /* 0x00000000000579c3 */ /* 0x000ea20000008800 */
[----:B------:R-:W-:Y:S01]  /*00b0*/  UMOV UR4, 0x400 ;  /* 0x0000040000047882 */ /* 0x000fe20000000000 */
[----:B------:R-:W-:Y:S01]  /*00c0*/  IMAD.MOV.U32 R197, RZ, RZ, 0x20 ;  /* 0x00000020ffc57424 */ /* 0x000fe200078e00ff */
[----:B------:R-:W3:Y:S01]  /*00d0*/  S2R R212, SR_CTAID.Y ;  /* 0x0000000000d47919 */ /* 0x000ee20000002600 */
[----:B------:R-:W-:Y:S01]  /*00e0*/  IMAD.MOV.U32 R195, RZ, RZ, 0x40 ;  /* 0x00000040ffc37424 */ /* 0x000fe200078e00ff */
[----:B------:R-:W-:Y:S01]  /*00f0*/  ULDC.64 UR14, c[0x0][0x208] ;  /* 0x00008200000e7ab9 */ /* 0x000fe20000000a00 */
[----:B------:R-:W-:Y:S01]  /*0100*/  IMAD.MOV.U32 R228, RZ, RZ, -0x10 ;  /* 0xfffffff0ffe47424 */ /* 0x000fe200078e00ff */
[----:B------:R-:W4:Y:S01]  /*0110*/  S2R R209, SR_CTAID.Z ;  /* 0x0000000000d17919 */ /* 0x000f220000002700 */
[----:B------:R-:W-:Y:S01]  /*0120*/  ULDC.64 UR10, c[0x0][0x300] ;  /* 0x0000c000000a7ab9 */ /* 0x000fe20000000a00 */
[----:B--2---:R-:W-:-:S04]  /*0130*/  ULEA UR5, UR5, UR4, 0x18 ;  /* 0x0000000405057291 */ /* 0x004fc8000f8ec03f */
[----:B------:R-:W-:Y:S02]  /*0140*/  UIADD3 UR6, UR5, 0x12000, URZ ;  /* 0x0001200005067890 */ /* 0x000fe4000fffe03f */
[----:B------:R-:W-:Y:S01]  /*0150*/  UIADD3 UR4, UR5, 0x1e000, URZ ;  /* 0x0001e00005047890 */ /* 0x000fe2000fffe03f */
[----:B-1----:R-:W-:-:S04]  /*0160*/  SHF.R.S32.HI R11, RZ, 0x1f, R6 ;  /* 0x0000001fff0b7819 */ /* 0x002fc80000011406 */
[CC--:B------:R-:W-:Y:S02]  /*0170*/  LEA.HI R17, R11.reuse, R6.reuse, RZ, 0x4 ;  /* 0x000000060b117211 */ /* 0x0c0fe400078f20ff */
[CC--:B------:R-:W-:Y:S02]  /*0180*/  LEA.HI R19, R11.reuse, R6.reuse, RZ, 0x3 ;  /* 0x000000060b137211 */ /* 0x0c0fe400078f18ff */
[----:B------:R-:W-:Y:S02]  /*0190*/  LEA.HI R7, R11, R6, RZ, 0x2 ;  /* 0x000000060b077211 */ /* 0x000fe400078f10ff */
[----:B------:R-:W-:Y:S02]  /*01a0*/  SHF.R.S32.HI R2, RZ, 0x4, R17 ;  /* 0x00000004ff027819 */ /* 0x000fe40000011411 */
[----:B------:R-:W-:Y:S02]  /*01b0*/  LOP3.LUT R3, R19, 0xfffffff8, RZ, 0xc0, !PT ;  /* 0xfffffff813037812 */ /* 0x000fe400078ec0ff */
[----:B------:R-:W-:-:S02]  /*01c0*/  SHF.R.S32.HI R208, RZ, 0x3, R19 ;  /* 0x00000003ffd07819 */ /* 0x000fc40000011413 */
[----:B------:R-:W-:Y:S01]  /*01d0*/  SHF.R.S32.HI R5, RZ, 0x2, R7 ;  /* 0x00000002ff057819 */ /* 0x000fe20000011407 */
[----:B------:R-:W-:Y:S01]  /*01e0*/  IMAD.IADD R3, R6, 0x1, -R3 ;  /* 0x0000000106037824 */ /* 0x000fe200078e0a03 */
[----:B------:R-:W-:Y:S01]  /*01f0*/  LEA.HI R0, R17, R2, RZ, 0x1 ;  /* 0x0000000211007211 */ /* 0x000fe200078f08ff */
[----:B------:R-:W-:Y:S01]  /*0200*/  IMAD.SHL.U32 R207, R208, 0x40, RZ ;  /* 0x00000040d0cf7824 */ /* 0x000fe200078e00ff */
[----:B------:R-:W-:Y:S01]  /*0210*/  SHF.R.S32.HI R4, RZ, 0x1f, R7 ;  /* 0x0000001fff047819 */ /* 0x000fe20000011407 */
[----:B------:R-:W-:Y:S01]  /*0220*/  IMAD.SHL.U32 R210, R3, 0x8, RZ ;  /* 0x0000000803d27824 */ /* 0x000fe200078e00ff */
[----:B------:R-:W-:Y:S02]  /*0230*/  LEA.HI R9, R11, R6, RZ, 0x5 ;  /* 0x000000060b097211 */ /* 0x000fe400078f28ff */
[----:B------:R-:W-:Y:S01]  /*0240*/  LOP3.LUT R0, R0, 0xfffffffe, RZ, 0xc0, !PT ;  /* 0xfffffffe00007812 */ /* 0x000fe200078ec0ff */
[----:B------:R-:W-:Y:S01]  /*0250*/  VIADD R214, R210, 0x40 ;  /* 0x00000040d2d67836 */ /* 0x000fe20000000000 */
[----:B------:R-:W-:Y:S01]  /*0260*/  LEA.HI R4, R4, R5, RZ, 0x3 ;  /* 0x0000000504047211 */ /* 0x000fe200078f18ff */
[----:B------:R-:W-:Y:S01]  /*0270*/  VIADD R213, R210, 0x80 ;  /* 0x00000080d2d57836 */ /* 0x000fe20000000000 */
[----:B------:R-:W-:Y:S01]  /*0280*/  SHF.R.S32.HI R206, RZ, 0x5, R9 ;  /* 0x00000005ffce7819 */ /* 0x000fe20000011409 */
[----:B------:R-:W-:Y:S01]  /*0290*/  IMAD.IADD R0, R2, 0x1, -R0 ;  /* 0x0000000102007824 */ /* 0x000fe200078e0a00 */
[----:B------:R-:W-:-:S02]  /*02a0*/  LOP3.LUT R207, R207, 0x1c0, RZ, 0xc0, !PT ;  /* 0x000001c0cfcf7812 */ /* 0x000fc400078ec0ff */
[----:B------:R-:W-:Y:S02]  /*02b0*/  LOP3.LUT R4, R4, 0xfffffff8, RZ, 0xc0, !PT ;  /* 0xfffffff804047812 */ /* 0x000fe400078ec0ff */
[----:B------:R-:W-:Y:S02]  /*02c0*/  LEA.HI R2, R9, R206, RZ, 0x1 ;  /* 0x000000ce09027211 */ /* 0x000fe400078f08ff */
[----:B------:R-:W-:Y:S01]  /*02d0*/  LOP3.LUT R8, R207, 0x38, R210, 0xf8, !PT ;  /* 0x00000038cf087812 */ /* 0x000fe200078ef8d2 */
[----:B------:R-:W-:Y:S01]  /*02e0*/  IMAD.IADD R4, R5, 0x1, -R4 ;  /* 0x0000000105047824 */ /* 0x000fe200078e0a04 */
[----:B------:R-:W-:Y:S02]  /*02f0*/  SHF.R.U32.HI R207, RZ, 0x3, R207 ;  /* 0x00000003ffcf7819 */ /* 0x000fe400000116cf */
[----:B------:R-:W-:Y:S02]  /*0300*/  LOP3.LUT R5, R2, 0xfffffffe, RZ, 0xc0, !PT ;  /* 0xfffffffe02057812 */ /* 0x000fe400078ec0ff */
[----:B------:R-:W-:Y:S01]  /*0310*/  LOP3.LUT R207, R8, R207, RZ, 0x3c, !PT ;  /* 0x000000cf08cf7212 */ /* 0x000fe200078e3cff */
[C---:B------:R-:W-:Y:S01]  /*0320*/  IMAD.SHL.U32 R8, R3.reuse, 0x40, RZ ;  /* 0x0000004003087824 */ /* 0x040fe200078e00ff */
[----:B------:R-:W-:-:S02]  /*0330*/  LOP3.LUT P4, RZ, R3, 0x4, RZ, 0xc0, !PT ;  /* 0x0000000403ff7812 */ /* 0x000fc4000788c0ff */
[----:B------:R-:W-:Y:S01]  /*0340*/  LOP3.LUT P3, RZ, R3, 0x2, RZ, 0xc0, !PT ;  /* 0x0000000203ff7812 */ /* 0x000fe2000786c0ff */
[----:B------:R-:W-:Y:S01]  /*0350*/  IMAD.IADD R3, R206, 0x1, -R5 ;  /* 0x00000001ce037824 */ /* 0x000fe200078e0a05 */
[----:B------:R-:W-:Y:S02]  /*0360*/  LOP3.LUT R17, R17, 0xfffffff0, RZ, 0xc0, !PT ;  /* 0xfffffff011117812 */ /* 0x000fe400078ec0ff */
[----:B------:R-:W-:Y:S01]  /*0370*/  LOP3.LUT R8, R8, 0x1c0, RZ, 0xc0, !PT ;  /* 0x000001c008087812 */ /* 0x000fe200078ec0ff */
[----:B------:R-:W-:Y:S01]  /*0380*/  IMAD.SHL.U32 R13, R3, 0x10, RZ ;  /* 0x00000010030d7824 */ /* 0x000fe200078e00ff */
[CC--:B------:R-:W-:Y:S01]  /*0390*/  LEA.HI R5, R11.reuse, R6.reuse, RZ, 0x7 ;  /* 0x000000060b057211 */ /* 0x0c0fe200078f38ff */
[----:B------:R-:W-:Y:S01]  /*03a0*/  IMAD.IADD R17, R6, 0x1, -R17 ;  /* 0x0000000106117824 */ /* 0x000fe200078e0a11 */
[----:B------:R-:W-:Y:S02]  /*03b0*/  LEA.HI R218, R11, R6, RZ, 0x6 ;  /* 0x000000060bda7211 */ /* 0x000fe400078f30ff */
[----:B------:R-:W-:-:S02]  /*03c0*/  LOP3.LUT R194, R8, 0x10, R13, 0xf8, !PT ;  /* 0x0000001008c27812 */ /* 0x000fc400078ef80d */
[----:B------:R-:W-:Y:S02]  /*03d0*/  LOP3.LUT R10, R4, 0x1, RZ, 0xc0, !PT ;  /* 0x00000001040a7812 */ /* 0x000fe400078ec0ff */
[----:B------:R-:W-:Y:S02]  /*03e0*/  LOP3.LUT R205, R9, 0xffffffe0, RZ, 0xc0, !PT ;  /* 0xffffffe009cd7812 */ /* 0x000fe400078ec0ff */
[----:B------:R-:W-:Y:S02]  /*03f0*/  LOP3.LUT R11, R7, 0x7ffffffc, RZ, 0xc0, !PT ;  /* 0x7ffffffc070b7812 */ /* 0x000fe400078ec0ff */
[----:B------:R-:W-:Y:S01]  /*0400*/  LOP3.LUT R198, R8, 0x8, R19, 0xf8, !PT ;  /* 0x0000000808c67812 */ /* 0x000fe200078ef813 */
[----:B------:R-:W-:Y:S01]  /*0410*/  IMAD.IADD R205, R6, 0x1, -R205 ;  /* 0x0000000106cd7824 */ /* 0x000fe200078e0acd */
[----:B------:R-:W-:Y:S01]  /*0420*/  SHF.R.U32.HI R13, RZ, 0x3, R8 ;  /* 0x00000003ff0d7819 */ /* 0x000fe20000011608 */
[----:B------:R-:W-:Y:S01]  /*0430*/  IMAD.SHL.U32 R8, R0, 0x200, RZ ;  /* 0x0000020000087824 */ /* 0x000fe200078e00ff */
[----:B------:R-:W-:-:S02]  /*0440*/  SHF.R.S32.HI R5, RZ, 0x7, R5 ;  /* 0x00000007ff057819 */ /* 0x000fc40000011405 */
[----:B------:R-:W-:Y:S01]  /*0450*/  SHF.R.S32.HI R7, RZ, 0x1f, R9 ;  /* 0x0000001fff077819 */ /* 0x000fe20000011409 */
[----:B------:R-:W-:Y:S01]  /*0460*/  IMAD.SHL.U32 R9, R6, 0x2, RZ ;  /* 0x0000000206097824 */ /* 0x000fe200078e00ff */
[----:B------:R-:W-:Y:S01]  /*0470*/  SHF.R.S32.HI R2, RZ, 0x1f, R17 ;  /* 0x0000001fff027819 */ /* 0x000fe20000011411 */
[----:B------:R-:W-:Y:S01]  /*0480*/  IMAD R15, R5, 0x800, R8 ;  /* 0x00000800050f7824 */ /* 0x000fe200078e0208 */
[----:B------:R-:W-:Y:S02]  /*0490*/  LOP3.LUT R194, R194, 0x8, R19, 0xf8, !PT ;  /* 0x00000008c2c27812 */ /* 0x000fe400078ef813 */
[----:B------:R-:W-:Y:S01]  /*04a0*/  ISETP.NE.U32.AND P0, PT, R10, 0x1, PT ;  /* 0x000000010a00780c */ /* 0x000fe20003f05070 */
[----:B------:R-:W-:Y:S01]  /*04b0*/  IMAD.IADD R10, R6, 0x1, -R11 ;  /* 0x00000001060a7824 */ /* 0x000fe200078e0a0b */
[----:B------:R-:W-:Y:S02]  /*04c0*/  SHF.R.S32.HI R218, RZ, 0x6, R218 ;  /* 0x00000006ffda7819 */ /* 0x000fe400000114da */
[----:B------:R-:W-:Y:S01]  /*04d0*/  LEA.HI R6, R7, R206, RZ, 0x2 ;  /* 0x000000ce07067211 */ /* 0x000fe200078f10ff */
[----:B------:R-:W-:Y:S01]  /*04e0*/  IMAD.SHL.U32 R7, R4, 0x40, RZ ;  /* 0x0000004004077824 */ /* 0x000fe200078e00ff */
[----:B------:R-:W-:Y:S01]  /*04f0*/  LEA.HI R2, R2, R17, RZ, 0x3 ;  /* 0x0000001102027211 */ /* 0x000fe200078f18ff */
[----:B------:R-:W-:Y:S01]  /*0500*/  IMAD R207, R218, 0x200, R207 ;  /* 0x00000200dacf7824 */ /* 0x000fe200078e02cf */
[----:B------:R-:W-:Y:S01]  /*0510*/  LOP3.LUT R194, R8, R194, R13, 0xf6, !PT ;  /* 0x000000c208c27212 */ /* 0x000fe200078ef60d */
[----:B------:R-:W-:Y:S01]  /*0520*/  IMAD.SHL.U32 R8, R5, 0x20, RZ ;  /* 0x0000002005087824 */ /* 0x000fe200078e00ff */
[----:B------:R-:W-:Y:S01]  /*0530*/  LOP3.LUT R204, R2, 0xfffffff8, RZ, 0xc0, !PT ;  /* 0xfffffff802cc7812 */ /* 0x000fe200078ec0ff */
[----:B------:R-:W-:Y:S01]  /*0540*/  IMAD.SHL.U32 R218, R218, 0x8, RZ ;  /* 0x00000008dada7824 */ /* 0x000fe200078e00ff */
[----:B------:R-:W-:-:S02]  /*0550*/  LOP3.LUT R7, R7, 0x1c0, RZ, 0xc0, !PT ;  /* 0x000001c007077812 */ /* 0x000fc400078ec0ff */
[----:B------:R-:W-:Y:S01]  /*0560*/  LOP3.LUT R5, R6, 0xfffffffc, RZ, 0xc0, !PT ;  /* 0xfffffffc06057812 */ /* 0x000fe200078ec0ff */
[----:B------:R-:W-:Y:S01]  /*0570*/  IMAD.IADD R204, R17, 0x1, -R204 ;  /* 0x0000000111cc7824 */ /* 0x000fe200078e0acc */
[----:B------:R-:W-:Y:S01]  /*0580*/  LOP3.LUT R202, R8, 0x6, R9, 0xf8, !PT ;  /* 0x0000000608ca7812 */ /* 0x000fe200078ef809 */
[----:B------:R-:W-:Y:S01]  /*0590*/  IMAD.SHL.U32 R9, R0, 0x20, RZ ;  /* 0x0000002000097824 */ /* 0x000fe200078e00ff */
[----:B------:R-:W-:Y:S01]  /*05a0*/  LOP3.LUT R218, R218, 0x18, RZ, 0xc0, !PT ;  /* 0x00000018dada7812 */ /* 0x000fe200078ec0ff */
[----:B------:R-:W-:Y:S01]  /*05b0*/  IMAD.IADD R5, R206, 0x1, -R5 ;  /* 0x00000001ce057824 */ /* 0x000fe200078e0a05 */
[----:B------:R-:W-:Y:S01]  /*05c0*/  SHF.R.U32.HI R219, RZ, 0x3, R7 ;  /* 0x00000003ffdb7819 */ /* 0x000fe20000011607 */
[----:B------:R-:W-:Y:S01]  /*05d0*/  IMAD.SHL.U32 R199, R204, 0x40, RZ ;  /* 0x00000040ccc77824 */ /* 0x000fe200078e00ff */
[----:B------:R-:W-:Y:S01]  /*05e0*/  R2P PR, R4, 0x6 ;  /* 0x0000000604007804 */ /* 0x000fe20000000000 */
[----:B------:R-:W-:Y:S01]  /*05f0*/  IMAD.SHL.U32 R4, R10, 0x2, RZ ;  /* 0x000000020a047824 */ /* 0x000fe200078e00ff */
[----:B------:R-:W-:-:S02]  /*0600*/  LOP3.LUT R8, R7, 0x20, R8, 0xf8, !PT ;  /* 0x0000002007087812 */ /* 0x000fc400078ef808 */
[----:B------:R-:W-:Y:S02]  /*0610*/  LOP3.LUT R6, R218, 0x20, R9, 0xf8, !PT ;  /* 0x00000020da067812 */ /* 0x000fe400078ef809 */
[----:B------:R-:W-:Y:S01]  /*0620*/  LOP3.LUT R218, R219, R7, R218, 0x1e, !PT ;  /* 0x00000007dbda7212 */ /* 0x000fe200078e1eda */
[----:B------:R-:W-:Y:S01]  /*0630*/  IMAD.SHL.U32 R7, R2, 0x40, RZ ;  /* 0x0000004002077824 */ /* 0x000fe200078e00ff */
[----:B------:R-:W-:Y:S01]  /*0640*/  LOP3.LUT R219, R8, R219, RZ, 0x3c, !PT ;  /* 0x000000db08db7212 */ /* 0x000fe200078e3cff */
[----:B------:R-:W-:Y:S01]  /*0650*/  IMAD R8, R5, 0x400, R4 ;  /* 0x0000040005087824 */ /* 0x000fe200078e0204 */
[----:B------:R-:W-:Y:S02]  /*0660*/  LOP3.LUT R199, R199, 0x1c0, RZ, 0xc0, !PT ;  /* 0x000001c0c7c77812 */ /* 0x000fe400078ec0ff */
[----:B------:R-:W-:Y:S01]  /*0670*/  SHF.R.S32.HI R10, RZ, 0x1f, R205 ;  /* 0x0000001fff0a7819 */ /* 0x000fe200000114cd */
[----:B------:R-:W-:Y:S01]  /*0680*/  IMAD.IADD R219, R8, 0x1, R219 ;  /* 0x0000000108db7824 */ /* 0x000fe200078e02db */
[----:B------:R-:W-:Y:S01]  /*0690*/  SHF.R.U32.HI R193, RZ, 0x3, R199 ;  /* 0x00000003ffc17819 */ /* 0x000fe200000116c7 */
[----:B------:R-:W-:Y:S01]  /*06a0*/  IMAD.SHL.U32 R8, R0, 0x8, RZ ;  /* 0x0000000800087824 */ /* 0x000fe200078e00ff */
[----:B------:R-:W-:-:S02]  /*06b0*/  LOP3.LUT R198, R198, R13, RZ, 0x3c, !PT ;  /* 0x0000000dc6c67212 */ /* 0x000fc400078e3cff */
[----:B------:R-:W-:Y:S02]  /*06c0*/  LEA.HI R0, R10, R205, RZ, 0x2 ;  /* 0x000000cd0a007211 */ /* 0x000fe400078f10ff */
[----:B------:R-:W-:Y:S01]  /*06d0*/  LOP3.LUT R2, R199, 0x8, R8, 0xf8, !PT ;  /* 0x00000008c7027812 */ /* 0x000fe200078ef808 */
[----:B------:R-:W-:Y:S01]  /*06e0*/  IMAD.IADD R198, R15, 0x1, R198 ;  /* 0x000000010fc67824 */ /* 0x000fe200078e02c6 */
[----:B------:R-:W-:Y:S02]  /*06f0*/  LOP3.LUT R199, R193, R6, R199, 0x1e, !PT ;  /* 0x00000006c1c77212 */ /* 0x000fe400078e1ec7 */
[----:B------:R-:W-:Y:S01]  /*0700*/  SHF.R.S32.HI R6, RZ, 0x2, R0 ;  /* 0x00000002ff067819 */ /* 0x000fe20000011400 */
[----:B------:R-:W-:Y:S01]  /*0710*/  IMAD.SHL.U32 R198, R198, 0x2, RZ ;  /* 0x00000002c6c67824 */ /* 0x000fe200078e00ff */
[----:B------:R-:W-:Y:S01]  /*0720*/  LOP3.LUT R0, R7, 0xfffffe00, RZ, 0xc0, !PT ;  /* 0xfffffe0007007812 */ /* 0x000fe200078ec0ff */
[----:B------:R-:W-:Y:S01]  /*0730*/  IMAD R7, R3, 0x400, R4 ;  /* 0x0000040003077824 */ /* 0x000fe200078e0204 */
[----:B------:R-:W-:Y:S01]  /*0740*/  LOP3.LUT R193, R2, R193, RZ, 0x3c, !PT ;  /* 0x000000c102c17212 */ /* 0x000fe200078e3cff */
[----:B------:R-:W-:Y:S01]  /*0750*/  IMAD R203, R5, 0x10, R6 ;  /* 0x0000001005cb7824 */ /* 0x000fe200078e0206 */
[----:B------:R-:W-:Y:S01]  /*0760*/  LEA R219, R219, UR5, 0x1 ;  /* 0x00000005dbdb7c11 */ /* 0x000fe2000f8e08ff */
[----:B------:R-:W-:Y:S01]  /*0770*/  IMAD.IADD R218, R7, 0x1, R218 ;  /* 0x0000000107da7824 */ /* 0x000fe200078e02da */
[----:B------:R-:W-:Y:S01]  /*0780*/  SEL R197, R197, 0xffffffe0, !P3 ;  /* 0xffffffe0c5c57807 */ /* 0x000fe20005800000 */
[--C-:B------:R-:W-:Y:S01]  /*0790*/  IMAD R200, R5, 0x400, R0.reuse ;  /* 0x0000040005c87824 */ /* 0x100fe200078e0200 */
[----:B------:R-:W-:Y:S01]  /*07a0*/  SEL R195, R195, 0xffffffc0, !P4 ;  /* 0xffffffc0c3c37807 */ /* 0x000fe20006000000 */
[----:B------:R-:W-:Y:S01]  /*07b0*/  IMAD R2, R3, 0x400, R0 ;  /* 0x0000040003027824 */ /* 0x000fe200078e0200 */
[----:B------:R-:W-:Y:S01]  /*07c0*/  SEL R228, R228, 0x10, !P0 ;  /* 0x00000010e4e47807 */ /* 0x000fe20004000000 */
[----:B------:R-:W-:Y:S01]  /*07d0*/  VIADD R196, R198, UR6 ;  /* 0x00000006c6c47c36 */ /* 0x000fe20008000000 */
[----:B------:R-:W-:Y:S01]  /*07e0*/  LEA R194, R194, UR5, 0x1 ;  /* 0x00000005c2c27c11 */ /* 0x000fe2000f8e08ff */
[----:B------:R-:W-:Y:S01]  /*07f0*/  IMAD.IADD R200, R200, 0x1, R193 ;  /* 0x00000001c8c87824 */ /* 0x000fe200078e02c1 */
[----:B------:R-:W-:Y:S01]  /*0800*/  LEA R218, R218, UR6, 0x1 ;  /* 0x00000006dada7c11 */ /* 0x000fe2000f8e08ff */
[----:B------:R-:W-:Y:S01]  /*0810*/  IMAD.IADD R193, R193, 0x1, R2 ;  /* 0x00000001c1c17824 */ /* 0x000fe200078e0202 */
[----:B------:R-:W-:Y:S01]  /*0820*/  SHF.R.S32.HI R216, RZ, 0x1f, R203 ;  /* 0x0000001fffd87819 */ /* 0x000fe200000114cb */
[----:B------:R-:W-:Y:S01]  /*0830*/  VIADD R221, R219, 0x20 ;  /* 0x00000020dbdd7836 */ /* 0x000fe20000000000 */
[----:B------:R-:W-:Y:S01]  /*0840*/  LOP3.LUT R199, R199, R0, RZ, 0xfc, !PT ;  /* 0x00000000c7c77212 */ /* 0x000fe200078efcff */
[C---:B------:R-:W-:Y:S01]  /*0850*/  IMAD.IADD R197, R196.reuse, 0x1, R197 ;  /* 0x00000001c4c57824 */ /* 0x040fe200078e02c5 */
[----:B------:R-:W-:Y:S01]  /*0860*/  LEA R217, R207, UR5, 0x1 ;  /* 0x00000005cfd97c11 */ /* 0x000fe2000f8e08ff */
[----:B------:R-:W-:Y:S01]  /*0870*/  @P1 VIADD R221, R219, 0xffffffe0 ;  /* 0xffffffe0dbdd1836 */ /* 0x000fe20000000000 */
[----:B------:R-:W-:Y:S01]  /*0880*/  SHF.L.U64.HI R216, R203, 0x2, R216 ;  /* 0x00000002cbd87819 */ /* 0x000fe200000102d8 */
[----:B------:R-:W-:Y:S01]  /*0890*/  IMAD.IADD R196, R196, 0x1, R195 ;  /* 0x00000001c4c47824 */ /* 0x000fe200078e02c3 */
[----:B------:R-:W-:Y:S01]  /*08a0*/  LEA R193, R193, UR4, 0x1 ;  /* 0x00000004c1c17c11 */ /* 0x000fe2000f8e08ff */
[----:B------:R-:W-:-:S02]  /*08b0*/  IMAD.IADD R0, R195, 0x1, R194 ;  /* 0x00000001c3007824 */ /* 0x000fc400078e02c2 */
[C---:B------:R-:W-:Y:S02]  /*08c0*/  VIADD R220, R218.reuse, 0x40 ;  /* 0x00000040dadc7836 */ /* 0x040fe40000000000 */
[----:B------:R-:W-:Y:S02]  /*08d0*/  IMAD.IADD R222, R219, 0x1, R228 ;  /* 0x00000001dbde7824 */ /* 0x000fe400078e02e4 */
[----:B------:R-:W-:Y:S02]  /*08e0*/  IMAD.IADD R195, R197, 0x1, R195 ;  /* 0x00000001c5c37824 */ /* 0x000fe400078e02c3 */
[----:B------:R-:W-:Y:S02]  /*08f0*/  @P2 VIADD R220, R218, 0xffffffc0 ;  /* 0xffffffc0dadc2836 */ /* 0x000fe40000000000 */
[----:B---34-:R-:W-:-:S07]  /*0900*/  IMAD.IADD R228, R228, 0x1, R221 ;  /* 0x00000001e4e47824 */ /* 0x018fce00078e02dd */
.L_x_168:
[----:B------:R-:W1:Y:S01]  /*0910*/  LDC.64 R4, c[0x0][0x2f0] ;  /* 0x0000bc00ff047b82 */ /* 0x000e620000000a00 */
[C---:B--2---:R-:W-:Y:S01]  /*0920*/  IMAD.SHL.U32 R11, R212.reuse, 0x4, RZ ;  /* 0x00000004d40b7824 */ /* 0x044fe200078e00ff */
[----:B------:R-:W-:Y:S01]  /*0930*/  SHF.R.S32.HI R15, RZ, 0x1f, R212 ;  /* 0x0000001fff0f7819 */ /* 0x000fe200000114d4 */
[----:B------:R-:W-:Y:S01]  /*0940*/  IMAD.MOV.U32 R19, RZ, RZ, -0x1 ;  /* 0xffffffffff137424 */ /* 0x000fe200078e00ff */
[----:B------:R-:W-:Y:S02]  /*0950*/  ISETP.NE.U32.AND P3, PT, RZ, UR10, PT ;  /* 0x0000000aff007c0c */ /* 0x000fe4000bf65070 */
[----:B------:R-:W-:Y:S02]  /*0960*/  SHF.L.U64.HI R8, R212, 0x2, R15 ;  /* 0x00000002d4087819 */ /* 0x000fe4000001020f */
[----:B------:R-:W2:Y:S01]  /*0970*/  LDC.64 R2, c[0x0][0x308] ;  /* 0x0000c200ff027b82 */ /* 0x000ea20000000a00 */
[----:B------:R-:W-:Y:S02]  /*0980*/  ISETP.NE.AND.EX P3, PT, RZ, UR11, PT, P3 ;  /* 0x0000000bff007c0c */ /* 0x000fe4000bf65330 */
[----:B-1----:R-:W-:-:S02]  /*0990*/  ISETP.NE.U32.AND P4, PT, R4, RZ, PT ;  /* 0x000000ff0400720c */ /* 0x002fc40003f85070 */
[----:B------:R-:W-:Y:S02]  /*09a0*/  IADD3 R20, P0, R11, R4, RZ ;  /* 0x000000040b147210 */ /* 0x000fe40007f1e0ff */
[----:B------:R-:W-:-:S03]  /*09b0*/  ISETP.NE.AND.EX P4, PT, R5, RZ, PT, P4 ;  /* 0x000000ff0500720c */ /* 0x000fc60003f85340 */
[----:B------:R-:W-:Y:S01]  /*09c0*/  IMAD.X R21, R8, 0x1, R5, P0 ;  /* 0x0000000108157824 */ /* 0x000fe200000e0605 */
[----:B--2---:R-:W-:Y:S01]  /*09d0*/  ISETP.NE.U32.AND P2, PT, R2, RZ, PT ;  /* 0x000000ff0200720c */ /* 0x004fe20003f45070 */
[----:B------:R-:W-:Y:S02]  /*09e0*/  IMAD.MOV.U32 R241, RZ, RZ, RZ ;  /* 0x000000fffff17224 */ /* 0x000fe400078e00ff */
[----:B------:R-:W-:Y:S01]  /*09f0*/  @P3 IADD3 R12, P1, R11, UR10, RZ ;  /* 0x0000000a0b0c3c10 */ /* 0x000fe2000ff3e0ff */
[----:B------:R-:W1:Y:S01]  /*0a00*/  LDC.U8 R7, c[0x0][0x3c2] ;  /* 0x0000f080ff077b82 */ /* 0x000e620000000000 */
[----:B------:R-:W-:-:S04]  /*0a10*/  ISETP.NE.AND.EX P2, PT, R3, RZ, PT, P2 ;  /* 0x000000ff0300720c */ /* 0x000fc80003f45320 */
[----:B------:R-:W2:Y:S03]  /*0a20*/  @P4 LDG.E R19, desc[UR14][R20.64] ;  /* 0x0000000e14134981 */ /* 0x000ea6000c1e1900 */
[----:B------:R-:W3:Y:S01]  /*0a30*/  LDC.64 R4, c[0x0][0x2f8] ;  /* 0x0000be00ff047b82 */ /* 0x000ee20000000a00 */
[----:B------:R-:W2:Y:S01]  /*0a40*/  @P4 LDG.E R6, desc[UR14][R20.64+0x4] ;  /* 0x0000040e14064981 */ /* 0x000ea2000c1e1900 */
[----:B------:R-:W-:-:S04]  /*0a50*/  @P3 IADD3.X R13, R8, UR11, RZ, P1, !PT ;  /* 0x0000000b080d3c10 */ /* 0x000fc80008ffe4ff */
[----:B------:R-:W-:Y:S01]  /*0a60*/  @P2 IADD3 R16, P0, R11, R2, RZ ;  /* 0x000000020b102210 */ /* 0x000fe20007f1e0ff */
[----:B------:R-:W4:Y:S04]  /*0a70*/  @P3 LDG.E R241, desc[UR14][R12.64] ;  /* 0x0000000e0cf13981 */ /* 0x000f28000c1e1900 */
[----:B------:R-:W-:Y:S02]  /*0a80*/  @P2 IMAD.X R17, R8, 0x1, R3, P0 ;  /* 0x0000000108112824 */ /* 0x000fe400000e0603 */
[----:B------:R-:W3:Y:S03]  /*0a90*/  @!P2 LDC.64 R2, c[0x0][0x318] ;  /* 0x0000c600ff02ab82 */ /* 0x000ee60000000a00 */
[----:B------:R-:W4:Y:S01]  /*0aa0*/  @P2 LDG.E R240, desc[UR14][R16.64] ;  /* 0x0000000e10f02981 */ /* 0x000f22000c1e1900 */
[----:B-1----:R-:W-:Y:S01]  /*0ab0*/  ISETP.NE.AND P3, PT, R7, RZ, PT ;  /* 0x000000ff0700720c */ /* 0x002fe20003f65270 */
[----:B------:R-:W-:-:S03]  /*0ac0*/  IMAD.MOV.U32 R242, RZ, RZ, -0x1 ;  /* 0xfffffffffff27424 */ /* 0x000fc600078e00ff */
[----:B------:R-:W1:Y:S01]  /*0ad0*/  @!P2 LDC R7, c[0x0][0x2cc] ;  /* 0x0000b300ff07ab82 */ /* 0x000e620000000800 */
[----:B---3--:R-:W-:Y:S02]  /*0ae0*/  ISETP.EQ.U32.AND P1, PT, R4, RZ, PT ;  /* 0x000000ff0400720c */ /* 0x008fe40003f22070 */
[----:B------:R-:W-:Y:S02]  /*0af0*/  IADD3 R10, P0, R11, R4, RZ ;  /* 0x000000040b0a7210 */ /* 0x000fe40007f1e0ff */
[----:B------:R-:W-:-:S03]  /*0b00*/  ISETP.EQ.OR.EX P1, PT, R5, RZ, !P3, P1 ;  /* 0x000000ff0500720c */ /* 0x000fc60005f22710 */
[----:B------:R-:W-:Y:S01]  /*0b10*/  IMAD.X R11, R8, 0x1, R5, P0 ;  /* 0x00000001080b7824 */ /* 0x000fe200000e0605 */
[----:B------:R-:W-:-:S04]  /*0b20*/  @!P2 ISETP.NE.U32.AND P0, PT, R2, RZ, PT ;  /* 0x000000ff0200a20c */ /* 0x000fc80003f05070 */
[----:B------:R-:W-:-:S05]  /*0b30*/  @!P2 ISETP.NE.AND.EX P0, PT, R3, RZ, PT, P0 ;  /* 0x000000ff0300a20c */ /* 0x000fca0003f05300 */
[----:B-----5:R3:W5:Y:S01]  /*0b40*/  @!P1 LDG.E R242, desc[UR14][R10.64] ;  /* 0x0000000e0af29981 */ /* 0x020762000c1e1900 */
[----:B------:R-:W2:Y:S01]  /*0b50*/  LDC R3, c[0x0][0x2c8] ;  /* 0x0000b200ff037b82 */ /* 0x000ea20000000800 */
[----:B------:R-:W-:-:S04]  /*0b60*/  ISETP.NE.U32.AND P1, PT, R4, RZ, PT ;  /* 0x000000ff0400720c */ /* 0x000fc80003f25070 */
[----:B------:R-:W-:Y:S02]  /*0b70*/  ISETP.NE.AND.EX P1, PT, R5, RZ, PT, P1 ;  /* 0x000000ff0500720c */ /* 0x000fe40003f25310 */
[----:B-1----:R-:W-:Y:S01]  /*0b80*/  @!P2 SEL R2, R7, RZ, P0 ;  /* 0x000000ff0702a207 */ /* 0x002fe20000000000 */
[----:B--2---:R-:W-:-:S06]  /*0b90*/  @P4 IMAD.IADD R225, R6, 0x1, -R19 ;  /* 0x0000000106e14824 */ /* 0x004fcc00078e0a13 */
[----:B------:R-:W1:Y:S01]  /*0ba0*/  @!P4 LDC R225, c[0x0][0x2c4] ;  /* 0x0000b100ffe1cb82 */ /* 0x000e620000000800 */
[----:B----4-:R-:W-:-:S03]  /*0bb0*/  @P2 IMAD.IADD R240, R240, 0x1, -R241 ;  /* 0x00000001f0f02824 */ /* 0x010fc600078e0af1 */
[----:B---3--:R-:W-:Y:S05]  /*0bc0*/  @!P1 BRA `(.L_x_122) ;  /* 0x00000000000c9947 */ /* 0x008fea0003800000 */
[----:B------:R-:W2:Y:S02]  /*0bd0*/  @P3 LDG.E R3, desc[UR14][R10.64+0x4] ;  /* 0x0000040e0a033981 */ /* 0x000ea4000c1e1900 */
[----:B--2--5:R-:W-:-:S06]  /*0be0*/  @P3 IADD3 R3, R3, -R242, RZ ;  /* 0x800000f203033210 */ /* 0x024fcc0007ffe0ff */
[----:B------:R2:W5:Y:S02]  /*0bf0*/  @!P3 LDG.E R3, desc[UR14][R10.64] ;  /* 0x0000000e0a03b981 */ /* 0x000564000c1e1900 */
.L_x_122:
[----:B------:R-:W-:Y:S01]  /*0c00*/  IMAD.SHL.U32 R239, R215, 0x40, RZ ;  /* 0x00000040d7ef7824 */ /* 0x000fe200078e00ff */
[----:B-----5:R-:W-:-:S04]  /*0c10*/  @!P2 IADD3 R240, R2, R3, -R241 ;  /* 0x0000000302f0a210 */ /* 0x020fc80007ffe8f1 */
[----:B------:R-:W-:-:S13]  /*0c20*/  ISETP.GT.AND P0, PT, R240, R239, PT ;  /* 0x000000eff000720c */ /* 0x000fda0003f04270 */
[----:B------:R-:W-:Y:S05]  /*0c30*/  @!P0 BRA `(.L_x_123) ;  /* 0x0000007800948947 */ /* 0x000fea0003800000 */
[----:B------:R-:W3:Y:S01]  /*0c40*/  LDC R8, c[0x0][0x278] ;  /* 0x00009e00ff087b82 */ /* 0x000ee20000000800 */
[----:B------:R-:W-:Y:S01]  /*0c50*/  IABS R6, R209 ;  /* 0x000000d100067213 */ /* 0x000fe20000000000 */
[----:B------:R-:W-:Y:S01]  /*0c60*/  IMAD.SHL.U32 R28, R212, 0x80, RZ ;  /* 0x00000080d41c7824 */ /* 0x000fe200078e00ff */
[----:B------:R-:W-:Y:S02]  /*0c70*/  ISETP.NE.AND P1, PT, R242, -0x1, PT ;  /* 0xfffffffff200780c */ /* 0x000fe40003f25270 */
[----:B------:R-:W-:Y:S02]  /*0c80*/  ISETP.NE.AND P2, PT, R19, -0x1, PT ;  /* 0xffffffff1300780c */ /* 0x000fe40003f45270 */
[----:B------:R-:W-:Y:S01]  /*0c90*/  SEL R28, R28, RZ, P4 ;  /* 0x000000ff1c1c7207 */ /* 0x000fe20002000000 */
[----:B------:R-:W4:Y:S08]  /*0ca0*/  LDC.64 R4, c[0x0][0x228] ;  /* 0x00008a00ff047b82 */ /* 0x000f300000000a00 */
[----:B------:R-:W5:Y:S01]  /*0cb0*/  LDC R29, c[0x0][0x2d4] ;  /* 0x0000b500ff1d7b82 */ /* 0x000f620000000800 */
[----:B------:R-:W-:Y:S01]  /*0cc0*/  @P1 IMAD.IADD R42, R241, 0x1, R242 ;  /* 0x00000001f12a1824 */ /* 0x000fe200078e02f2 */
[----:B---3--:R-:W-:-:S06]  /*0cd0*/  IABS R9, R8 ;  /* 0x0000000800097213 */ /* 0x008fcc0000000000 */
[----:B------:R-:W3:Y:S01]  /*0ce0*/  LDC R23, c[0x0][0x2dc] ;  /* 0x0000b700ff177b82 */ /* 0x000ee20000000800 */
[----:B--2---:R-:W2:Y:S01]  /*0cf0*/  I2F.RP R11, R9 ;  /* 0x00000009000b7306 */ /* 0x004ea20000209400 */
[----:B----4-:R-:W-:-:S06]  /*0d00*/  IMAD R21, R15, R4, RZ ;  /* 0x000000040f157224 */ /* 0x010fcc00078e02ff */
[----:B------:R-:W3:Y:S01]  /*0d10*/  LDC R22, c[0x0][0x270] ;  /* 0x00009c00ff167b82 */ /* 0x000ee20000000800 */
[----:B------:R-:W-:-:S04]  /*0d20*/  IMAD.WIDE.U32 R16, R212, R4, RZ ;  /* 0x00000004d4107225 */ /* 0x000fc800078e00ff */
[C---:B------:R-:W-:Y:S02]  /*0d30*/  IMAD R21, R212.reuse, R5, R21 ;  /* 0x00000005d4157224 */ /* 0x040fe400078e0215 */
[----:B-----5:R-:W-:Y:S01]  /*0d40*/  IMAD.WIDE.U32 R30, R212, R29, RZ ;  /* 0x0000001dd41e7225 */ /* 0x020fe200078e00ff */
[----:B------:R-:W4:Y:S01]  /*0d50*/  LDC.U8 R4, c[0x0][0x3d8] ;  /* 0x0000f600ff047b82 */ /* 0x000f220000000000 */
[----:B--2---:R-:W2:Y:S02]  /*0d60*/  MUFU.RCP R10, R11 ;  /* 0x0000000b000a7308 */ /* 0x004ea40000001000 */
[----:B------:R-:W-:Y:S02]  /*0d70*/  IMAD.IADD R21, R17, 0x1, R21 ;  /* 0x0000000111157824 */ /* 0x000fe400078e0215 */
[----:B------:R-:W5:Y:S03]  /*0d80*/  S2R R17, SR_CTAID.X ;  /* 0x0000000000117919 */ /* 0x000f660000002500 */
[----:B------:R-:W5:Y:S01]  /*0d90*/  LDC R33, c[0x0][0x2c4] ;  /* 0x0000b100ff217b82 */ /* 0x000f620000000800 */
[----:B---3--:R-:W-:-:S07]  /*0da0*/  IMAD.WIDE R36, R23, R22, RZ ;  /* 0x0000001617247225 */ /* 0x008fce00078e02ff */
[----:B------:R-:W3:Y:S01]  /*0db0*/  LDC.U8 R20, c[0x0][0x480] ;  /* 0x00012000ff147b82 */ /* 0x000ee20000000000 */
[----:B--2---:R-:W-:Y:S02]  /*0dc0*/  IADD3 R10, R10, 0xffffffe, RZ ;  /* 0x0ffffffe0a0a7810 */ /* 0x004fe40007ffe0ff */
[----:B-1----:R-:W-:Y:S02]  /*0dd0*/  IADD3 R11, R225, 0x3f, RZ ;  /* 0x0000003fe10b7810 */ /* 0x002fe40007ffe0ff */
[----:B------:R-:W1:Y:S02]  /*0de0*/  F2I.FTZ.U32.TRUNC.NTZ R3, R10 ;  /* 0x0000000a00037305 */ /* 0x000e64000021f000 */
[----:B------:R-:W-:-:S04]  /*0df0*/  SHF.R.S32.HI R238, RZ, 0x1f, R11 ;  /* 0x0000001fffee7819 */ /* 0x000fc8000001140b */
[----:B------:R-:W-:Y:S02]  /*0e00*/  LEA.HI R238, R238, R11, RZ, 0x6 ;  /* 0x0000000beeee7211 */ /* 0x000fe400078f30ff */
[----:B------:R-:W-:Y:S01]  /*0e10*/  SHF.R.S32.HI R11, RZ, 0x1f, R29 ;  /* 0x0000001fff0b7819 */ /* 0x000fe2000001141d */
[----:B-1----:R-:W-:-:S04]  /*0e20*/  IMAD.MOV R2, RZ, RZ, -R3 ;  /* 0x000000ffff027224 */ /* 0x002fc800078e0a03 */
[----:B------:R-:W-:Y:S01]  /*0e30*/  IMAD R7, R2, R9, RZ ;  /* 0x0000000902077224 */ /* 0x000fe200078e02ff */
[----:B------:R-:W-:-:S05]  /*0e40*/  MOV R2, RZ ;  /* 0x000000ff00027202 */ /* 0x000fca0000000f00 */
[----:B------:R-:W-:Y:S02]  /*0e50*/  IMAD.HI.U32 R7, R3, R7, R2 ;  /* 0x0000000703077227 */ /* 0x000fe400078e0002 */
[----:B------:R-:W1:Y:S04]  /*0e60*/  LDC.64 R2, c[0x0][0x240] ;  /* 0x00009000ff027b82 */ /* 0x000e680000000a00 */
[----:B------:R-:W-:-:S04]  /*0e70*/  IMAD.HI.U32 R14, R7, R6, RZ ;  /* 0x00000006070e7227 */ /* 0x000fc800078e00ff */
[----:B------:R-:W-:-:S04]  /*0e80*/  IMAD.MOV R10, RZ, RZ, -R14 ;  /* 0x000000ffff0a7224 */ /* 0x000fc800078e0a0e */
[C---:B------:R-:W-:Y:S02]  /*0e90*/  IMAD R10, R9.reuse, R10, R6 ;  /* 0x0000000a090a7224 */ /* 0x040fe400078e0206 */
[----:B------:R-:W2:Y:S03]  /*0ea0*/  @P1 LDC.64 R6, c[0x0][0x250] ;  /* 0x00009400ff061b82 */ /* 0x000ea60000000a00 */
[----:B------:R-:W-:Y:S01]  /*0eb0*/  ISETP.GT.U32.AND P5, PT, R9, R10, PT ;  /* 0x0000000a0900720c */ /* 0x000fe20003fa4070 */
[----:B-1----:R-:W-:-:S04]  /*0ec0*/  IMAD.WIDE.U32 R12, R19, R2, RZ ;  /* 0x00000002130c7225 */ /* 0x002fc800078e00ff */
[----:B------:R-:W-:Y:S01]  /*0ed0*/  IMAD R5, R19, R3, RZ ;  /* 0x0000000313057224 */ /* 0x000fe200078e02ff */
[----:B------:R-:W-:Y:S01]  /*0ee0*/  SEL R25, R16, R12, !P2 ;  /* 0x0000000c10197207 */ /* 0x000fe20005000000 */
[----:B------:R-:W-:-:S06]  /*0ef0*/  IMAD R16, R11, R212, RZ ;  /* 0x000000d40b107224 */ /* 0x000fcc00078e02ff */
[----:B------:R-:W-:Y:S02]  /*0f00*/  @!P5 IADD3 R10, R10, -R9, RZ ;  /* 0x800000090a0ad210 */ /* 0x000fe40007ffe0ff */
[----:B------:R-:W-:Y:S01]  /*0f10*/  @P2 IADD3 R21, R13, R5, RZ ;  /* 0x000000050d152210 */ /* 0x000fe20007ffe0ff */
[----:B------:R-:W-:Y:S01]  /*0f20*/  @P1 IMAD.IADD R5, R241, 0x1, R242 ;  /* 0x00000001f1051824 */ /* 0x000fe200078e02f2 */
[----:B------:R-:W1:Y:S01]  /*0f30*/  @!P2 LDC.64 R12, c[0x0][0x418] ;  /* 0x00010600ff0cab82 */ /* 0x000e620000000a00 */
[----:B------:R-:W-:Y:S01]  /*0f40*/  ISETP.GE.U32.AND P3, PT, R10, R9, PT ;  /* 0x000000090a00720c */ /* 0x000fe20003f66070 */
[----:B------:R-:W-:Y:S01]  /*0f50*/  IMAD R9, R15, R29, R16 ;  /* 0x0000001d0f097224 */ /* 0x000fe200078e0210 */
[----:B------:R-:W-:Y:S01]  /*0f60*/  LOP3.LUT R10, R209, R8, RZ, 0x3c, !PT ;  /* 0x00000008d10a7212 */ /* 0x000fe200078e3cff */
[C---:B--2---:R-:W-:Y:S01]  /*0f70*/  @P1 IMAD R16, R5.reuse, R7, RZ ;  /* 0x0000000705101224 */ /* 0x044fe200078e02ff */
[----:B------:R-:W-:Y:S01]  /*0f80*/  @!P5 IADD3 R14, R14, 0x1, RZ ;  /* 0x000000010e0ed810 */ /* 0x000fe20007ffe0ff */
[----:B------:R-:W-:Y:S01]  /*0f90*/  @P1 IMAD.WIDE.U32 R26, R5, R6, RZ ;  /* 0x00000006051a1225 */ /* 0x000fe200078e00ff */
[----:B------:R-:W-:-:S02]  /*0fa0*/  ISETP.GE.AND P0, PT, R10, RZ, PT ;  /* 0x000000ff0a00720c */ /* 0x000fc40003f06270 */
[----:B------:R-:W-:Y:S01]  /*0fb0*/  ISETP.NE.AND P5, PT, R8, RZ, PT ;  /* 0x000000ff0800720c */ /* 0x000fe20003fa5270 */
[-C--:B------:R-:W-:Y:S01]  /*0fc0*/  IMAD R5, R37, R30.reuse, RZ ;  /* 0x0000001e25057224 */ /* 0x080fe200078e02ff */
[----:B------:R-:W-:Y:S01]  /*0fd0*/  IADD3 R24, R31, R9, RZ ;  /* 0x000000091f187210 */ /* 0x000fe20007ffe0ff */
[----:B------:R-:W2:Y:S01]  /*0fe0*/  @P2 LDC.64 R10, c[0x0][0x420] ;  /* 0x00010800ff0a2b82 */ /* 0x000ea20000000a00 */
[----:B------:R-:W-:Y:S01]  /*0ff0*/  @P1 IMAD.IADD R16, R27, 0x1, R16 ;  /* 0x000000011b101824 */ /* 0x000fe200078e0210 */
[----:B------:R-:W-:Y:S01]  /*1000*/  @P3 IADD3 R14, R14, 0x1, RZ ;  /* 0x000000010e0e3810 */ /* 0x000fe20007ffe0ff */
[----:B------:R-:W-:Y:S01]  /*1010*/  IMAD.WIDE.U32 R30, R36, R30, RZ ;  /* 0x0000001e241e7225 */ /* 0x000fe200078e00ff */
[----:B----4-:R-:W-:Y:S02]  /*1020*/  ISETP.NE.AND P3, PT, R4, RZ, PT ;  /* 0x000000ff0400720c */ /* 0x010fe40003f65270 */
[----:B------:R-:W-:Y:S01]  /*1030*/  @P1 MOV R18, R26 ;  /* 0x0000001a00121202 */ /* 0x000fe20000000f00 */
[----:B------:R-:W-:-:S02]  /*1040*/  IMAD R24, R36, R24, R5 ;  /* 0x0000001824187224 */ /* 0x000fc400078e0205 */
[----:B------:R-:W-:-:S03]  /*1050*/  IMAD.WIDE.U32 R26, R36, R19, RZ ;  /* 0x00000013241a7225 */ /* 0x000fc600078e00ff */
[----:B------:R-:W-:Y:S01]  /*1060*/  IADD3 R24, R31, R24, RZ ;  /* 0x000000181f187210 */ /* 0x000fe20007ffe0ff */
[----:B------:R-:W-:Y:S01]  /*1070*/  IMAD R4, R37, R19, RZ ;  /* 0x0000001325047224 */ /* 0x000fe200078e02ff */
[----:B------:R-:W-:Y:S01]  /*1080*/  SEL R26, R30, R26, !P2 ;  /* 0x0000001a1e1a7207 */ /* 0x000fe20005000000 */
[----:B------:R-:W-:Y:S01]  /*1090*/  @!P0 IMAD.MOV R14, RZ, RZ, -R14 ;  /* 0x000000ffff0e8224 */ /* 0x000fe200078e0a0e */
[----:B------:R-:W-:Y:S01]  /*10a0*/  @!P5 LOP3.LUT R14, RZ, R8, RZ, 0x33, !PT ;  /* 0x00000008ff0ed212 */ /* 0x000fe200078e33ff */
[----:B-1----:R-:W-:Y:S01]  /*10b0*/  @!P2 IMAD R8, R15, R12, RZ ;  /* 0x0000000c0f08a224 */ /* 0x002fe200078e02ff */
[----:B------:R-:W-:Y:S01]  /*10c0*/  @P2 IADD3 R24, R27, R4, RZ ;  /* 0x000000041b182210 */ /* 0x000fe20007ffe0ff */
[----:B------:R-:W1:Y:S01]  /*10d0*/  @P3 LDC R30, c[0x0][0x2e4] ;  /* 0x0000b900ff1e3b82 */ /* 0x000e620000000800 */
[----:B------:R-:W-:Y:S01]  /*10e0*/  LOP3.LUT R27, R238, 0xffffffc0, RZ, 0xc0, !PT ;  /* 0xffffffc0ee1b7812 */ /* 0x000fe200078ec0ff */
[C---:B------:R-:W-:Y:S01]  /*10f0*/  @!P2 IMAD R13, R212.reuse, R13, R8 ;  /* 0x0000000dd40da224 */ /* 0x040fe200078e0208 */
[C---:B------:R-:W-:Y:S01]  /*1100*/  SHF.L.U64.HI R31, R212.reuse, 0x7, R15 ;  /* 0x00000007d41f7819 */ /* 0x040fe2000001020f */
[----:B------:R-:W-:Y:S01]  /*1110*/  @!P2 IMAD.WIDE.U32 R38, R212, R12, RZ ;  /* 0x0000000cd426a225 */ /* 0x000fe200078e00ff */
[----:B------:R-:W-:-:S02]  /*1120*/  IADD3 R27, R27, -0x40, RZ ;  /* 0xffffffc01b1b7810 */ /* 0x000fc40007ffe0ff */
[----:B------:R-:W-:Y:S01]  /*1130*/  SEL R31, R31, RZ, P4 ;  /* 0x000000ff1f1f7207 */ /* 0x000fe20002000000 */
[----:B------:R-:W4:Y:S01]  /*1140*/  LDC.64 R4, c[0x0][0x488] ;  /* 0x00012200ff047b82 */ /* 0x000f220000000a00 */
[----:B------:R-:W-:Y:S01]  /*1150*/  IADD3 R35, P0, R27, R28, RZ ;  /* 0x0000001c1b237210 */ /* 0x000fe20007f1e0ff */
[C---:B--2---:R-:W-:Y:S01]  /*1160*/  @P2 IMAD.WIDE.U32 R40, R19.reuse, R10, RZ ;  /* 0x0000000a13282225 */ /* 0x044fe200078e00ff */
[----:B------:R-:W-:Y:S02]  /*1170*/  SHF.R.S32.HI R28, RZ, 0x1f, R27 ;  /* 0x0000001fff1c7819 */ /* 0x000fe4000001141b */
[----:B------:R-:W-:Y:S01]  /*1180*/  SHF.R.S32.HI R238, RZ, 0x6, R238 ;  /* 0x00000006ffee7819 */ /* 0x000fe200000114ee */
[----:B------:R-:W-:Y:S01]  /*1190*/  @P2 IMAD R11, R19, R11, R41 ;  /* 0x0000000b130b2224 */ /* 0x000fe200078e0229 */
[----:B------:R-:W-:Y:S01]  /*11a0*/  IADD3.X R12, R28, R31, RZ, P0, !PT ;  /* 0x0000001f1c0c7210 */ /* 0x000fe200007fe4ff */
[----:B------:R-:W2:Y:S01]  /*11b0*/  @P1 LDC.64 R8, c[0x0][0x248] ;  /* 0x00009200ff081b82 */ /* 0x000ea20000000a00 */
[----:B-----5:R-:W-:Y:S01]  /*11c0*/  @P3 IMAD R10, R212, R33, RZ ;  /* 0x00000021d40a3224 */ /* 0x020fe200078e02ff */
[----:B------:R-:W-:Y:S01]  /*11d0*/  @!P2 IADD3 R11, R39, R13, RZ ;  /* 0x0000000d270ba210 */ /* 0x000fe20007ffe0ff */
[----:B------:R-:W-:Y:S01]  /*11e0*/  IMAD R41, R37, R35, RZ ;  /* 0x0000002325297224 */ /* 0x000fe200078e02ff */
[----:B---3--:R-:W-:Y:S01]  /*11f0*/  ISETP.NE.AND P0, PT, R20, RZ, PT ;  /* 0x000000ff1400720c */ /* 0x008fe20003f05270 */
[----:B------:R-:W-:Y:S01]  /*1200*/  IMAD R39, R209, R23, RZ ;  /* 0x00000017d1277224 */ /* 0x000fe200078e02ff */
[----:B------:R-:W-:Y:S01]  /*1210*/  @P3 SEL R10, R10, R19, !P2 ;  /* 0x000000130a0a3207 */ /* 0x000fe20005000000 */
[----:B------:R-:W-:-:S02]  /*1220*/  IMAD R41, R36, R12, R41 ;  /* 0x0000000c24297224 */ /* 0x000fc400078e0229 */
[----:B------:R-:W-:Y:S01]  /*1230*/  @P2 IMAD.MOV.U32 R31, RZ, RZ, R40 ;  /* 0x000000ffff1f2224 */ /* 0x000fe200078e0028 */
[----:B------:R-:W-:Y:S01]  /*1240*/  @!P2 MOV R31, R38 ;  /* 0x00000026001fa202 */ /* 0x000fe20000000f00 */
[----:B-1----:R-:W-:Y:S01]  /*1250*/  @P3 IMAD R30, R209, R30, R10 ;  /* 0x0000001ed11e3224 */ /* 0x002fe200078e020a */
[----:B------:R-:W-:Y:S01]  /*1260*/  SHF.R.S32.HI R32, RZ, 0x1f, R39 ;  /* 0x0000001fff207819 */ /* 0x000fe20000011427 */
[----:B------:R-:W-:Y:S02]  /*1270*/  @!P3 IMAD R10, R212, R22, R209 ;  /* 0x00000016d40ab224 */ /* 0x000fe400078e02d1 */
[----:B------:R-:W-:-:S04]  /*1280*/  IMAD.WIDE.U32 R34, R36, R35, RZ ;  /* 0x0000002324227225 */ /* 0x000fc800078e00ff */
[----:B----4-:R-:W-:-:S04]  /*1290*/  IMAD.WIDE.U32 R12, R17, R4, RZ ;  /* 0x00000004110c7225 */ /* 0x010fc800078e00ff */
[----:B------:R-:W-:Y:S01]  /*12a0*/  IMAD R5, R17, R5, R13 ;  /* 0x0000000511057224 */ /* 0x000fe200078e020d */
[----:B------:R-:W-:Y:S01]  /*12b0*/  SEL R37, R12, RZ, P0 ;  /* 0x000000ff0c257207 */ /* 0x000fe20000000000 */
[C---:B--2---:R-:W-:Y:S01]  /*12c0*/  @P1 IMAD R17, R42.reuse, R9, RZ ;  /* 0x000000092a111224 */ /* 0x044fe200078e02ff */
[----:B------:R-:W-:Y:S01]  /*12d0*/  SHF.R.S32.HI R13, RZ, 0x1f, R239 ;  /* 0x0000001fff0d7819 */ /* 0x000fe200000114ef */
[----:B------:R-:W-:-:S04]  /*12e0*/  @P1 IMAD.WIDE.U32 R42, R42, R8, RZ ;  /* 0x000000082a2a1225 */ /* 0x000fc800078e00ff */
[----:B------:R-:W-:Y:S01]  /*12f0*/  @!P3 IMAD R30, R10, R33, RZ ;  /* 0x000000210a1eb224 */ /* 0x000fe200078e02ff */
[----:B------:R-:W-:Y:S02]  /*1300*/  SHF.R.S32.HI R10, RZ, 0x1f, R209 ;  /* 0x0000001fff0a7819 */ /* 0x000fe400000114d1 */
[----:B------:R-:W-:Y:S02]  /*1310*/  @P1 IADD3 R17, R43, R17, RZ ;  /* 0x000000112b111210 */ /* 0x000fe40007ffe0ff */
[----:B------:R-:W-:Y:S02]  /*1320*/  SEL R33, R5, RZ, P0 ;  /* 0x000000ff05217207 */ /* 0x000fe40000000000 */
[----:B------:R-:W-:Y:S01]  /*1330*/  @P1 MOV R20, R42 ;  /* 0x0000002a00141202 */ /* 0x000fe20000000f00 */
[----:B------:R-:W-:Y:S06]  /*1340*/  @P1 BRA `(.L_x_124) ;  /* 0x0000000000301947 */ /* 0x000fec0003800000 */
[----:B------:R-:W1:Y:S01]  /*1350*/  LDC.64 R8, c[0x0][0x248] ;  /* 0x00009200ff087b82 */ /* 0x000e620000000a00 */
[----:B------:R-:W-:-:S07]  /*1360*/  SHF.R.S32.HI R17, RZ, 0x1f, R241 ;  /* 0x0000001fff117819 */ /* 0x000fce00000114f1 */
[----:B------:R-:W2:Y:S01]  /*1370*/  LDC.64 R4, c[0x0][0x230] ;  /* 0x00008c00ff047b82 */ /* 0x000ea20000000a00 */
[-C--:B-1----:R-:W-:Y:S02]  /*1380*/  IMAD R12, R17, R8.reuse, RZ ;  /* 0x00000008110c7224 */ /* 0x082fe400078e02ff */
[----:B------:R-:W-:-:S04]  /*1390*/  IMAD.WIDE.U32 R42, R241, R8, RZ ;  /* 0x00000008f12a7225 */ /* 0x000fc800078e00ff */
[----:B------:R-:W-:Y:S02]  /*13a0*/  IMAD R17, R241, R9, R12 ;  /* 0x00000009f1117224 */ /* 0x000fe400078e020c */
[----:B--2---:R-:W-:-:S03]  /*13b0*/  IMAD R12, R15, R4, RZ ;  /* 0x000000040f0c7224 */ /* 0x004fc600078e02ff */
[----:B------:R-:W-:Y:S01]  /*13c0*/  IADD3 R43, R43, R17, RZ ;  /* 0x000000112b2b7210 */ /* 0x000fe20007ffe0ff */
[C---:B------:R-:W-:Y:S02]  /*13d0*/  IMAD R5, R212.reuse, R5, R12 ;  /* 0x00000005d4057224 */ /* 0x040fe400078e020c */
[----:B------:R-:W-:-:S05]  /*13e0*/  IMAD.WIDE.U32 R42, R212, R4, R42 ;  /* 0x00000004d42a7225 */ /* 0x000fca00078e002a */
[----:B------:R-:W-:Y:S02]  /*13f0*/  IADD3 R17, R43, R5, RZ ;  /* 0x000000052b117210 */ /* 0x000fe40007ffe0ff */
[----:B------:R-:W-:Y:S02]  /*1400*/  MOV R20, R42 ;  /* 0x0000002a00147202 */ /* 0x000fe40000000f00 */
.L_x_124:
[----:B------:R-:W-:Y:S05]  /*1410*/  @P1 BRA `(.L_x_125) ;  /* 0x0000000000301947 */ /* 0x000fea0003800000 */
        /* <DEDUP_REMOVED lines=11> */
[----:B------:R-:W-:-:S07]  /*14d0*/  MOV R18, R42 ;  /* 0x0000002a00127202 */ /* 0x000fce0000000f00 */
.L_x_125:
[----:B------:R-:W-:Y:S02]  /*14e0*/  IADD3 R41, R35, R41, RZ ;  /* 0x0000002923297210 */ /* 0x000fe40007ffe0ff */
[----:B------:R-:W-:Y:S01]  /*14f0*/  SHF.R.S32.HI R12, RZ, 0x1f, R14 ;  /* 0x0000001fff0c7819 */ /* 0x000fe2000001140e */
[----:B------:R-:W-:Y:S05]  /*1500*/  @!P3 BRA `(.L_x_126) ;  /* 0x00000000001cb947 */ /* 0x000fea0003800000 */
[----:B------:R-:W1:Y:S01]  /*1510*/  LDC R5, c[0x0][0x2c0] ;  /* 0x0000b000ff057b82 */ /* 0x000e620000000800 */
[----:B------:R-:W-:-:S05]  /*1520*/  @!P2 IMAD R19, R212, R29, RZ ;  /* 0x0000001dd413a224 */ /* 0x000fca00078e02ff */
[----:B------:R-:W-:Y:S02]  /*1530*/  LEA R19, R212, R19, 0x7 ;  /* 0x00000013d4137211 */ /* 0x000fe400078e38ff */
[----:B------:R-:W1:Y:S02]  /*1540*/  LDC R4, c[0x0][0x2e4] ;  /* 0x0000b900ff047b82 */ /* 0x000e640000000800 */
[----:B-1----:R-:W-:-:S05]  /*1550*/  LEA R4, R5, R4, 0x7 ;  /* 0x0000000405047211 */ /* 0x002fca00078e38ff */
[----:B------:R-:W-:Y:S01]  /*1560*/  IMAD R36, R4, R209, R19 ;  /* 0x000000d104247224 */ /* 0x000fe200078e0213 */
[----:B------:R-:W-:Y:S06]  /*1570*/  BRA `(.L_x_127) ;  /* 0x0000000000087947 */ /* 0x000fec0003800000 */
.L_x_126:
[----:B------:R-:W-:-:S04]  /*1580*/  IMAD R36, R212, R22, R209 ;  /* 0x00000016d4247224 */ /* 0x000fc800078e02d1 */
[----:B------:R-:W-:-:S07]  /*1590*/  IMAD R36, R36, R29, RZ ;  /* 0x0000001d24247224 */ /* 0x000fce00078e02ff */
.L_x_127:
[----:B------:R-:W1:Y:S01]  /*15a0*/  LDC.64 R4, c[0x0][0x420] ;  /* 0x00010800ff047b82 */ /* 0x000e620000000a00 */
[----:B------:R-:W-:Y:S01]  /*15b0*/  IMAD R22, R23, R22, RZ ;  /* 0x0000001617167224 */ /* 0x000fe200078e02ff */
[----:B------:R-:W-:Y:S01]  /*15c0*/  IADD3 R38, P4, R210, R31, RZ ;  /* 0x0000001fd2267210 */ /* 0x000fe20007f9e0ff */
[----:B------:R-:W-:Y:S01]  /*15d0*/  ULDC UR4, c[0x0][0x398] ;  /* 0x0000e60000047ab9 */ /* 0x000fe20000000800 */
[----:B------:R-:W-:Y:S01]  /*15e0*/  SHF.R.S32.HI R211, RZ, 0x1f, R210 ;  /* 0x0000001fffd37819 */ /* 0x000fe200000114d2 */
[----:B------:R-:W-:Y:S01]  /*15f0*/  IMAD.SHL.U32 R19, R22, 0x40, RZ ;  /* 0x0000004016137824 */ /* 0x000fe200078e00ff */
[----:B------:R-:W-:Y:S01]  /*1600*/  IADD3 R23, -R240, R225, R239 ;  /* 0x000000e1f0177210 */ /* 0x000fe20007ffe1ef */
[----:B------:R-:W-:Y:S01]  /*1610*/  ULDC.64 UR6, c[0x0][0x428] ;  /* 0x00010a0000067ab9 */ /* 0x000fe20000000a00 */
[----:B------:R-:W-:Y:S01]  /*1620*/  IADD3 R36, R27, R36, RZ ;  /* 0x000000241b247210 */ /* 0x000fe20007ffe0ff */
[----:B------:R-:W-:Y:S01]  /*1630*/  ULDC.64 UR8, c[0x0][0x210] ;  /* 0x0000840000087ab9 */ /* 0x000fe20000000a00 */
[----:B------:R-:W-:Y:S01]  /*1640*/  IADD3 R34, P3, P2, R34, R19, R39 ;  /* 0x0000001322227210 */ /* 0x000fe20007a7e027 */
[----:B------:R-:W-:Y:S01]  /*1650*/  IMAD.X R39, R211, 0x1, R11, P4 ;  /* 0x00000001d3277824 */ /* 0x000fe200020e060b */
[----:B------:R-:W-:Y:S01]  /*1660*/  SHF.R.S32.HI R19, RZ, 0x1f, R19 ;  /* 0x0000001fff137819 */ /* 0x000fe20000011413 */
[----:B------:R-:W-:Y:S01]  /*1670*/  VIADD R23, R23, -UR4 ;  /* 0x8000000417177c36 */ /* 0x000fe20008000000 */
[----:B------:R-:W-:Y:S01]  /*1680*/  SHF.R.S32.HI R11, RZ, 0x1f, R208 ;  /* 0x0000001fff0b7819 */ /* 0x000fe200000114d0 */
[----:B------:R-:W-:Y:S01]  /*1690*/  BSSY B1, `(.L_x_123) ;  /* 0x00006ff000017945 */ /* 0x000fe20003800000 */
[----:B------:R-:W-:-:S02]  /*16a0*/  IADD3.X R32, R41, R19, R32, P3, P2 ;  /* 0x0000001329207210 */ /* 0x000fc40001fe4420 */
[----:B------:R-:W-:Y:S02]  /*16b0*/  IADD3 R26, P3, P2, R37, R34, R26 ;  /* 0x00000022251a7210 */ /* 0x000fe40007a7e01a */
[----:B------:R-:W-:Y:S02]  /*16c0*/  IADD3 R29, P4, R208, R27, RZ ;  /* 0x0000001bd01d7210 */ /* 0x000fe40007f9e0ff */
[----:B------:R-:W-:Y:S01]  /*16d0*/  IADD3 R30, R27, R30, RZ ;  /* 0x0000001e1b1e7210 */ /* 0x000fe20007ffe0ff */
[----:B-1----:R-:W-:Y:S01]  /*16e0*/  IMAD R34, R28, R4, RZ ;  /* 0x000000041c227224 */ /* 0x002fe200078e02ff */
[----:B------:R-:W-:Y:S01]  /*16f0*/  IADD3.X R24, R33, R32, R24, P3, P2 ;  /* 0x0000002021187210 */ /* 0x000fe20001fe4418 */
[C---:B------:R-:W-:Y:S01]  /*1700*/  IMAD.WIDE.U32 R40, R27.reuse, R4, R38 ;  /* 0x000000041b287225 */ /* 0x040fe200078e0026 */
[----:B------:R-:W-:Y:S01]  /*1710*/  SHF.R.S32.HI R38, RZ, 0x1f, R23 ;  /* 0x0000001fff267819 */ /* 0x000fe20000011417 */
[----:B------:R-:W1:Y:S02]  /*1720*/  LDC.64 R32, c[0x0][0x2b0] ;  /* 0x0000ac00ff207b82 */ /* 0x000e640000000a00 */
[----:B------:R-:W-:Y:S01]  /*1730*/  IMAD R19, R27, R5, R34 ;  /* 0x000000051b137224 */ /* 0x000fe200078e0222 */
[----:B------:R-:W-:Y:S01]  /*1740*/  LEA.HI R23, R38, R23, RZ, 0x6 ;  /* 0x0000001726177211 */ /* 0x000fe200078f30ff */
[----:B------:R-:W-:-:S02]  /*1750*/  IMAD R27, R206, R22, R205 ;  /* 0x00000016ce1b7224 */ /* 0x000fc400078e02cd */
[----:B------:R-:W-:Y:S01]  /*1760*/  IMAD.IADD R41, R41, 0x1, R19 ;  /* 0x0000000129297824 */ /* 0x000fe200078e0213 */
[----:B------:R-:W-:Y:S01]  /*1770*/  SHF.R.S32.HI R23, RZ, 0x6, R23 ;  /* 0x00000006ff177819 */ /* 0x000fe20000011417 */
[----:B------:R-:W-:Y:S01]  /*1780*/  IMAD.X R19, R11, 0x1, R28, P4 ;  /* 0x000000010b137824 */ /* 0x000fe200020e061c */
[----:B------:R-:W2:Y:S01]  /*1790*/  LDC.64 R34, c[0x0][0x478] ;  /* 0x00011e00ff227b82 */ /* 0x000ea20000000a00 */
[----:B------:R-:W-:Y:S01]  /*17a0*/  IMAD R28, R10, UR6, RZ ;  /* 0x000000060a1c7c24 */ /* 0x000fe2000f8e02ff */
[----:B------:R-:W-:Y:S01]  /*17b0*/  IADD3 R26, P2, R27, R26, RZ ;  /* 0x0000001a1b1a7210 */ /* 0x000fe20007f5e0ff */
[----:B------:R-:W-:Y:S01]  /*17c0*/  IMAD R38, R19, R2, RZ ;  /* 0x0000000213267224 */ /* 0x000fe200078e02ff */
[----:B------:R-:W-:Y:S01]  /*17d0*/  VIMNMX R227, RZ, R23, !PT ;  /* 0x00000017ffe37248 */ /* 0x000fe20007fe0100 */
[----:B------:R-:W-:Y:S01]  /*17e0*/  IMAD R19, R209, UR7, R28 ;  /* 0x00000007d1137c24 */ /* 0x000fe2000f8e021c */
[----:B------:R-:W-:Y:S01]  /*17f0*/  LEA.HI.X.SX32 R27, R27, R24, 0x1, P2 ;  /* 0x000000181b1b7211 */ /* 0x000fe200010f0eff */
[C---:B------:R-:W-:Y:S01]  /*1800*/  IMAD R22, R29.reuse, R3, R38 ;  /* 0x000000031d167224 */ /* 0x040fe200078e0226 */
[C---:B------:R-:W-:Y:S01]  /*1810*/  ISETP.GT.AND P4, PT, R238.reuse, R227, PT ;  /* 0x000000e3ee00720c */ /* 0x040fe20003f84270 */
[----:B------:R-:W-:Y:S01]  /*1820*/  IMAD.WIDE.U32 R38, R29, R2, R210 ;  /* 0x000000021d267225 */ /* 0x000fe200078e00d2 */
[----:B------:R-:W-:-:S03]  /*1830*/  IADD3 R238, R238, -0x1, RZ ;  /* 0xffffffffeeee7810 */ /* 0x000fc60007ffe0ff */
[----:B------:R-:W-:Y:S01]  /*1840*/  IMAD.WIDE.U32 R40, R209, UR6, R40 ;  /* 0x00000006d1287c25 */ /* 0x000fe2000f8e0028 */
[----:B------:R-:W-:Y:S01]  /*1850*/  ULDC.64 UR6, c[0x0][0x400] ;  /* 0x0001000000067ab9 */ /* 0x000fe20000000a00 */
[----:B------:R-:W-:Y:S02]  /*1860*/  IADD3 R28, P3, R25, R38, RZ ;  /* 0x00000026191c7210 */ /* 0x000fe40007f7e0ff */
[C---:B------:R-:W-:Y:S01]  /*1870*/  LEA R244, P2, R26.reuse, UR6, 0x2 ;  /* 0x000000061af47c11 */ /* 0x040fe2000f8410ff */
[----:B------:R-:W-:Y:S01]  /*1880*/  IMAD.IADD R41, R41, 0x1, R19 ;  /* 0x0000000129297824 */ /* 0x000fe200078e0213 */
[----:B------:R-:W-:Y:S01]  /*1890*/  IADD3.X R29, R21, R39, R22, P3, !PT ;  /* 0x00000027151d7210 */ /* 0x000fe20001ffe416 */
[-C--:B------:R-:W-:Y:S01]  /*18a0*/  IMAD R21, R11, R4.reuse, RZ ;  /* 0x000000040b157224 */ /* 0x080fe200078e02ff */
[----:B------:R-:W-:Y:S01]  /*18b0*/  LEA.HI.X R245, R26, UR7, R27, 0x2, P2 ;  /* 0x000000071af57c11 */ /* 0x000fe200090f141b */
[----:B------:R-:W-:Y:S01]  /*18c0*/  ULDC.64 UR6, c[0x0][0x258] ;  /* 0x0000960000067ab9 */ /* 0x000fe20000000a00 */
[----:B------:R-:W-:-:S04]  /*18d0*/  IMAD.WIDE.U32 R26, R208, R4, R40 ;  /* 0x00000004d01a7225 */ /* 0x000fc800078e0028 */
[----:B------:R-:W-:Y:S02]  /*18e0*/  IMAD R22, R10, UR6, RZ ;  /* 0x000000060a167c24 */ /* 0x000fe4000f8e02ff */
[----:B------:R-:W-:-:S04]  /*18f0*/  IMAD.WIDE.U32 R24, R209, UR6, R28 ;  /* 0x00000006d1187c25 */ /* 0x000fc8000f8e001c */
[----:B------:R-:W-:Y:S01]  /*1900*/  IMAD R19, R209, UR7, R22 ;  /* 0x00000007d1137c24 */ /* 0x000fe2000f8e0216 */
[----:B------:R-:W-:Y:S01]  /*1910*/  ULDC.64 UR6, c[0x0][0x3e0] ;  /* 0x0000f80000067ab9 */ /* 0x000fe20000000a00 */
[----:B------:R-:W-:Y:S01]  /*1920*/  IMAD R21, R208, R5, R21 ;  /* 0x00000005d0157224 */ /* 0x000fe200078e0215 */
[----:B------:R-:W-:Y:S01]  /*1930*/  LEA R248, P3, R24, UR8, 0x1 ;  /* 0x0000000818f87c11 */ /* 0x000fe2000f8608ff */
[----:B--2---:R-:W-:Y:S01]  /*1940*/  IMAD.WIDE R230, R36, 0x4, R34 ;  /* 0x0000000424e67825 */ /* 0x004fe200078e0222 */
[----:B------:R-:W-:Y:S02]  /*1950*/  LEA R246, P2, R26, UR6, 0x1 ;  /* 0x000000061af67c11 */ /* 0x000fe4000f8408ff */
[----:B------:R-:W-:Y:S01]  /*1960*/  IADD3 R21, R27, R21, RZ ;  /* 0x000000151b157210 */ /* 0x000fe20007ffe0ff */
[----:B------:R-:W-:Y:S01]  /*1970*/  IMAD.IADD R19, R25, 0x1, R19 ;  /* 0x0000000119137824 */ /* 0x000fe200078e0213 */
[----:B------:R-:W-:Y:S01]  /*1980*/  MOV R229, R231 ;  /* 0x000000e700e57202 */ /* 0x000fe20000000f00 */
[----:B-1----:R-:W-:Y:S01]  /*1990*/  IMAD.WIDE R232, R30, 0x4, R32 ;  /* 0x000000041ee87825 */ /* 0x002fe200078e0220 */
[----:B------:R-:W-:-:S02]  /*19a0*/  LEA.HI.X R247, R26, UR7, R21, 0x1, P2 ;  /* 0x000000071af77c11 */ /* 0x000fc400090f0c15 */
[----:B------:R-:W-:Y:S01]  /*19b0*/  LEA.HI.X R249, R24, UR9, R19, 0x1, P3 ;  /* 0x0000000918f97c11 */ /* 0x000fe200098f0c13 */
[----:B------:R-:W-:Y:S01]  /*19c0*/  IMAD.MOV.U32 R231, RZ, RZ, R233 ;  /* 0x000000ffffe77224 */ /* 0x000fe200078e00e9 */
[----:B------:R-:W-:Y:S06]  /*19d0*/  @P4 BRA `(.L_x_128) ;  /* 0x0000000800284947 */ /* 0x000fec0003800000 */
[----:B------:R-:W1:Y:S01]  /*19e0*/  @P1 LDC.64 R2, c[0x0][0x458] ;  /* 0x00011600ff021b82 */ /* 0x000e620000000a00 */
[CC--:B------:R-:W-:Y:S02]  /*19f0*/  @P1 IADD3 R6, R241.reuse, R242.reuse, RZ ;  /* 0x000000f2f1061210 */ /* 0x0c0fe40007ffe0ff */
[----:B------:R-:W-:-:S05]  /*1a00*/  @P1 IADD3 R16, R241, R242, RZ ;  /* 0x000000f2f1101210 */ /* 0x000fca0007ffe0ff */
[----:B------:R-:W2:Y:S01]  /*1a10*/  @P1 LDC.64 R4, c[0x0][0x450] ;  /* 0x00011400ff041b82 */ /* 0x000ea20000000a00 */
[C---:B-1----:R-:W-:Y:S02]  /*1a20*/  @P1 IMAD R12, R6.reuse, R3, RZ ;  /* 0x00000003060c1224 */ /* 0x042fe400078e02ff */
[----:B------:R-:W-:-:S05]  /*1a30*/  @P1 IMAD.WIDE.U32 R6, R6, R2, RZ ;  /* 0x0000000206061225 */ /* 0x000fca00078e00ff */
[----:B------:R-:W-:Y:S01]  /*1a40*/  @P1 IADD3 R12, R7, R12, RZ ;  /* 0x0000000c070c1210 */ /* 0x000fe20007ffe0ff */
[C---:B--2---:R-:W-:Y:S01]  /*1a50*/  @P1 IMAD R8, R16.reuse, R5, RZ ;  /* 0x0000000510081224 */ /* 0x044fe200078e02ff */
[----:B------:R-:W-:Y:S01]  /*1a60*/  @P1 MOV R14, R6 ;  /* 0x00000006000e1202 */ /* 0x000fe20000000f00 */
[----:B------:R-:W-:-:S05]  /*1a70*/  @P1 IMAD.WIDE.U32 R16, R16, R4, RZ ;  /* 0x0000000410101225 */ /* 0x000fca00078e00ff */
[----:B------:R-:W-:Y:S01]  /*1a80*/  @P1 IADD3 R8, R17, R8, RZ ;  /* 0x0000000811081210 */ /* 0x000fe20007ffe0ff */
        /* <DEDUP_REMOVED lines=12> */
.L_x_129:
        /* <DEDUP_REMOVED lines=11> */
[----:B------:R-:W-:-:S07]  /*1c00*/  IADD3 R12, R15, R7, RZ ;  /* 0x000000070f0c7210 */ /* 0x000fce0007ffe0ff */
.L_x_130:
[-C--:B------:R-:W-:Y:S01]  /*1c10*/  IMAD R6, R13, R4.reuse, RZ ;  /* 0x000000040d067224 */ /* 0x080fe200078e02ff */
[----:B------:R-:W-:Y:S01]  /*1c20*/  ULDC.64 UR6, c[0x0][0x468] ;  /* 0x00011a0000067ab9 */ /* 0x000fe20000000a00 */
[----:B------:R-:W-:Y:S01]  /*1c30*/  IMAD.WIDE.U32 R18, R239, R4, R210 ;  /* 0x00000004ef127225 */ /* 0x000fe200078e00d2 */
[----:B------:R-:W-:Y:S03]  /*1c40*/  BSSY B0, `(.L_x_131) ;  /* 0x000001d000007945 */ /* 0x000fe60003800000 */
[----:B------:R-:W-:Y:S01]  /*1c50*/  IMAD R9, R215, -0x40, R240 ;  /* 0xffffffc0d7097824 */ /* 0x000fe200078e02f0 */
[----:B------:R-:W-:Y:S01]  /*1c60*/  IADD3 R16, P0, R16, R18, RZ ;  /* 0x0000001210107210 */ /* 0x000fe20007f1e0ff */
[----:B------:R-:W-:Y:S01]  /*1c70*/  IMAD R7, R239, R5, R6 ;  /* 0x00000005ef077224 */ /* 0x000fe200078e0206 */
[C---:B------:R-:W-:Y:S02]  /*1c80*/  IADD3 R6, R208.reuse, 0x20, RZ ;  /* 0x00000020d0067810 */ /* 0x040fe40007ffe0ff */
[----:B------:R-:W-:-:S02]  /*1c90*/  ISETP.GE.AND P4, PT, R208, R9, PT ;  /* 0x00000009d000720c */ /* 0x000fc40003f86270 */
[----:B------:R-:W-:Y:S01]  /*1ca0*/  IADD3.X R17, R8, R19, R7, P0, !PT ;  /* 0x0000001308117210 */ /* 0x000fe200007fe407 */
[----:B------:R-:W-:Y:S01]  /*1cb0*/  IMAD R8, R10, UR6, RZ ;  /* 0x000000060a087c24 */ /* 0x000fe2000f8e02ff */
[----:B------:R-:W-:-:S03]  /*1cc0*/  ISETP.GE.AND P3, PT, R6, R9, PT ;  /* 0x000000090600720c */ /* 0x000fc60003f66270 */
[C---:B------:R-:W-:Y:S02]  /*1cd0*/  IMAD R7, R209.reuse, UR7, R8 ;  /* 0x00000007d1077c24 */ /* 0x040fe4000f8e0208 */
[----:B------:R-:W-:-:S05]  /*1ce0*/  IMAD.WIDE.U32 R8, R209, UR6, R16 ;  /* 0x00000006d1087c25 */ /* 0x000fca000f8e0010 */
[----:B------:R-:W-:Y:S01]  /*1cf0*/  IADD3 R7, R9, R7, RZ ;  /* 0x0000000709077210 */ /* 0x000fe20007ffe0ff */
[----:B------:R-:W-:Y:S06]  /*1d00*/  @P4 BRA `(.L_x_132) ;  /* 0x0000000000404947 */ /* 0x000fec0003800000 */
[----:B------:R-:W-:Y:S01]  /*1d10*/  MOV R17, R7 ;  /* 0x0000000700117202 */ /* 0x000fe20000000f00 */
[-C--:B------:R-:W-:Y:S01]  /*1d20*/  IMAD R6, R11, R4.reuse, RZ ;  /* 0x000000040b067224 */ /* 0x080fe200078e02ff */
[----:B------:R-:W-:Y:S01]  /*1d30*/  ULDC UR4, c[0x0][0x2d0] ;  /* 0x0000b40000047ab9 */ /* 0x000fe20000000800 */
[----:B------:R-:W-:Y:S01]  /*1d40*/  IMAD.MOV.U32 R16, RZ, RZ, R8 ;  /* 0x000000ffff107224 */ /* 0x000fe200078e0008 */
[----:B------:R-:W-:Y:S01]  /*1d50*/  ISETP.GE.AND P5, PT, R210, UR4, PT ;  /* 0x00000004d2007c0c */ /* 0x000fe2000bfa6270 */
[----:B------:R-:W-:Y:S01]  /*1d60*/  IMAD R6, R208, R5, R6 ;  /* 0x00000005d0067224 */ /* 0x000fe200078e0206 */
[----:B------:R-:W-:Y:S01]  /*1d70*/  ISETP.GE.AND P2, PT, R214, UR4, PT ;  /* 0x00000004d6007c0c */ /* 0x000fe2000bf46270 */
[----:B------:R-:W-:Y:S01]  /*1d80*/  IMAD.WIDE.U32 R16, R208, R4, R16 ;  /* 0x00000004d0107225 */ /* 0x000fe200078e0010 */
        /* <DEDUP_REMOVED lines=8> */
.L_x_132:
[----:B------:R-:W-:Y:S05]  /*1e10*/  BSYNC B0 ;  /* 0x0000000000007941 */ /* 0x000fea0003800000 */
.L_x_131:
[----:B------:R-:W-:Y:S04]  /*1e20*/  BSSY B0, `(.L_x_133) ;  /* 0x0000014000007945 */ /* 0x000fe80003800000 */
[----:B------:R-:W-:Y:S05]  /*1e30*/  @P3 BRA `(.L_x_134) ;  /* 0x0000000000483947 */ /* 0x000fea0003800000 */
[----:B------:R-:W-:Y:S01]  /*1e40*/  IADD3 R9, P0, R208, 0x20, RZ ;  /* 0x00000020d0097810 */ /* 0x000fe20007f1e0ff */
[----:B------:R-:W-:Y:S01]  /*1e50*/  IMAD.MOV.U32 R16, RZ, RZ, R8 ;  /* 0x000000ffff107224 */ /* 0x000fe200078e0008 */
[----:B------:R-:W-:Y:S01]  /*1e60*/  MOV R17, R7 ;  /* 0x0000000700117202 */ /* 0x000fe20000000f00 */
[----:B------:R-:W-:Y:S01]  /*1e70*/  ULDC UR4, c[0x0][0x2d0] ;  /* 0x0000b40000047ab9 */ /* 0x000fe20000000800 */
[----:B------:R-:W-:Y:S01]  /*1e80*/  ULDC.64 UR6, c[0x0][0x3f0] ;  /* 0x0000fc0000067ab9 */ /* 0x000fe20000000a00 */
[----:B------:R-:W-:Y:S01]  /*1e90*/  IMAD.X R15, RZ, RZ, R11, P0 ;  /* 0x000000ffff0f7224 */ /* 0x000fe200000e060b */
[----:B------:R-:W-:Y:S01]  /*1ea0*/  ISETP.GE.AND P2, PT, R210, UR4, PT ;  /* 0x00000004d2007c0c */ /* 0x000fe2000bf46270 */
[-C--:B------:R-:W-:Y:S01]  /*1eb0*/  IMAD.WIDE.U32 R16, R9, R4.reuse, R16 ;  /* 0x0000000409107225 */ /* 0x080fe200078e0010 */
[----:B------:R-:W-:Y:S02]  /*1ec0*/  ISETP.GE.AND P1, PT, R214, UR4, PT ;  /* 0x00000004d6007c0c */ /* 0x000fe4000bf26270 */
[----:B------:R-:W-:Y:S01]  /*1ed0*/  ISETP.GE.AND P0, PT, R213, UR4, PT ;  /* 0x00000004d5007c0c */ /* 0x000fe2000bf06270 */
[----:B------:R-:W-:Y:S01]  /*1ee0*/  IMAD R6, R15, R4, RZ ;  /* 0x000000040f067224 */ /* 0x000fe200078e02ff */
[----:B------:R-:W-:-:S03]  /*1ef0*/  LEA R4, P5, R16, UR6, 0x1 ;  /* 0x0000000610047c11 */ /* 0x000fc6000f8a08ff */
[----:B------:R-:W-:-:S04]  /*1f00*/  IMAD R5, R9, R5, R6 ;  /* 0x0000000509057224 */ /* 0x000fc800078e0206 */
[----:B------:R-:W-:-:S05]  /*1f10*/  IMAD.IADD R5, R17, 0x1, R5 ;  /* 0x0000000111057824 */ /* 0x000fca00078e0205 */
[----:B------:R-:W-:-:S05]  /*1f20*/  LEA.HI.X R5, R16, UR7, R5, 0x1, P5 ;  /* 0x0000000710057c11 */ /* 0x000fca000a8f0c05 */
[----:B------:R2:W-:Y:S04]  /*1f30*/  @!P2 STG.E.128 desc[UR14][R4.64], RZ ;  /* 0x000000ff0400a986 */ /* 0x0005e8000c101d0e */
[----:B------:R2:W-:Y:S04]  /*1f40*/  @!P1 STG.E.128 desc[UR14][R4.64+0x80], RZ ;  /* 0x000080ff04009986 */ /* 0x0005e8000c101d0e */
[----:B------:R2:W-:Y:S02]  /*1f50*/  @!P0 STG.E.128 desc[UR14][R4.64+0x100], RZ ;  /* 0x000100ff04008986 */ /* 0x0005e4000c101d0e */
.L_x_134:
[----:B------:R-:W-:Y:S05]  /*1f60*/  BSYNC B0 ;  /* 0x0000000000007941 */ /* 0x000fea0003800000 */
.L_x_133:
[-C--:B------:R-:W-:Y:S01]  /*1f70*/  IMAD.WIDE.U32 R6, R239, R2.reuse, R210 ;  /* 0x00000002ef067225 */ /* 0x080fe200078e00d2 */
[----:B------:R-:W-:Y:S01]  /*1f80*/  ULDC.64 UR6, c[0x0][0x470] ;  /* 0x00011c0000067ab9 */ /* 0x000fe20000000a00 */
[----:B------:R-:W-:Y:S02]  /*1f90*/  BSSY B0, `(.L_x_135) ;  /* 0x000001a000007945 */ /* 0x000fe40003800000 */
[----:B--2---:R-:W-:Y:S01]  /*1fa0*/  IMAD R4, R13, R2, RZ ;  /* 0x000000020d047224 */ /* 0x004fe200078e02ff */
[----:B------:R-:W-:Y:S01]  /*1fb0*/  IADD3 R6, P0, R14, R6, RZ ;  /* 0x000000060e067210 */ /* 0x000fe20007f1e0ff */
[----:B------:R-:W-:Y:S02]  /*1fc0*/  IMAD R10, R10, UR6, RZ ;  /* 0x000000060a0a7c24 */ /* 0x000fe4000f8e02ff */
[----:B------:R-:W-:Y:S02]  /*1fd0*/  IMAD R239, R239, R3, R4 ;  /* 0x00000003efef7224 */ /* 0x000fe400078e0204 */
[----:B------:R-:W-:-:S03]  /*1fe0*/  IMAD R5, R209, UR7, R10 ;  /* 0x00000007d1057c24 */ /* 0x000fc6000f8e020a */
[----:B------:R-:W-:-:S03]  /*1ff0*/  IADD3.X R7, R12, R7, R239, P0, !PT ;  /* 0x000000070c077210 */ /* 0x000fc600007fe4ef */
        /* <DEDUP_REMOVED lines=19> */
.L_x_136:
[----:B------:R-:W-:Y:S05]  /*2130*/  BSYNC B0 ;  /* 0x0000000000007941 */ /* 0x000fea0003800000 */
.L_x_135:
[----:B------:R-:W-:Y:S05]  /*2140*/  @P3 BRA `(.L_x_137) ;  /* 0x00000064004c3947 */ /* 0x000fea0003800000 */
[----:B------:R-:W-:Y:S01]  /*2150*/  IADD3 R4, P0, R208, 0x20, RZ ;  /* 0x00000020d0047810 */ /* 0x000fe20007f1e0ff */
[----:B------:R-:W-:Y:S01]  /*2160*/  IMAD.MOV.U32 R7, RZ, RZ, R5 ;  /* 0x000000ffff077224 */ /* 0x000fe200078e0005 */
[----:B------:R-:W-:Y:S01]  /*2170*/  ULDC UR4, c[0x0][0x2d0] ;  /* 0x0000b40000047ab9 */ /* 0x000fe20000000800 */
[----:B------:R-:W-:Y:S01]  /*2180*/  ULDC.64 UR6, c[0x0][0x3f8] ;  /* 0x0000fe0000067ab9 */ /* 0x000fe20000000a00 */
[----:B------:R-:W-:Y:S01]  /*2190*/  ISETP.GE.AND P1, PT, R210, UR4, PT ;  /* 0x00000004d2007c0c */ /* 0x000fe2000bf26270 */
[----:B------:R-:W-:Y:S01]  /*21a0*/  IMAD.X R11, RZ, RZ, R11, P0 ;  /* 0x000000ffff0b7224 */ /* 0x000fe200000e060b */
[----:B------:R-:W-:Y:S01]  /*21b0*/  ISETP.GE.AND P0, PT, R214, UR4, PT ;  /* 0x00000004d6007c0c */ /* 0x000fe2000bf06270 */
[----:B------:R-:W-:-:S04]  /*21c0*/  IMAD.WIDE.U32 R6, R4, R2, R6 ;  /* 0x0000000204067225 */ /* 0x000fc800078e0006 */
[----:B------:R-:W-:Y:S01]  /*21d0*/  IMAD R11, R11, R2, RZ ;  /* 0x000000020b0b7224 */ /* 0x000fe200078e02ff */
[----:B------:R-:W-:-:S03]  /*21e0*/  LEA R2, P2, R6, UR6, 0x1 ;  /* 0x0000000606027c11 */ /* 0x000fc6000f8408ff */
[----:B------:R-:W-:-:S04]  /*21f0*/  IMAD R11, R4, R3, R11 ;  /* 0x00000003040b7224 */ /* 0x000fc800078e020b */
[----:B------:R-:W-:-:S05]  /*2200*/  IMAD.IADD R11, R7, 0x1, R11 ;  /* 0x00000001070b7824 */ /* 0x000fca00078e020b */
[----:B------:R-:W-:-:S05]  /*2210*/  LEA.HI.X R3, R6, UR7, R11, 0x1, P2 ;  /* 0x0000000706037c11 */ /* 0x000fca00090f0c0b */
[----:B------:R3:W-:Y:S04]  /*2220*/  @!P1 STG.E.128 desc[UR14][R2.64], RZ ;  /* 0x000000ff02009986 */ /* 0x0007e8000c101d0e */
[----:B------:R3:W-:Y:S01]  /*2230*/  @!P0 STG.E.128 desc[UR14][R2.64+0x80], RZ ;  /* 0x000080ff02008986 */ /* 0x0007e2000c101d0e */
[----:B------:R-:W-:-:S13]  /*2240*/  ISETP.GE.AND P0, PT, R213, UR4, PT ;  /* 0x00000004d5007c0c */ /* 0x000fda000bf06270 */
[----:B------:R-:W-:Y:S05]  /*2250*/  @P0 BRA `(.L_x_137) ;  /* 0x0000006400080947 */ /* 0x000fea0003800000 */
[----:B------:R4:W-:Y:S01]  /*2260*/  STG.E.128 desc[UR14][R2.64+0x100], RZ ;  /* 0x000100ff02007986 */ /* 0x0009e2000c101d0e */
[----:B------:R-:W-:Y:S05]  /*2270*/  BRA `(.L_x_137) ;  /* 0x0000006400007947 */ /* 0x000fea0003800000 */
.L_x_128:
[----:B------:R-:W-:Y:S01]  /*2280*/  @P0 BAR.SYNC.DEFER_BLOCKING 0x0 ;  /* 0x0000000000000b1d */ /* 0x000fe20000010000 */
[C---:B------:R-:W-:Y:S01]  /*2290*/  IMAD R10, R238.reuse, -0x40, R225 ;  /* 0xffffffc0ee0a7824 */ /* 0x040fe200078e02e1 */
[----:B------:R-:W-:Y:S01]  /*22a0*/  LEA.HI R23, R238, R238, RZ, 0x1 ;  /* 0x000000eeee177211 */ /* 0x000fe200078f08ff */
[----:B------:R-:W-:-:S03]  /*22b0*/  VIADD R15, R208, 0x20 ;  /* 0x00000020d00f7836 */ /* 0x000fc60000000000 */
[-C--:B------:R-:W-:Y:S01]  /*22c0*/  ISETP.GE.AND P5, PT, R208, R10.reuse, PT ;  /* 0x0000000ad000720c */ /* 0x080fe20003fa6270 */
[----:B------:R-:W-:Y:S01]  /*22d0*/  BSSY B0, `(.L_x_138) ;  /* 0x000001c000007945 */ /* 0x000fe20003800000 */
[----:B------:R-:W-:Y:S02]  /*22e0*/  LOP3.LUT R23, R23, 0xfffffffe, RZ, 0xc0, !PT ;  /* 0xfffffffe17177812 */ /* 0x000fe400078ec0ff */
[----:B------:R-:W-:-:S03]  /*22f0*/  ISETP.GE.AND P4, PT, R15, R10, PT ;  /* 0x0000000a0f00720c */ /* 0x000fc60003f86270 */
[----:B------:R-:W-:-:S06]  /*2300*/  IMAD.IADD R22, R238, 0x1, -R23 ;  /* 0x00000001ee167824 */ /* 0x000fcc00078e0a17 */
[----:B------:R1:W-:Y:S04]  /*2310*/  @P5 STS.128 [R217+0xc000], RZ ;  /* 0x00c000ffd9005388 */ /* 0x0003e80000000c00 */
[----:B------:R1:W-:Y:S04]  /*2320*/  @P5 STS.128 [R217+0xe000], RZ ;  /* 0x00e000ffd9005388 */ /* 0x0003e80000000c00 */
[----:B------:R1:W-:Y:S01]  /*2330*/  @P5 STS.128 [R217+0x10000], RZ ;  /* 0x010000ffd9005388 */ /* 0x0003e20000000c00 */
[----:B------:R-:W-:Y:S05]  /*2340*/  @P5 BRA `(.L_x_139) ;  /* 0x0000000000505947 */ /* 0x000fea0003800000 */
[----:B------:R-:W-:Y:S02]  /*2350*/  ULDC UR4, c[0x0][0x2d0] ;  /* 0x0000b40000047ab9 */ /* 0x000fe40000000800 */
[----:B------:R-:W-:Y:S02]  /*2360*/  ISETP.GE.AND P2, PT, R210, UR4, PT ;  /* 0x00000004d2007c0c */ /* 0x000fe4000bf46270 */
[----:B------:R-:W-:Y:S02]  /*2370*/  ISETP.GE.AND P1, PT, R214, UR4, PT ;  /* 0x00000004d6007c0c */ /* 0x000fe4000bf26270 */
[----:B------:R-:W-:-:S09]  /*2380*/  ISETP.GE.AND P0, PT, R213, UR4, PT ;  /* 0x00000004d5007c0c */ /* 0x000fd2000bf06270 */
        /* <DEDUP_REMOVED lines=16> */
.L_x_139:
[----:B------:R-:W-:Y:S05]  /*2490*/  BSYNC B0 ;  /* 0x0000000000007941 */ /* 0x000fea0003800000 */
.L_x_138:
[----:B------:R4:W-:Y:S01]  /*24a0*/  @P4 STS.128 [R217+0xd000], RZ ;  /* 0x00d000ffd9004388 */ /* 0x0009e20000000c00 */
[----:B------:R-:W-:Y:S01]  /*24b0*/  ISETP.NE.AND P0, PT, R22, 0x1, PT ;  /* 0x000000011600780c */ /* 0x000fe20003f05270 */
[----:B------:R-:W-:Y:S01]  /*24c0*/  VIADD R22, R207, 0x3000 ;  /* 0x00003000cf167836 */ /* 0x000fe20000000000 */
[----:B------:R-:W-:Y:S01]  /*24d0*/  BSSY B0, `(.L_x_140) ;  /* 0x0000023000007945 */ /* 0x000fe20003800000 */
[----:B------:R4:W-:Y:S03]  /*24e0*/  @P4 STS.128 [R217+0xf000], RZ ;  /* 0x00f000ffd9004388 */ /* 0x0009e60000000c00 */
[----:B------:R-:W-:Y:S01]  /*24f0*/  SEL R237, R22, R207, !P0 ;  /* 0x000000cf16ed7207 */ /* 0x000fe20004000000 */
[----:B------:R4:W-:Y:S01]  /*2500*/  @P4 STS.128 [R217+0x11000], RZ ;  /* 0x011000ffd9004388 */ /* 0x0009e20000000c00 */
[----:B------:R-:W-:Y:S05]  /*2510*/  @P4 BRA `(.L_x_141) ;  /* 0x0000000000784947 */ /* 0x000fea0003800000 */
[----:B------:R-:W-:Y:S01]  /*2520*/  ULDC UR4, c[0x0][0x2d0] ;  /* 0x0000b40000047ab9 */ /* 0x000fe20000000800 */
[----:B------:R-:W-:Y:S01]  /*2530*/  IMAD.WIDE.U32 R22, R4, 0x20, RZ ;  /* 0x0000002004167825 */ /* 0x000fe200078e00ff */
[----:B------:R-:W-:Y:S02]  /*2540*/  ISETP.GE.AND P3, PT, R210, UR4, PT ;  /* 0x00000004d2007c0c */ /* 0x000fe4000bf66270 */
[----:B------:R-:W-:Y:S02]  /*2550*/  ISETP.GE.AND P2, PT, R214, UR4, PT ;  /* 0x00000004d6007c0c */ /* 0x000fe4000bf46270 */
[----:B------:R-:W-:Y:S01]  /*2560*/  IADD3 R22, P6, R26, R22, RZ ;  /* 0x000000161a167210 */ /* 0x000fe20007fde0ff */
[----:B------:R-:W-:-:S05]  /*2570*/  IMAD.SHL.U32 R26, R5, 0x20, RZ ;  /* 0x00000020051a7824 */ /* 0x000fca00078e00ff */
[----:B------:R-:W-:-:S03]  /*2580*/  IADD3.X R21, R21, R23, R26, P6, !PT ;  /* 0x0000001715157210 */ /* 0x000fc600037fe41a */
[C---:B------:R-:W-:Y:S01]  /*2590*/  @!P3 LEA R28, P1, R4.reuse, R246, 0x6 ;  /* 0x000000f6041cb211 */ /* 0x040fe200078230ff */
[----:B------:R1:W-:Y:S03]  /*25a0*/  @P3 STS.128 [R217+0xd000], RZ ;  /* 0x00d000ffd9003388 */ /* 0x0003e60000000c00 */
[----:B------:R-:W-:Y:S02]  /*25b0*/  @!P3 LEA.HI.X R29, R4, R247, R5, 0x6, P1 ;  /* 0x000000f7041db211 */ /* 0x000fe400008f3405 */
[----:B------:R-:W-:Y:S02]  /*25c0*/  ISETP.GE.AND P1, PT, R213, UR4, PT ;  /* 0x00000004d5007c0c */ /* 0x000fe4000bf26270 */
[C---:B------:R-:W-:Y:S01]  /*25d0*/  @!P2 LEA R4, P6, R22.reuse, UR6, 0x1 ;  /* 0x000000061604ac11 */ /* 0x040fe2000f8c08ff */
[----:B------:R-:W-:Y:S01]  /*25e0*/  @!PT LDS RZ, [RZ] ;  /* 0x00000000fffff984 */ /* 0x000fe20000000800 */
[----:B------:R-:W-:Y:S01]  /*25f0*/  @!PT LDS RZ, [RZ] ;  /* 0x00000000fffff984 */ /* 0x000fe20000000800 */
[----:B------:R-:W-:Y:S01]  /*2600*/  @!PT LDS RZ, [RZ] ;  /* 0x00000000fffff984 */ /* 0x000fe20000000800 */
[----:B------:R1:W-:Y:S03]  /*2610*/  @!P3 LDGSTS.E.BYPASS.LTC128B.128 [R217+0xd000], desc[UR14][R28.64] ;  /* 0x0d0000001cd9bfae */ /* 0x0003e6000b901d4e */
[----:B------:R-:W-:Y:S01]  /*2620*/  @!P2 LEA.HI.X R5, R22, UR7, R21, 0x1, P6 ;  /* 0x000000071605ac11 */ /* 0x000fe2000b0f0c15 */
[----:B------:R1:W-:Y:S04]  /*2630*/  @P2 STS.128 [R217+0xf000], RZ ;  /* 0x00f000ffd9002388 */ /* 0x0003e80000000c00 */
        /* <DEDUP_REMOVED lines=12> */
.L_x_141:
[----:B------:R-:W-:Y:S05]  /*2700*/  BSYNC B0 ;  /* 0x0000000000007941 */ /* 0x000fea0003800000 */
.L_x_140:
[----:B------:R-:W-:Y:S01]  /*2710*/  BSSY B0, `(.L_x_142) ;  /* 0x000002d000007945 */ /* 0x000fe20003800000 */
[----:B------:R-:W-:-:S03]  /*2720*/  LEA R237, R237, UR5, 0x1 ;  /* 0x00000005eded7c11 */ /* 0x000fc6000f8e08ff */
[----:B------:R-:W-:Y:S05]  /*2730*/  @!P5 BRA `(.L_x_143) ;  /* 0x000000000034d947 */ /* 0x000fea0003800000 */
[----:B------:R1:W-:Y:S04]  /*2740*/  STS [R237], RZ ;  /* 0x000000ffed007388 */ /* 0x0003e80000000800 */
[----:B------:R1:W-:Y:S04]  /*2750*/  STS [R237+0x4], RZ ;  /* 0x000004ffed007388 */ /* 0x0003e80000000800 */
        /* <DEDUP_REMOVED lines=9> */
[----:B------:R1:W-:Y:S01]  /*27f0*/  STS [R237+0x400c], RZ ;  /* 0x00400cffed007388 */ /* 0x0003e20000000800 */
[----:B------:R-:W-:Y:S05]  /*2800*/  BRA `(.L_x_144) ;  /* 0x0000000000747947 */ /* 0x000fea0003800000 */
.L_x_143:
[----:B------:R-:W-:Y:S02]  /*2810*/  ULDC UR4, c[0x0][0x2d0] ;  /* 0x0000b40000047ab9 */ /* 0x000fe40000000800 */
[----:B------:R-:W-:Y:S02]  /*2820*/  ISETP.GE.AND P3, PT, R210, UR4, PT ;  /* 0x00000004d2007c0c */ /* 0x000fe4000bf66270 */
[----:B------:R-:W-:Y:S02]  /*2830*/  ISETP.GE.AND P2, PT, R214, UR4, PT ;  /* 0x00000004d6007c0c */ /* 0x000fe4000bf46270 */
[----:B------:R-:W-:-:S09]  /*2840*/  ISETP.GE.AND P1, PT, R213, UR4, PT ;  /* 0x00000004d5007c0c */ /* 0x000fd2000bf26270 */
[----:B------:R1:W-:Y:S04]  /*2850*/  @P3 STS [R237], RZ ;  /* 0x000000ffed003388 */ /* 0x0003e80000000800 */
[----:B------:R1:W-:Y:S04]  /*2860*/  @P3 STS [R237+0x4], RZ ;  /* 0x000004ffed003388 */ /* 0x0003e80000000800 */
[----:B------:R1:W-:Y:S04]  /*2870*/  @P3 STS [R237+0x8], RZ ;  /* 0x000008ffed003388 */ /* 0x0003e80000000800 */
[----:B------:R1:W-:Y:S04]  /*2880*/  @P3 STS [R237+0xc], RZ ;  /* 0x00000cffed003388 */ /* 0x0003e80000000800 */
[----:B------:R-:W-:Y:S01]  /*2890*/  @!PT LDS RZ, [RZ] ;  /* 0x00000000fffff984 */ /* 0x000fe20000000800 */
[----:B------:R-:W-:Y:S01]  /*28a0*/  @!PT LDS RZ, [RZ] ;  /* 0x00000000fffff984 */ /* 0x000fe20000000800 */
[----:B------:R-:W-:Y:S01]  /*28b0*/  @!PT LDS RZ, [RZ] ;  /* 0x00000000fffff984 */ /* 0x000fe20000000800 */
[----:B------:R1:W-:Y:S04]  /*28c0*/  @!P3 LDGSTS.E.BYPASS.LTC128B.128 [R237], desc[UR14][R248.64] ;  /* 0x00000000f8edbfae */ /* 0x0003e8000b901d4e */
[----:B------:R1:W-:Y:S04]  /*28d0*/  @P2 STS [R237+0x2000], RZ ;  /* 0x002000ffed002388 */ /* 0x0003e80000000800 */
[----:B------:R1:W-:Y:S04]  /*28e0*/  @P2 STS [R237+0x2004], RZ ;  /* 0x002004ffed002388 */ /* 0x0003e80000000800 */
[----:B------:R1:W-:Y:S04]  /*28f0*/  @P2 STS [R237+0x2008], RZ ;  /* 0x002008ffed002388 */ /* 0x0003e80000000800 */
[----:B------:R1:W-:Y:S04]  /*2900*/  @P2 STS [R237+0x200c], RZ ;  /* 0x00200cffed002388 */ /* 0x0003e80000000800 */
[----:B------:R-:W-:Y:S01]  /*2910*/  @!PT LDS RZ, [RZ] ;  /* 0x00000000fffff984 */ /* 0x000fe20000000800 */
[----:B------:R-:W-:Y:S01]  /*2920*/  @!PT LDS RZ, [RZ] ;  /* 0x00000000fffff984 */ /* 0x000fe20000000800 */
[----:B------:R-:W-:Y:S01]  /*2930*/  @!PT LDS RZ, [RZ] ;  /* 0x00000000fffff984 */ /* 0x000fe20000000800 */
[----:B------:R1:W-:Y:S04]  /*2940*/  @!P2 LDGSTS.E.BYPASS.LTC128B.128 [R237+0x2000], desc[UR14][R248.64+0x80] ;  /* 0x02000080f8edafae */ /* 0x0003e8000b901d4e */
[----:B------:R1:W-:Y:S04]  /*2950*/  @P1 STS [R237+0x4000], RZ ;  /* 0x004000ffed001388 */ /* 0x0003e80000000800 */
[----:B------:R1:W-:Y:S04]  /*2960*/  @P1 STS [R237+0x4004], RZ ;  /* 0x004004ffed001388 */ /* 0x0003e80000000800 */
[----:B------:R1:W-:Y:S04]  /*2970*/  @P1 STS [R237+0x4008], RZ ;  /* 0x004008ffed001388 */ /* 0x0003e80000000800 */
[----:B------:R1:W-:Y:S01]  /*2980*/  @P1 STS [R237+0x400c], RZ ;  /* 0x00400cffed001388 */ /* 0x0003e20000000800 */
[----:B------:R-:W-:Y:S05]  /*2990*/  @P1 BRA `(.L_x_144) ;  /* 0x0000000000101947 */ /* 0x000fea0003800000 */
[----:B------:R-:W-:Y:S01]  /*29a0*/  @!PT LDS RZ, [RZ] ;  /* 0x00000000fffff984 */ /* 0x000fe20000000800 */
[----:B------:R-:W-:Y:S01]  /*29b0*/  @!PT LDS RZ, [RZ] ;  /* 0x00000000fffff984 */ /* 0x000fe20000000800 */
[----:B------:R-:W-:Y:S01]  /*29c0*/  @!PT LDS RZ, [RZ] ;  /* 0x00000000fffff984 */ /* 0x000fe20000000800 */
[----:B------:R1:W-:Y:S02]  /*29d0*/  LDGSTS.E.BYPASS.LTC128B.128 [R237+0x4000], desc[UR14][R248.64+0x100] ;  /* 0x04000100f8ed7fae */ /* 0x0003e4000b901d4e */
.L_x_144:
[----:B------:R-:W-:Y:S05]  /*29e0*/  BSYNC B0 ;  /* 0x0000000000007941 */ /* 0x000fea0003800000 */
.L_x_142:
[----:B------:R-:W-:Y:S01]  /*29f0*/  BSSY B0, `(.L_x_145) ;  /* 0x0000036000007945 */ /* 0x000fe20003800000 */
[----:B-1----:R-:W-:Y:S01]  /*2a00*/  SHF.L.U32 R4, R3, 0x5, RZ ;  /* 0x0000000503047819 */ /* 0x002fe200000006ff */
[----:B------:R-:W-:Y:S02]  /*2a10*/  IMAD.WIDE.U32 R22, R2, 0x20, RZ ;  /* 0x0000002002167825 */ /* 0x000fe400078e00ff */
[----:B------:R-:W-:Y:S05]  /*2a20*/  @!P4 BRA `(.L_x_146) ;  /* 0x000000000034c947 */ /* 0x000fea0003800000 */
        /* <DEDUP_REMOVED lines=13> */
.L_x_146:
[----:B------:R-:W-:Y:S01]  /*2b00*/  ULDC UR4, c[0x0][0x2d0] ;  /* 0x0000b40000047ab9 */ /* 0x000fe20000000800 */
[----:B------:R-:W-:Y:S02]  /*2b10*/  IADD3 R24, P4, R24, R22, RZ ;  /* 0x0000001618187210 */ /* 0x000fe40007f9e0ff */
[----:B------:R-:W-:Y:S02]  /*2b20*/  ISETP.GE.AND P3, PT, R210, UR4, PT ;  /* 0x00000004d2007c0c */ /* 0x000fe4000bf66270 */
[----:B------:R-:W-:Y:S02]  /*2b30*/  ISETP.GE.AND P2, PT, R214, UR4, PT ;  /* 0x00000004d6007c0c */ /* 0x000fe4000bf46270 */
[----:B------:R-:W-:-:S09]  /*2b40*/  IADD3.X R19, R19, R23, R4, P4, !PT ;  /* 0x0000001713137210 */ /* 0x000fd200027fe404 */
[----:B------:R-:W-:Y:S01]  /*2b50*/  @!P3 LEA R22, P1, R2, R248, 0x6 ;  /* 0x000000f80216b211 */ /* 0x000fe200078230ff */
[----:B------:R1:W-:Y:S01]  /*2b60*/  @P3 STS [R237+0x1000], RZ ;  /* 0x001000ffed003388 */ /* 0x0003e20000000800 */
[----:B------:R-:W-:Y:S02]  /*2b70*/  @!P2 LEA R4, P4, R24, UR8, 0x1 ;  /* 0x000000081804ac11 */ /* 0x000fe4000f8808ff */
[----:B------:R-:W-:Y:S01]  /*2b80*/  @!P3 LEA.HI.X R23, R2, R249, R3, 0x6, P1 ;  /* 0x000000f90217b211 */ /* 0x000fe200008f3403 */
[----:B------:R1:W-:Y:S01]  /*2b90*/  @P3 STS [R237+0x1004], RZ ;  /* 0x001004ffed003388 */ /* 0x0003e20000000800 */
[----:B------:R-:W-:Y:S02]  /*2ba0*/  ISETP.GE.AND P1, PT, R213, UR4, PT ;  /* 0x00000004d5007c0c */ /* 0x000fe4000bf26270 */
[----:B------:R-:W-:Y:S01]  /*2bb0*/  @!P2 LEA.HI.X R5, R24, UR9, R19, 0x1, P4 ;  /* 0x000000091805ac11 */ /* 0x000fe2000a0f0c13 */
        /* <DEDUP_REMOVED lines=19> */
[----:B------:R-:W-:-:S04]  /*2cf0*/  LEA R2, P1, R24, UR8, 0x1 ;  /* 0x0000000818027c11 */ /* 0x000fc8000f8208ff */
[----:B------:R-:W-:-:S05]  /*2d00*/  LEA.HI.X R3, R24, UR9, R19, 0x1, P1 ;  /* 0x0000000918037c11 */ /* 0x000fca00088f0c13 */
[----:B------:R-:W-:Y:S01]  /*2d10*/  @!PT LDS RZ, [RZ] ;  /* 0x00000000fffff984 */ /* 0x000fe20000000800 */
[----:B------:R-:W-:Y:S01]  /*2d20*/  @!PT LDS RZ, [RZ] ;  /* 0x00000000fffff984 */ /* 0x000fe20000000800 */
[----:B------:R-:W-:Y:S01]  /*2d30*/  @!PT LDS RZ, [RZ] ;  /* 0x00000000fffff984 */ /* 0x000fe20000000800 */
[----:B------:R1:W-:Y:S04]  /*2d40*/  LDGSTS.E.BYPASS.LTC128B.128 [R237+0x5000], desc[UR14][R2.64+0x100] ;  /* 0x0500010002ed7fae */ /* 0x0003e8000b901d4e */
.L_x_147:
[----:B------:R-:W-:Y:S05]  /*2d50*/  BSYNC B0 ;  /* 0x0000000000007941 */ /* 0x000fea0003800000 */
.L_x_145:
[----:B-1----:R-:W-:Y:S01]  /*2d60*/  IMAD R2, R215, -0x40, R240 ;  /* 0xffffffc0d7027824 */ /* 0x002fe200078e02f0 */
[----:B------:R-:W-:Y:S01]  /*2d70*/  ULDC.64 UR6, c[0x0][0x260] ;  /* 0x0000980000067ab9 */ /* 0x000fe20000000a00 */
[-C--:B------:R-:W-:Y:S01]  /*2d80*/  IMAD R4, R13, R8.reuse, RZ ;  /* 0x000000080d047224 */ /* 0x080fe200078e02ff */
[----:B------:R-:W-:Y:S01]  /*2d90*/  BSSY B0, `(.L_x_148) ;  /* 0x0000038000007945 */ /* 0x000fe20003800000 */
[----:B------:R-:W-:Y:S01]  /*2da0*/  IMAD.WIDE.U32 R22, R239, R8, R210 ;  /* 0x00000008ef167225 */ /* 0x000fe200078e00d2 */
[-C--:B------:R-:W-:Y:S02]  /*2db0*/  ISETP.GE.AND P1, PT, R208, R2.reuse, PT ;  /* 0x00000002d000720c */ /* 0x080fe40003f26270 */
[----:B------:R-:W-:Y:S01]  /*2dc0*/  ISETP.GE.AND P4, PT, R15, R2, PT ;  /* 0x000000020f00720c */ /* 0x000fe20003f86270 */
[----:B------:R-:W-:Y:S01]  /*2dd0*/  IMAD R4, R239, R9, R4 ;  /* 0x00000009ef047224 */ /* 0x000fe200078e0204 */
[----:B------:R-:W-:Y:S01]  /*2de0*/  IADD3 R22, P2, R20, R22, RZ ;  /* 0x0000001614167210 */ /* 0x000fe20007f5e0ff */
[-C--:B------:R-:W-:Y:S01]  /*2df0*/  IMAD R20, R13, R6.reuse, RZ ;  /* 0x000000060d147224 */ /* 0x080fe200078e02ff */
[----:B------:R-:W-:Y:S01]  /*2e00*/  IADD3 R13, R203, 0x8, RZ ;  /* 0x00000008cb0d7810 */ /* 0x000fe20007ffe0ff */
[----:B------:R-:W-:Y:S01]  /*2e10*/  IMAD.WIDE.U32 R24, R239, R6, R210 ;  /* 0x00000006ef187225 */ /* 0x000fe200078e00d2 */
[----:B------:R-:W-:-:S03]  /*2e20*/  IADD3.X R23, R17, R23, R4, P2, !PT ;  /* 0x0000001711177210 */ /* 0x000fc600017fe404 */
[----:B------:R-:W-:Y:S01]  /*2e30*/  IMAD R5, R12, UR6, RZ ;  /* 0x000000060c057c24 */ /* 0x000fe2000f8e02ff */
[----:B------:R-:W-:Y:S01]  /*2e40*/  IADD3 R18, P2, R18, R24, RZ ;  /* 0x0000001812127210 */ /* 0x000fe20007f5e0ff */
[----:B------:R1:W-:Y:S01]  /*2e50*/  @P1 STS.128 [R217+0x12000], RZ ;  /* 0x012000ffd9001388 */ /* 0x0003e20000000c00 */
[----:B------:R-:W-:Y:S02]  /*2e60*/  IMAD R3, R239, R7, R20 ;  /* 0x00000007ef037224 */ /* 0x000fe400078e0214 */
[C---:B------:R-:W-:Y:S01]  /*2e70*/  IMAD R5, R14.reuse, UR7, R5 ;  /* 0x000000070e057c24 */ /* 0x040fe2000f8e0205 */
[----:B------:R1:W-:Y:S01]  /*2e80*/  @P1 STS.128 [R217+0x14000], RZ ;  /* 0x014000ffd9001388 */ /* 0x0003e20000000c00 */
[----:B------:R-:W-:Y:S01]  /*2e90*/  IMAD.WIDE.U32 R20, R14, UR6, R22 ;  /* 0x000000060e147c25 */ /* 0x000fe2000f8e0016 */
[----:B------:R-:W-:Y:S02]  /*2ea0*/  IADD3.X R19, R16, R25, R3, P2, !PT ;  /* 0x0000001910137210 */ /* 0x000fe400017fe403 */
[----:B------:R1:W-:Y:S02]  /*2eb0*/  @P1 STS.128 [R217+0x16000], RZ ;  /* 0x016000ffd9001388 */ /* 0x0003e40000000c00 */
[----:B------:R-:W-:Y:S01]  /*2ec0*/  IADD3 R15, R21, R5, RZ ;  /* 0x00000005150f7210 */ /* 0x000fe20007ffe0ff */
[----:B------:R-:W-:Y:S06]  /*2ed0*/  @P1 BRA `(.L_x_149) ;  /* 0x00000000008c1947 */ /* 0x000fec0003800000 */
[----:B------:R-:W-:Y:S01]  /*2ee0*/  ULDC UR4, c[0x0][0x2d0] ;  /* 0x0000b40000047ab9 */ /* 0x000fe20000000800 */
[-C--:B------:R-:W-:Y:S01]  /*2ef0*/  IMAD R16, R11, R8.reuse, RZ ;  /* 0x000000080b107224 */ /* 0x080fe200078e02ff */
[----:B------:R-:W-:Y:S01]  /*2f00*/  ISETP.GE.AND P6, PT, R210, UR4, PT ;  /* 0x00000004d2007c0c */ /* 0x000fe2000bfc6270 */
[----:B------:R-:W-:Y:S01]  /*2f10*/  IMAD.MOV.U32 R22, RZ, RZ, R20 ;  /* 0x000000ffff167224 */ /* 0x000fe200078e0014 */
[----:B------:R-:W-:Y:S01]  /*2f20*/  ISETP.GE.AND P5, PT, R214, UR4, PT ;  /* 0x00000004d6007c0c */ /* 0x000fe2000bfa6270 */
[----:B------:R-:W-:Y:S01]  /*2f30*/  IMAD.MOV.U32 R23, RZ, RZ, R15 ;  /* 0x000000ffff177224 */ /* 0x000fe200078e000f */
[----:B------:R-:W-:Y:S01]  /*2f40*/  ISETP.GE.AND P2, PT, R213, UR4, PT ;  /* 0x00000004d5007c0c */ /* 0x000fe2000bf46270 */
[C---:B------:R-:W-:Y:S02]  /*2f50*/  IMAD R16, R208.reuse, R9, R16 ;  /* 0x00000009d0107224 */ /* 0x040fe400078e0210 */
[----:B------:R-:W-:-:S04]  /*2f60*/  IMAD.WIDE.U32 R22, R208, R8, R22 ;  /* 0x00000008d0167225 */ /* 0x000fc800078e0016 */
[----:B------:R-:W-:Y:S02]  /*2f70*/  IMAD.IADD R16, R23, 0x1, R16 ;  /* 0x0000000117107824 */ /* 0x000fe400078e0210 */
[----:B------:R-:W5:Y:S01]  /*2f80*/  @!P6 LDC.64 R4, c[0x0][0x218] ;  /* 0x00008600ff04eb82 */ /* 0x000f620000000a00 */
[----:B------:R1:W-:Y:S07]  /*2f90*/  @P6 STS.128 [R217+0x12000], RZ ;  /* 0x012000ffd9006388 */ /* 0x0003ee0000000c00 */
[----:B------:R-:W2:Y:S01]  /*2fa0*/  @!P5 LDC.64 R2, c[0x0][0x218] ;  /* 0x00008600ff02db82 */ /* 0x000ea20000000a00 */
[----:B-----5:R-:W-:-:S04]  /*2fb0*/  @!P6 LEA R4, P3, R22, R4, 0x1 ;  /* 0x000000041604e211 */ /* 0x020fc800078608ff */
[C---:B------:R-:W-:Y:S02]  /*2fc0*/  @!P6 LEA.HI.X R5, R22.reuse, R5, R16, 0x1, P3 ;  /* 0x000000051605e211 */ /* 0x040fe400018f0c10 */
[----:B--2---:R-:W-:-:S03]  /*2fd0*/  @!P5 LEA R2, P3, R22, R2, 0x1 ;  /* 0x000000021602d211 */ /* 0x004fc600078608ff */
[----:B------:R-:W-:Y:S01]  /*2fe0*/  @!PT LDS RZ, [RZ] ;  /* 0x00000000fffff984 */ /* 0x000fe20000000800 */
[----:B------:R-:W-:Y:S01]  /*2ff0*/  @!PT LDS RZ, [RZ] ;  /* 0x00000000fffff984 */ /* 0x000fe20000000800 */
[----:B------:R-:W-:Y:S01]  /*3000*/  @!PT LDS RZ, [RZ] ;  /* 0x00000000fffff984 */ /* 0x000fe20000000800 */
[----:B------:R1:W-:Y:S01]  /*3010*/  @!P6 LDGSTS.E.BYPASS.LTC128B.128 [R217+0x12000], desc[UR14][R4.64] ;  /* 0x1200000004d9efae */ /* 0x0003e2000b901d4e */
[----:B------:R-:W-:-:S03]  /*3020*/  @!P5 LEA.HI.X R3, R22, R3, R16, 0x1, P3 ;  /* 0x000000031603d211 */ /* 0x000fc600018f0c10 */
[----:B------:R1:W-:Y:S04]  /*3030*/  @P5 STS.128 [R217+0x14000], RZ ;  /* 0x014000ffd9005388 */ /* 0x0003e80000000c00 */
        /* <DEDUP_REMOVED lines=13> */
.L_x_149:
[----:B------:R-:W-:Y:S05]  /*3110*/  BSYNC B0 ;  /* 0x0000000000007941 */ /* 0x000fea0003800000 */
.L_x_148:
[----:B------:R1:W-:Y:S01]  /*3120*/  @P4 STS.128 [R217+0x13000], RZ ;  /* 0x013000ffd9004388 */ /* 0x0003e20000000c00 */
[----:B------:R-:W-:Y:S03]  /*3130*/  BSSY B0, `(.L_x_150) ;  /* 0x0000028000007945 */ /* 0x000fe60003800000 */
[----:B------:R1:W-:Y:S04]  /*3140*/  @P4 STS.128 [R217+0x15000], RZ ;  /* 0x015000ffd9004388 */ /* 0x0003e80000000c00 */
[----:B------:R1:W-:Y:S01]  /*3150*/  @P4 STS.128 [R217+0x17000], RZ ;  /* 0x017000ffd9004388 */ /* 0x0003e20000000c00 */
[----:B------:R-:W-:Y:S05]  /*3160*/  @P4 BRA `(.L_x_151) ;  /* 0x0000000000904947 */ /* 0x000fea0003800000 */
[----:B------:R-:W-:Y:S01]  /*3170*/  ULDC UR4, c[0x0][0x2d0] ;  /* 0x0000b40000047ab9 */ /* 0x000fe20000000800 */
[----:B------:R-:W-:Y:S01]  /*3180*/  IADD3 R16, P2, R208, 0x20, RZ ;  /* 0x00000020d0107810 */ /* 0x000fe20007f5e0ff */
[----:B------:R-:W-:Y:S01]  /*3190*/  IMAD.MOV.U32 R21, RZ, RZ, R15 ;  /* 0x000000ffff157224 */ /* 0x000fe200078e000f */
[----:B------:R-:W-:Y:S02]  /*31a0*/  ISETP.GE.AND P6, PT, R210, UR4, PT ;  /* 0x00000004d2007c0c */ /* 0x000fe4000bfc6270 */
[----:B------:R-:W-:Y:S01]  /*31b0*/  ISETP.GE.AND P5, PT, R214, UR4, PT ;  /* 0x00000004d6007c0c */ /* 0x000fe2000bfa6270 */
[----:B------:R-:W-:Y:S01]  /*31c0*/  IMAD.X R17, RZ, RZ, R11, P2 ;  /* 0x000000ffff117224 */ /* 0x000fe200010e060b */
[----:B------:R-:W-:Y:S01]  /*31d0*/  ISETP.GE.AND P2, PT, R213, UR4, PT ;  /* 0x00000004d5007c0c */ /* 0x000fe2000bf46270 */
[----:B------:R-:W-:-:S04]  /*31e0*/  IMAD.WIDE.U32 R20, R16, R8, R20 ;  /* 0x0000000810147225 */ /* 0x000fc800078e0014 */
[----:B------:R-:W-:-:S04]  /*31f0*/  IMAD R17, R17, R8, RZ ;  /* 0x0000000811117224 */ /* 0x000fc800078e02ff */
[----:B-1----:R-:W1:Y:S01]  /*3200*/  @!P6 LDC.64 R4, c[0x0][0x218] ;  /* 0x00008600ff04eb82 */ /* 0x002e620000000a00 */
[----:B------:R-:W-:Y:S01]  /*3210*/  IMAD R17, R16, R9, R17 ;  /* 0x0000000910117224 */ /* 0x000fe200078e0211 */
[----:B------:R1:W-:Y:S06]  /*3220*/  @P6 STS.128 [R217+0x13000], RZ ;  /* 0x013000ffd9006388 */ /* 0x0003ec0000000c00 */
[----:B------:R-:W5:Y:S01]  /*3230*/  @!P5 LDC.64 R2, c[0x0][0x218] ;  /* 0x00008600ff02db82 */ /* 0x000f620000000a00 */
[----:B-1----:R-:W-:Y:S01]  /*3240*/  @!P6 LEA R8, P3, R20, R4, 0x1 ;  /* 0x000000041408e211 */ /* 0x002fe200078608ff */
[----:B------:R-:W-:-:S05]  /*3250*/  IMAD.IADD R4, R21, 0x1, R17 ;  /* 0x0000000115047824 */ /* 0x000fca00078e0211 */
[C---:B------:R-:W-:Y:S02]  /*3260*/  @!P6 LEA.HI.X R9, R20.reuse, R5, R4, 0x1, P3 ;  /* 0x000000051409e211 */ /* 0x040fe400018f0c04 */
[----:B-----5:R-:W-:-:S03]  /*3270*/  @!P5 LEA R2, P3, R20, R2, 0x1 ;  /* 0x000000021402d211 */ /* 0x020fc600078608ff */
        /* <DEDUP_REMOVED lines=19> */
.L_x_151:
[----:B------:R-:W-:Y:S05]  /*33b0*/  BSYNC B0 ;  /* 0x0000000000007941 */ /* 0x000fea0003800000 */
.L_x_150:
[----:B------:R2:W-:Y:S01]  /*33c0*/  @P1 STS.128 [R217+0x18000], RZ ;  /* 0x018000ffd9001388 */ /* 0x0005e20000000c00 */
[----:B------:R-:W-:Y:S01]  /*33d0*/  ULDC.64 UR6, c[0x0][0x268] ;  /* 0x00009a0000067ab9 */ /* 0x000fe20000000a00 */
[----:B------:R-:W-:Y:S01]  /*33e0*/  SHF.L.U32 R233, R203, 0x2, RZ ;  /* 0x00000002cbe97819 */ /* 0x000fe200000006ff */
[----:B-1----:R-:W-:Y:S01]  /*33f0*/  IMAD R3, R12, UR6, RZ ;  /* 0x000000060c037c24 */ /* 0x002fe2000f8e02ff */
[----:B------:R2:W-:Y:S01]  /*3400*/  @P1 STS.128 [R217+0x1a000], RZ ;  /* 0x01a000ffd9001388 */ /* 0x0005e20000000c00 */
[C---:B------:R-:W-:Y:S01]  /*3410*/  IMAD.WIDE.U32 R18, R14.reuse, UR6, R18 ;  /* 0x000000060e127c25 */ /* 0x040fe2000f8e0012 */
[----:B------:R-:W-:Y:S01]  /*3420*/  IADD3 R12, P2, R233, R232, RZ ;  /* 0x000000e8e90c7210 */ /* 0x000fe20007f5e0ff */
[----:B------:R-:W-:Y:S01]  /*3430*/  BSSY B0, `(.L_x_152) ;  /* 0x000002d000007945 */ /* 0x000fe20003800000 */
[----:B------:R2:W-:Y:S01]  /*3440*/  @P1 STS.128 [R217+0x1c000], RZ ;  /* 0x01c000ffd9001388 */ /* 0x0005e20000000c00 */
[----:B------:R-:W-:Y:S01]  /*3450*/  IMAD R3, R14, UR7, R3 ;  /* 0x000000070e037c24 */ /* 0x000fe2000f8e0203 */
[-C--:B------:R-:W-:Y:S01]  /*3460*/  ISETP.GE.AND P5, PT, R13, R10.reuse, PT ;  /* 0x0000000a0d00720c */ /* 0x080fe20003fa6270 */
[----:B------:R-:W-:Y:S01]  /*3470*/  IMAD.MOV.U32 R236, RZ, RZ, 0x7f800000 ;  /* 0x7f800000ffec7424 */ /* 0x000fe200078e00ff */
[----:B------:R-:W-:Y:S01]  /*3480*/  ISETP.GE.AND P6, PT, R203, R10, PT ;  /* 0x0000000acb00720c */ /* 0x000fe20003fc6270 */
[----:B------:R-:W-:Y:S01]  /*3490*/  IMAD.IADD R9, R19, 0x1, R3 ;  /* 0x0000000113097824 */ /* 0x000fe200078e0203 */
[----:B------:R-:W-:-:S02]  /*34a0*/  MOV R235, 0x7f800000 ;  /* 0x7f80000000eb7802 */ /* 0x000fc40000000f00 */
[----:B------:R-:W-:Y:S01]  /*34b0*/  IADD3.X R13, R216, R231, RZ, P2, !PT ;  /* 0x000000e7d80d7210 */ /* 0x000fe200017fe4ff */
[----:B------:R-:W-:Y:S08]  /*34c0*/  @P1 BRA `(.L_x_153) ;  /* 0x00000000008c1947 */ /* 0x000ff00003800000 */
[----:B------:R-:W-:Y:S01]  /*34d0*/  ULDC UR4, c[0x0][0x2d0] ;  /* 0x0000b40000047ab9 */ /* 0x000fe20000000800 */
[-C--:B------:R-:W-:Y:S01]  /*34e0*/  IMAD R8, R11, R6.reuse, RZ ;  /* 0x000000060b087224 */ /* 0x080fe200078e02ff */
[----:B------:R-:W-:Y:S01]  /*34f0*/  ISETP.GE.AND P3, PT, R210, UR4, PT ;  /* 0x00000004d2007c0c */ /* 0x000fe2000bf66270 */
[----:B------:R-:W-:Y:S01]  /*3500*/  IMAD.MOV.U32 R14, RZ, RZ, R18 ;  /* 0x000000ffff0e7224 */ /* 0x000fe200078e0012 */
[----:B------:R-:W-:Y:S01]  /*3510*/  ISETP.GE.AND P2, PT, R214, UR4, PT ;  /* 0x00000004d6007c0c */ /* 0x000fe2000bf46270 */
[----:B------:R-:W-:Y:S02]  /*3520*/  IMAD.MOV.U32 R15, RZ, RZ, R9 ;  /* 0x000000ffff0f7224 */ /* 0x000fe400078e0009 */
[C---:B------:R-:W-:Y:S02]  /*3530*/  IMAD R8, R208.reuse, R7, R8 ;  /* 0x00000007d0087224 */ /* 0x040fe400078e0208 */
[----:B------:R-:W-:-:S04]  /*3540*/  IMAD.WIDE.U32 R14, R208, R6, R14 ;  /* 0x00000006d00e7225 */ /* 0x000fc800078e000e */
[----:B------:R-:W-:Y:S02]  /*3550*/  IMAD.IADD R8, R15, 0x1, R8 ;  /* 0x000000010f087824 */ /* 0x000fe400078e0208 */
[----:B------:R-:W1:Y:S01]  /*3560*/  @!P3 LDC.64 R4, c[0x0][0x220] ;  /* 0x00008800ff04bb82 */ /* 0x000e620000000a00 */
[----:B------:R1:W-:Y:S07]  /*3570*/  @P3 STS.128 [R217+0x18000], RZ ;  /* 0x018000ffd9003388 */ /* 0x0003ee0000000c00 */
[----:B------:R-:W5:Y:S01]  /*3580*/  @!P2 LDC.64 R2, c[0x0][0x220] ;  /* 0x00008800ff02ab82 */ /* 0x000f620000000a00 */
[----:B-1----:R-:W-:-:S04]  /*3590*/  @!P3 LEA R4, P1, R14, R4, 0x1 ;  /* 0x000000040e04b211 */ /* 0x002fc800078208ff */
[C---:B------:R-:W-:Y:S02]  /*35a0*/  @!P3 LEA.HI.X R5, R14.reuse, R5, R8, 0x1, P1 ;  /* 0x000000050e05b211 */ /* 0x040fe400008f0c08 */
[----:B-----5:R-:W-:-:S03]  /*35b0*/  @!P2 LEA R2, P1, R14, R2, 0x1 ;  /* 0x000000020e02a211 */ /* 0x020fc600078208ff */
[----:B------:R-:W-:Y:S01]  /*35c0*/  @!PT LDS RZ, [RZ] ;  /* 0x00000000fffff984 */ /* 0x000fe20000000800 */
[----:B------:R-:W-:Y:S01]  /*35d0*/  @!PT LDS RZ, [RZ] ;  /* 0x00000000fffff984 */ /* 0x000fe20000000800 */
[----:B------:R-:W-:Y:S01]  /*35e0*/  @!PT LDS RZ, [RZ] ;  /* 0x00000000fffff984 */ /* 0x000fe20000000800 */
[----:B------:R1:W-:Y:S01]  /*35f0*/  @!P3 LDGSTS.E.BYPASS.LTC128B.128 [R217+0x18000], desc[UR14][R4.64] ;  /* 0x1800000004d9bfae */ /* 0x0003e2000b901d4e */
[----:B------:R-:W-:-:S03]  /*3600*/  @!P2 LEA.HI.X R3, R14, R3, R8, 0x1, P1 ;  /* 0x000000030e03a211 */ /* 0x000fc600008f0c08 */
[----:B------:R1:W-:Y:S01]  /*3610*/  @P2 STS.128 [R217+0x1a000], RZ ;  /* 0x01a000ffd9002388 */ /* 0x0003e20000000c00 */
[----:B------:R-:W-:-:S03]  /*3620*/  ISETP.GE.AND P1, PT, R213, UR4, PT ;  /* 0x00000004d5007c0c */ /* 0x000fc6000bf26270 */
[----:B------:R-:W-:Y:S01]  /*3630*/  @!PT LDS RZ, [RZ] ;  /* 0x00000000fffff984 */ /* 0x000fe20000000800 */
[----:B------:R-:W-:Y:S01]  /*3640*/  @!PT LDS RZ, [RZ] ;  /* 0x00000000fffff984 */ /* 0x000fe20000000800 */
[----:B------:R-:W-:Y:S01]  /*3650*/  @!PT LDS RZ, [RZ] ;  /* 0x00000000fffff984 */ /* 0x000fe20000000800 */
[----:B------:R1:W-:Y:S10]  /*3660*/  @!P2 LDGSTS.E.BYPASS.LTC128B.128 [R217+0x1a000], desc[UR14][R2.64+0x80] ;  /* 0x1a00008002d9afae */ /* 0x0003f4000b901d4e */
        /* <DEDUP_REMOVED lines=9> */
.L_x_153:
[----:B------:R-:W-:Y:S05]  /*3700*/  BSYNC B0 ;  /* 0x0000000000007941 */ /* 0x000fea0003800000 */
.L_x_152:
        /* <DEDUP_REMOVED lines=8> */
[----:B------:R-:W-:Y:S01]  /*3790*/  ISETP.GE.AND P4, PT, R210, UR4, PT ;  /* 0x00000004d2007c0c */ /* 0x000fe2000bf86270 */
[----:B------:R-:W-:Y:S01]  /*37a0*/  IMAD.MOV.U32 R15, RZ, RZ, R9 ;  /* 0x000000ffff0f7224 */ /* 0x000fe200078e0009 */
        /* <DEDUP_REMOVED lines=32> */
.L_x_155:
[----:B------:R-:W-:Y:S05]  /*39b0*/  BSYNC B0 ;  /* 0x0000000000007941 */ /* 0x000fea0003800000 */
.L_x_154:
[----:B------:R-:W2:Y:S01]  /*39c0*/  LDC R223, c[0x0][0x270] ;  /* 0x00009c00ffdf7b82 */ /* 0x000ea20000000800 */
[----:B------:R-:W-:Y:S01]  /*39d0*/  IMAD.MOV.U32 R190, RZ, RZ, 0x20 ;  /* 0x00000020ffbe7424 */ /* 0x000fe200078e00ff */
[----:B------:R-:W-:Y:S01]  /*39e0*/  R2P PR, R204, 0x6 ;  /* 0x00000006cc007804 */ /* 0x000fe20000000000 */
[----:B------:R-:W-:Y:S01]  /*39f0*/  VIADD R226, R203, 0x1 ;  /* 0x00000001cbe27836 */ /* 0x000fe20000000000 */
[----:B------:R-:W-:Y:S01]  /*3a00*/  ULDC UR4, c[0x0][0x2d0] ;  /* 0x0000b40000047ab9 */ /* 0x000fe20000000800 */
[----:B------:R-:W-:Y:S01]  /*3a10*/  IMAD.MOV.U32 R189, RZ, RZ, 0x40 ;  /* 0x00000040ffbd7424 */ /* 0x000fe200078e00ff */
[----:B------:R2:W5:Y:S01]  /*3a20*/  @!P6 LDG.E R235, desc[UR14][R12.64] ;  /* 0x0000000e0cebe981 */ /* 0x000562000c1e1900 */
[----:B-1----:R-:W-:Y:S01]  /*3a30*/  VIADD R3, R200, 0x3000 ;  /* 0x00003000c8037836 */ /* 0x002fe20000000000 */
[----:B------:R-:W-:Y:S01]  /*3a40*/  SEL R190, R190, 0xffffffe0, !P1 ;  /* 0xffffffe0bebe7807 */ /* 0x000fe20004800000 */
[----:B------:R-:W-:Y:S01]  /*3a50*/  VIADD R2, R199, 0x3000 ;  /* 0x00003000c7027836 */ /* 0x000fe20000000000 */
[----:B------:R-:W-:Y:S01]  /*3a60*/  IADD3 R226, R240, R226, -R225 ;  /* 0x000000e2f0e27210 */ /* 0x000fe20007ffe8e1 */
[----:B------:R-:W-:Y:S01]  /*3a70*/  IMAD.MOV.U32 R234, RZ, RZ, R237 ;  /* 0x000000ffffea7224 */ /* 0x000fe200078e00ed */
[----:B------:R-:W-:Y:S01]  /*3a80*/  IADD3 R225, R225, 0x40, R239 ;  /* 0x00000040e1e17810 */ /* 0x000fe20007ffe0ef */
[----:B------:R-:W-:Y:S01]  /*3a90*/  IMAD.IADD R188, R193, 0x1, R190 ;  /* 0x00000001c1bc7824 */ /* 0x000fe200078e02be */
[----:B------:R-:W-:Y:S01]  /*3aa0*/  SEL R189, R189, 0xffffffc0, !P2 ;  /* 0xffffffc0bdbd7807 */ /* 0x000fe20005000000 */
[----:B------:R-:W-:Y:S01]  /*3ab0*/  VIADD R224, R239, 0x40 ;  /* 0x00000040efe07836 */ /* 0x000fe20000000000 */
[----:B------:R-:W-:-:S02]  /*3ac0*/  SEL R192, R3, R200, !P0 ;  /* 0x000000c803c07207 */ /* 0x000fc40004000000 */
[----:B------:R-:W-:Y:S02]  /*3ad0*/  CS2R R142, SRZ ;  /* 0x00000000008e7805 */ /* 0x000fe4000001ff00 */
[----:B------:R-:W-:Y:S02]  /*3ae0*/  SEL R191, R2, R199, !P0 ;  /* 0x000000c702bf7207 */ /* 0x000fe40004000000 */
        /* <DEDUP_REMOVED lines=47> */
[----:B------:R-:W-:Y:S01]  /*3de0*/  IMAD.IADD R225, R225, 0x1, -R240 ;  /* 0x00000001e1e17824 */ /* 0x000fe200078e0af0 */
[----:B------:R-:W-:Y:S01]  /*3df0*/  LEA R192, R192, UR5, 0x1 ;  /* 0x00000005c0c07c11 */ /* 0x000fe2000f8e08ff */
[----:B------:R-:W-:Y:S01]  /*3e00*/  IMAD.IADD R2, R193, 0x1, R189 ;  /* 0x00000001c1027824 */ /* 0x000fe200078e02bd */
[----:B------:R-:W-:Y:S01]  /*3e10*/  LEA R191, R191, UR5, 0x1 ;  /* 0x00000005bfbf7c11 */ /* 0x000fe2000f8e08ff */
[----:B------:R-:W-:Y:S01]  /*3e20*/  IMAD.IADD R3, R189, 0x1, R188 ;  /* 0x00000001bd037824 */ /* 0x000fe200078e02bc */
[----:B------:R-:W-:Y:S01]  /*3e30*/  ULDC UR6, c[0x0][0x2dc] ;  /* 0x0000b70000067ab9 */ /* 0x000fe20000000800 */
[----:B------:R-:W-:Y:S01]  /*3e40*/  ULDC UR7, c[0x0][0x2ec] ;  /* 0x0000bb0000077ab9 */ /* 0x000fe20000000800 */
[----:B------:R1:W5:Y:S04]  /*3e50*/  @!P5 LDG.E R236, desc[UR14][R12.64+0x20] ;  /* 0x0000200e0cecd981 */ /* 0x000368000c1e1900 */
[----:B--2---:R-:W0:Y:S02]  /*3e60*/  LDGDEPBAR ;  /* 0x00000000000079af */ /* 0x004e240000000000 */
.L_x_158:
[----:B------:R-:W0:Y:S01]  /*3e70*/  LDGDEPBAR ;  /* 0x00000000000079af */ /* 0x000e220000000000 */
[----:B------:R-:W-:Y:S02]  /*3e80*/  IMAD.IADD R98, R192, 0x1, R190 ;  /* 0x00000001c0627824 */ /* 0x000fe400078e02be */
[----:B-----5:R-:W-:Y:S01]  /*3e90*/  FMUL.FTZ R163, R236, 1.4426950216293334961 ;  /* 0x3fb8aa3beca37820 */ /* 0x020fe20000410000 */
[----:B------:R-:W-:Y:S01]  /*3ea0*/  IMAD.IADD R97, R192, 0x1, R189 ;  /* 0x00000001c0617824 */ /* 0x000fe200078e02bd */
[----:B------:R-:W-:Y:S01]  /*3eb0*/  FSETP.NEU.FTZ.AND P0, PT, R235, -INF , PT ;  /* 0xff800000eb00780b */ /* 0x000fe20003f1d000 */
[----:B------:R-:W-:Y:S01]  /*3ec0*/  IMAD.SHL.U32 R99, R238, 0x40, RZ ;  /* 0x00000040ee637824 */ /* 0x000fe200078e00ff */
[----:B------:R-:W-:Y:S02]  /*3ed0*/  IADD3 R96, R98, R189, RZ ;  /* 0x000000bd62607210 */ /* 0x000fe40007ffe0ff */
[----:B------:R-:W-:Y:S02]  /*3ee0*/  ISETP.GT.AND P6, PT, R238, R227, PT ;  /* 0x000000e3ee00720c */ /* 0x000fe40003fc4270 */
[----:B------:R-:W-:Y:S04]  /*3ef0*/  ISETP.GE.AND P2, PT, R99, R225, PT ;  /* 0x000000e16300720c */ /* 0x000fe80003f46270 */
[----:B------:R-:W-:Y:S01]  /*3f00*/  ISETP.LT.AND P2, PT, R224, R240, P2 ;  /* 0x000000f0e000720c */ /* 0x000fe20001741270 */
[----:B------:R-:W-:Y:S04]  /*3f10*/  DEPBAR.LE SB0, 0x0 ;  /* 0x000080000000791a */ /* 0x000fe80000000000 */
[----:B------:R-:W-:Y:S08]  /*3f20*/  BAR.SYNC.DEFER_BLOCKING 0x0 ;  /* 0x0000000000007b1d */ /* 0x000ff00000010000 */
[----:B------:R-:W-:Y:S01]  /*3f30*/  @!P2 LEA R159, R215, R202, 0x6 ;  /* 0x000000cad79fa211 */ /* 0x000fe200078e30ff */
[----:B------:R-:W-:Y:S02]  /*3f40*/  @!P2 IMAD.IADD R149, R226, 0x1, R99 ;  /* 0x00000001e295a824 */ /* 0x000fe400078e0263 */
[----:B------:R-:W-:Y:S01]  /*3f50*/  FMUL.FTZ R99, R235, 1.4426950216293334961 ;  /* 0x3fb8aa3beb637820 */ /* 0x000fe20000410000 */
[C---:B------:R-:W-:Y:S01]  /*3f60*/  @!P2 IADD3 R165, R159.reuse, 0x19, RZ ;  /* 0x000000199fa5a810 */ /* 0x040fe20007ffe0ff */
[----:B------:R-:W-:Y:S01]  /*3f70*/  @!P2 VIADD R151, R159, 0x1 ;  /* 0x000000019f97a836 */ /* 0x000fe20000000000 */
[----:B------:R-:W-:Y:S01]  /*3f80*/  @!P2 VIMNMX R160, R149, R240, PT ;  /* 0x000000f095a0a248 */ /* 0x000fe20003fe0100 */
[----:B------:R-:W-:Y:S01]  /*3f90*/  @!P2 VIADD R153, R159, 0x8 ;  /* 0x000000089f99a836 */ /* 0x000fe20000000000 */
[----:B------:R-:W-:Y:S01]  /*3fa0*/  FSEL R99, R99, RZ, P0 ;  /* 0x000000ff63637208 */ /* 0x000fe20000000000 */
[----:B------:R-:W-:Y:S01]  /*3fb0*/  @!P2 VIADD R157, R159, 0x10 ;  /* 0x000000109f9da836 */ /* 0x000fe20000000000 */
[-C--:B------:R-:W-:Y:S02]  /*3fc0*/  @!P2 ISETP.GE.AND P0, PT, R151, R160.reuse, PT ;  /* 0x000000a09700a20c */ /* 0x080fe40003f06270 */
[----:B------:R-:W-:Y:S02]  /*3fd0*/  @!P2 VIADDMNMX R162, R149, 0x8, R240, PT ;  /* 0x0000000895a2a846 */ /* 0x000fe400038001f0 */
[C---:B------:R-:W-:Y:S02]  /*3fe0*/  @!P2 IADD3 R155, R159.reuse, 0x9, RZ ;  /* 0x000000099f9ba810 */ /* 0x040fe40007ffe0ff */
[C---:B------:R-:W-:Y:S02]  /*3ff0*/  @!P2 IADD3 R161, R159.reuse, 0x11, RZ ;  /* 0x000000119fa1a810 */ /* 0x040fe40007ffe0ff */
[----:B------:R-:W-:Y:S01]  /*4000*/  @!P2 ISETP.GE.AND P1, PT, R159, R160, PT ;  /* 0x000000a09f00a20c */ /* 0x000fe20003f26270 */
[----:B------:R-:W-:Y:S04]  /*4010*/  LDSM.16.M88.4 R68, [R192] ;  /* 0x00000000c044783b */ /* 0x000fe80000000200 */
[----:B------:R-:W2:Y:S04]  /*4020*/  LDSM.16.M88.4 R72, [R198+UR5+0x12000] ;  /* 0x01200005c648783b */ /* 0x000ea80008000200 */
[----:B------:R-:W1:Y:S04]  /*4030*/  LDSM.16.M88.4 R76, [R198+UR5+0x12800] ;  /* 0x01280005c64c783b */ /* 0x000e680008000200 */
[----:B------:R-:W-:Y:S04]  /*4040*/  LDSM.16.M88.4 R80, [R98] ;  /* 0x000000006250783b */ /* 0x000fe80000000200 */
[----:B------:R-:W3:Y:S04]  /*4050*/  LDSM.16.M88.4 R84, [R197] ;  /* 0x00000000c554783b */ /* 0x000ee80000000200 */
[----:B------:R-:W4:Y:S04]  /*4060*/  LDSM.16.M88.4 R88, [R197+0x800] ;  /* 0x00080000c558783b */ /* 0x000f280000000200 */
[----:B------:R-:W-:Y:S01]  /*4070*/  LDSM.16.M88.4 R92, [R196] ;  /* 0x00000000c45c783b */ /* 0x000fe20000000200 */
[C---:B--2---:R-:W-:Y:S06]  /*4080*/  HMMA.16816.F32 R4, R68.reuse, R72, RZ ;  /* 0x000000484404723c */ /* 0x044fec00000018ff */
[C---:B------:R-:W-:Y:S01]  /*4090*/  HMMA.16816.F32 R8, R68.reuse, R74, RZ ;  /* 0x0000004a4408723c */ /* 0x040fe200000018ff */
[----:B------:R-:W2:Y:S05]  /*40a0*/  LDSM.16.M88.4 R72, [R97] ;  /* 0x000000006148783b */ /* 0x000eaa0000000200 */
[C---:B-1----:R-:W-:Y:S06]  /*40b0*/  HMMA.16816.F32 R12, R68.reuse, R76, RZ ;  /* 0x0000004c440c723c */ /* 0x042fec00000018ff */
[----:B------:R-:W-:Y:S01]  /*40c0*/  HMMA.16816.F32 R16, R68, R78, RZ ;  /* 0x0000004e4410723c */ /* 0x000fe200000018ff */
[----:B------:R-:W1:Y:S04]  /*40d0*/  LDSM.16.M88.4 R68, [R196+0x800] ;  /* 0x00080000c444783b */ /* 0x000e680000000200 */
[----:B------:R-:W-:Y:S01]  /*40e0*/  LDSM.16.M88.4 R76, [R96] ;  /* 0x00000000604c783b */ /* 0x000fe20000000200 */
[C---:B---3--:R-:W-:Y:S06]  /*40f0*/  HMMA.16816.F32 R4, R80.reuse, R84, R4 ;  /* 0x000000545004723c */ /* 0x048fec0000001804 */
[C---:B------:R-:W-:Y:S01]  /*4100*/  HMMA.16816.F32 R8, R80.reuse, R86, R8 ;  /* 0x000000565008723c */ /* 0x040fe20000001808 */
[----:B------:R-:W3:Y:S05]  /*4110*/  LDSM.16.M88.4 R84, [R195] ;  /* 0x00000000c354783b */ /* 0x000eea0000000200 */
[C---:B----4-:R-:W-:Y:S06]  /*4120*/  HMMA.16816.F32 R12, R80.reuse, R88, R12 ;  /* 0x00000058500c723c */ /* 0x050fec000000180c */
[----:B------:R-:W-:Y:S01]  /*4130*/  HMMA.16816.F32 R16, R80, R90, R16 ;  /* 0x0000005a5010723c */ /* 0x000fe20000001810 */
[----:B------:R-:W4:Y:S04]  /*4140*/  LDSM.16.M88.4 R80, [R195+0x800] ;  /* 0x00080000c350783b */ /* 0x000f280000000200 */
[----:B------:R-:W-:Y:S01]  /*4150*/  LDSM.16.M88.4 R88, [R192+0x2000] ;  /* 0x00200000c058783b */ /* 0x000fe20000000200 */
[C---:B--2---:R-:W-:Y:S06]  /*4160*/  HMMA.16816.F32 R4, R72.reuse, R92, R4 ;  /* 0x0000005c4804723c */ /* 0x044fec0000001804 */
[C---:B------:R-:W-:Y:S01]  /*4170*/  HMMA.16816.F32 R8, R72.reuse, R94, R8 ;  /* 0x0000005e4808723c */ /* 0x040fe20000001808 */
[----:B------:R-:W2:Y:S05]  /*4180*/  LDSM.16.M88.4 R92, [R198+UR5+0x14000] ;  /* 0x01400005c65c783b */ /* 0x000eaa0008000200 */
[C---:B-1----:R-:W-:Y:S06]  /*4190*/  HMMA.16816.F32 R12, R72.reuse, R68, R12 ;  /* 0x00000044480c723c */ /* 0x042fec000000180c */
[----:B------:R-:W-:Y:S01]  /*41a0*/  HMMA.16816.F32 R16, R72, R70, R16 ;  /* 0x000000464810723c */ /* 0x000fe20000001810 */
[----:B------:R-:W1:Y:S04]  /*41b0*/  LDSM.16.M88.4 R68, [R198+UR5+0x14800] ;  /* 0x01480005c644783b */ /* 0x000e680008000200 */
[----:B------:R-:W-:Y:S01]  /*41c0*/  LDSM.16.M88.4 R72, [R98+0x2000] ;  /* 0x002000006248783b */ /* 0x000fe20000000200 */
[C---:B---3--:R-:W-:Y:S06]  /*41d0*/  HMMA.16816.F32 R4, R76.reuse, R84, R4 ;  /* 0x000000544c04723c */ /* 0x048fec0000001804 */
[C---:B------:R-:W-:Y:S01]  /*41e0*/  HMMA.16816.F32 R8, R76.reuse, R86, R8 ;  /* 0x000000564c08723c */ /* 0x040fe20000001808 */
[----:B------:R-:W3:Y:S05]  /*41f0*/  LDSM.16.M88.4 R84, [R197+0x2000] ;  /* 0x00200000c554783b */ /* 0x000eea0000000200 */
[C---:B----4-:R-:W-:Y:S06]  /*4200*/  HMMA.16816.F32 R12, R76.reuse, R80, R12 ;  /* 0x000000504c0c723c */ /* 0x050fec000000180c */
[----:B------:R-:W-:Y:S01]  /*4210*/  HMMA.16816.F32 R16, R76, R82, R16 ;  /* 0x000000524c10723c */ /* 0x000fe20000001810 */
[----:B------:R-:W4:Y:S04]  /*4220*/  LDSM.16.M88.4 R76, [R197+0x2800] ;  /* 0x00280000c54c783b */ /* 0x000f280000000200 */
[----:B------:R-:W-:Y:S01]  /*4230*/  LDSM.16.M88.4 R80, [R97+0x2000] ;  /* 0x002000006150783b */ /* 0x000fe20000000200 */
[C---:B--2---:R-:W-:Y:S06]  /*4240*/  HMMA.16816.F32 R4, R88.reuse, R92, R4 ;  /* 0x0000005c5804723c */ /* 0x044fec0000001804 */
[C---:B------:R-:W-:Y:S01]  /*4250*/  HMMA.16816.F32 R8, R88.reuse, R94, R8 ;  /* 0x0000005e5808723c */ /* 0x040fe20000001808 */
[----:B------:R-:W2:Y:S05]  /*4260*/  LDSM.16.M88.4 R92, [R196+0x2000] ;  /* 0x00200000c45c783b */ /* 0x000eaa0000000200 */
[C---:B-1----:R-:W-:Y:S06]  /*4270*/  HMMA.16816.F32 R12, R88.reuse, R68, R12 ;  /* 0x00000044580c723c */ /* 0x042fec000000180c */
[----:B------:R-:W-:Y:S01]  /*4280*/  HMMA.16816.F32 R16, R88, R70, R16 ;  /* 0x000000465810723c */ /* 0x000fe20000001810 */
[----:B------:R-:W1:Y:S04]  /*4290*/  LDSM.16.M88.4 R68, [R196+0x2800] ;  /* 0x00280000c444783b */ /* 0x000e680000000200 */
        /* <DEDUP_REMOVED lines=33> */
[----:B------:R-:W-:Y:S06]  /*44b0*/  HMMA.16816.F32 R16, R80, R74, R16 ;  /* 0x0000004a5010723c */ /* 0x000fec0000001810 */
[C---:B--2---:R-:W-:Y:S06]  /*44c0*/  HMMA.16816.F32 R4, R84.reuse, R92, R4 ;  /* 0x0000005c5404723c */ /* 0x044fec0000001804 */
[C---:B------:R-:W-:Y:S06]  /*44d0*/  HMMA.16816.F32 R8, R84.reuse, R94, R8 ;  /* 0x0000005e5408723c */ /* 0x040fec0000001808 */
[C---:B-1----:R-:W-:Y:S06]  /*44e0*/  HMMA.16816.F32 R12, R84.reuse, R68, R12 ;  /* 0x00000044540c723c */ /* 0x042fec000000180c */
[----:B------:R-:W-:Y:S01]  /*44f0*/  HMMA.16816.F32 R16, R84, R70, R16 ;  /* 0x000000465410723c */ /* 0x000fe20000001810 */
[----:B------:R-:W1:Y:S05]  /*4500*/  LDSM.16.M88.4 R68, [R195+0x4800] ;  /* 0x00480000c344783b */ /* 0x000e6a0000000200 */
[C---:B---3--:R-:W-:Y:S06]  /*4510*/  HMMA.16816.F32 R4, R76.reuse, R88, R4 ;  /* 0x000000584c04723c */ /* 0x048fec0000001804 */
[C---:B------:R-:W-:Y:S11]  /*4520*/  HMMA.16816.F32 R8, R76.reuse, R90, R8 ;  /* 0x0000005a4c08723c */ /* 0x040ff60000001808 */
[----:B------:R-:W-:Y:S07]  /*4530*/  @!UPT UIADD3 URZ, URZ, URZ, URZ ;  /* 0x0000003f3f3ff290 */ /* 0x000fee000fffe03f */
[----:B------:R-:W-:Y:S02]  /*4540*/  @!P2 FSEL R5, R5, -INF , !P0 ;  /* 0xff8000000505a808 */ /* 0x000fe40004000000 */
[----:B------:R-:W-:Y:S02]  /*4550*/  FSETP.NEU.FTZ.AND P0, PT, R236, -INF , PT ;  /* 0xff800000ec00780b */ /* 0x000fe40003f1d000 */
[----:B------:R-:W-:Y:S01]  /*4560*/  @!P2 FSEL R4, R4, -INF , !P1 ;  /* 0xff8000000404a808 */ /* 0x000fe20004800000 */
[--C-:B------:R-:W-:Y:S01]  /*4570*/  FFMA.FTZ R149, R5, UR7, -R99.reuse ;  /* 0x0000000705957c23 */ /* 0x100fe20008010863 */
[----:B------:R-:W-:Y:S02]  /*4580*/  FSEL R163, R163, RZ, P0 ;  /* 0x000000ffa3a37208 */ /* 0x000fe40000000000 */
[-C--:B------:R-:W-:Y:S01]  /*4590*/  @!P2 ISETP.GE.AND P0, PT, R151, R162.reuse, PT ;  /* 0x000000a29700a20c */ /* 0x080fe20003f06270 */
[----:B------:R-:W-:Y:S01]  /*45a0*/  FFMA.FTZ R148, R4, UR7, -R99 ;  /* 0x0000000704947c23 */ /* 0x000fe20008010863 */
[----:B------:R-:W-:Y:S01]  /*45b0*/  @!P2 ISETP.GE.AND P1, PT, R159, R162, PT ;  /* 0x000000a29f00a20c */ /* 0x000fe20003f26270 */
[C---:B-1----:R-:W-:Y:S01]  /*45c0*/  HMMA.16816.F32 R12, R76.reuse, R68, R12 ;  /* 0x000000444c0c723c */ /* 0x042fe2000000180c */
[----:B------:R-:W-:Y:S02]  /*45d0*/  MUFU.EX2 R149, R149 ;  /* 0x0000009500957308 */ /* 0x000fe40000000800 */
[----:B------:R-:W-:Y:S02]  /*45e0*/  @!P2 FSEL R7, R7, -INF , !P0 ;  /* 0xff8000000707a808 */ /* 0x000fe40004000000 */
[-C--:B------:R-:W-:Y:S01]  /*45f0*/  @!P2 ISETP.GE.AND P0, PT, R153, R160.reuse, PT ;  /* 0x000000a09900a20c */ /* 0x080fe20003f06270 */
[----:B------:R-:W-:Y:S05]  /*4600*/  HMMA.16816.F32 R16, R76, R70, R16 ;  /* 0x000000464c10723c */ /* 0x000fea0000001810 */
[----:B------:R-:W1:Y:S01]  /*4610*/  MUFU.EX2 R148, R148 ;  /* 0x0000009400947308 */ /* 0x000e620000000800 */
[----:B------:R-:W-:Y:S01]  /*4620*/  @!P2 FSEL R8, R8, -INF , !P0 ;  /* 0xff8000000808a808 */ /* 0x000fe20004000000 */
[----:B------:R-:W-:Y:S01]  /*4630*/  FFMA.FTZ R151, R7, UR7, -R163 ;  /* 0x0000000707977c23 */ /* 0x000fe200080108a3 */
[----:B------:R-:W-:Y:S04]  /*4640*/  @!P2 ISETP.GE.AND P0, PT, R155, R160, PT ;  /* 0x000000a09b00a20c */ /* 0x000fe80003f06270 */
[----:B------:R-:W-:Y:S01]  /*4650*/  @!P2 FSEL R9, R9, -INF , !P0 ;  /* 0xff8000000909a808 */ /* 0x000fe20004000000 */
[--C-:B------:R-:W-:Y:S01]  /*4660*/  FFMA.FTZ R152, R8, UR7, -R99.reuse ;  /* 0x0000000708987c23 */ /* 0x100fe20008010863 */
[-C--:B------:R-:W-:Y:S01]  /*4670*/  @!P2 ISETP.GE.AND P0, PT, R153, R162.reuse, PT ;  /* 0x000000a29900a20c */ /* 0x080fe20003f06270 */
[----:B------:R-:W-:Y:S01]  /*4680*/  MUFU.EX2 R151, R151 ;  /* 0x0000009700977308 */ /* 0x000fe20000000800 */
[----:B------:R-:W-:Y:S01]  /*4690*/  @!P2 FSEL R6, R6, -INF , !P1 ;  /* 0xff8000000606a808 */ /* 0x000fe20004800000 */
[----:B------:R-:W-:Y:S01]  /*46a0*/  FFMA.FTZ R153, R9, UR7, -R99 ;  /* 0x0000000709997c23 */ /* 0x000fe20008010863 */
[----:B------:R-:W-:Y:S02]  /*46b0*/  @!P2 FSEL R10, R10, -INF , !P0 ;  /* 0xff8000000a0aa808 */ /* 0x000fe40004000000 */
[----:B------:R-:W-:Y:S01]  /*46c0*/  @!P2 ISETP.GE.AND P0, PT, R155, R162, PT ;  /* 0x000000a29b00a20c */ /* 0x000fe20003f06270 */
[--C-:B------:R-:W-:Y:S01]  /*46d0*/  FFMA.FTZ R150, R6, UR7, -R163.reuse ;  /* 0x0000000706967c23 */ /* 0x100fe200080108a3 */
[----:B-1----:R-:W-:Y:S01]  /*46e0*/  F2FP.F16.F32.PACK_AB R170, R149, R148 ;  /* 0x0000009495aa723e */ /* 0x002fe200000000ff */
[--C-:B------:R-:W-:Y:S01]  /*46f0*/  FFMA.FTZ R154, R10, UR7, -R163.reuse ;  /* 0x000000070a9a7c23 */ /* 0x100fe200080108a3 */
[----:B------:R-:W-:Y:S01]  /*4700*/  @!P2 FSEL R11, R11, -INF , !P0 ;  /* 0xff8000000b0ba808 */ /* 0x000fe20004000000 */
[----:B------:R-:W-:Y:S01]  /*4710*/  MUFU.EX2 R152, R152 ;  /* 0x0000009800987308 */ /* 0x000fe20000000800 */
[-C--:B------:R-:W-:Y:S01]  /*4720*/  @!P2 ISETP.GE.AND P0, PT, R157, R160.reuse, PT ;  /* 0x000000a09d00a20c */ /* 0x080fe20003f06270 */
[----:B------:R-:W-:Y:S02]  /*4730*/  STS [R219+0x20000], R170 ;  /* 0x020000aadb007388 */ /* 0x000fe40000000800 */
[----:B------:R-:W-:Y:S01]  /*4740*/  FFMA.FTZ R155, R11, UR7, -R163 ;  /* 0x000000070b9b7c23 */ /* 0x000fe200080108a3 */
[----:B------:R-:W-:Y:S02]  /*4750*/  @!P2 FSEL R12, R12, -INF , !P0 ;  /* 0xff8000000c0ca808 */ /* 0x000fe40004000000 */
[----:B------:R-:W-:Y:S03]  /*4760*/  @!P2 ISETP.GE.AND P0, PT, R161, R160, PT ;  /* 0x000000a0a100a20c */ /* 0x000fe60003f06270 */
[----:B------:R-:W1:Y:S01]  /*4770*/  MUFU.EX2 R150, R150 ;  /* 0x0000009600967308 */ /* 0x000e620000000800 */
[--C-:B------:R-:W-:Y:S01]  /*4780*/  FFMA.FTZ R156, R12, UR7, -R99.reuse ;  /* 0x000000070c9c7c23 */ /* 0x100fe20008010863 */
[----:B------:R-:W-:Y:S02]  /*4790*/  @!P2 FSEL R13, R13, -INF , !P0 ;  /* 0xff8000000d0da808 */ /* 0x000fe40004000000 */
[-C--:B------:R-:W-:Y:S03]  /*47a0*/  @!P2 ISETP.GE.AND P0, PT, R157, R162.reuse, PT ;  /* 0x000000a29d00a20c */ /* 0x080fe60003f06270 */
[----:B------:R-:W-:Y:S01]  /*47b0*/  FFMA.FTZ R157, R13, UR7, -R99 ;  /* 0x000000070d9d7c23 */ /* 0x000fe20008010863 */
[----:B------:R-:W-:Y:S02]  /*47c0*/  @!P2 FSEL R14, R14, -INF , !P0 ;  /* 0xff8000000e0ea808 */ /* 0x000fe40004000000 */
[----:B------:R-:W-:Y:S01]  /*47d0*/  MUFU.EX2 R154, R154 ;  /* 0x0000009a009a7308 */ /* 0x000fe20000000800 */
[----:B------:R-:W-:Y:S01]  /*47e0*/  @!P2 ISETP.GE.AND P0, PT, R161, R162, PT ;  /* 0x000000a2a100a20c */ /* 0x000fe20003f06270 */
[----:B------:R-:W-:Y:S02]  /*47f0*/  @!P2 VIADD R161, R159, 0x18 ;  /* 0x000000189fa1a836 */ /* 0x000fe40000000000 */
[--C-:B------:R-:W-:Y:S01]  /*4800*/  FFMA.FTZ R158, R14, UR7, -R163.reuse ;  /* 0x000000070e9e7c23 */ /* 0x100fe200080108a3 */
[----:B------:R-:W-:Y:S02]  /*4810*/  @!P2 FSEL R15, R15, -INF , !P0 ;  /* 0xff8000000f0fa808 */ /* 0x000fe40004000000 */
[C---:B------:R-:W-:Y:S03]  /*4820*/  @!P2 ISETP.GE.AND P0, PT, R161.reuse, R160, PT ;  /* 0x000000a0a100a20c */ /* 0x040fe60003f06270 */
[----:B------:R-:W2:Y:S01]  /*4830*/  MUFU.EX2 R155, R155 ;  /* 0x0000009b009b7308 */ /* 0x000ea20000000800 */
[----:B------:R-:W-:Y:S01]  /*4840*/  @!P2 ISETP.GE.AND P1, PT, R161, R162, PT ;  /* 0x000000a2a100a20c */ /* 0x000fe20003f26270 */
[----:B------:R-:W-:Y:S01]  /*4850*/  FFMA.FTZ R164, R15, UR7, -R163 ;  /* 0x000000070fa47c23 */ /* 0x000fe200080108a3 */
[----:B------:R-:W-:Y:S02]  /*4860*/  @!P2 FSEL R16, R16, -INF , !P0 ;  /* 0xff8000001010a808 */ /* 0x000fe40004000000 */
[----:B------:R-:W-:Y:S02]  /*4870*/  @!P2 ISETP.GE.AND P0, PT, R165, R160, PT ;  /* 0x000000a0a500a20c */ /* 0x000fe40003f06270 */
[----:B------:R-:W-:Y:S03]  /*4880*/  @!P2 FSEL R18, R18, -INF , !P1 ;  /* 0xff8000001212a808 */ /* 0x000fe60004800000 */
[----:B------:R-:W3:Y:S01]  /*4890*/  MUFU.EX2 R153, R153 ;  /* 0x0000009900997308 */ /* 0x000ee20000000800 */
[----:B------:R-:W-:Y:S01]  /*48a0*/  @!P2 FSEL R17, R17, -INF , !P0 ;  /* 0xff8000001111a808 */ /* 0x000fe20004000000 */
[----:B------:R-:W-:Y:S01]  /*48b0*/  FFMA.FTZ R160, R16, UR7, -R99 ;  /* 0x0000000710a07c23 */ /* 0x000fe20008010863 */
[----:B------:R-:W-:Y:S01]  /*48c0*/  @!P2 ISETP.GE.AND P0, PT, R165, R162, PT ;  /* 0x000000a2a500a20c */ /* 0x000fe20003f06270 */
[----:B------:R-:W-:Y:S01]  /*48d0*/  FFMA.FTZ R162, R18, UR7, -R163 ;  /* 0x0000000712a27c23 */ /* 0x000fe200080108a3 */
[----:B-1----:R-:W-:Y:S01]  /*48e0*/  F2FP.F16.F32.PACK_AB R166, R151, R150 ;  /* 0x0000009697a6723e */ /* 0x002fe200000000ff */
[----:B------:R-:W-:Y:S01]  /*48f0*/  FFMA.FTZ R99, R17, UR7, -R99 ;  /* 0x0000000711637c23 */ /* 0x000fe20008010863 */
[----:B------:R-:W-:Y:S03]  /*4900*/  @!P2 FSEL R19, R19, -INF , !P0 ;  /* 0xff8000001313a808 */ /* 0x000fe60004000000 */
[----:B------:R-:W-:Y:S01]  /*4910*/  MUFU.EX2 R158, R158 ;  /* 0x0000009e009e7308 */ /* 0x000fe20000000800 */
[----:B--2---:R-:W-:Y:S01]  /*4920*/  F2FP.F16.F32.PACK_AB R167, R155, R154 ;  /* 0x0000009a9ba7723e */ /* 0x004fe200000000ff */
[----:B------:R1:W-:Y:S01]  /*4930*/  STS [R219+0x20400], R166 ;  /* 0x020400a6db007388 */ /* 0x0003e20000000800 */
[----:B------:R-:W-:Y:S03]  /*4940*/  FFMA.FTZ R163, R19, UR7, -R163 ;  /* 0x0000000713a37c23 */ /* 0x000fe600080108a3 */
[----:B------:R2:W-:Y:S04]  /*4950*/  STS [R222+0x20400], R167 ;  /* 0x020400a7de007388 */ /* 0x0005e80000000800 */
[----:B------:R-:W4:Y:S01]  /*4960*/  MUFU.EX2 R159, R164 ;  /* 0x000000a4009f7308 */ /* 0x000f220000000800 */
[----:B---3--:R-:W-:Y:S05]  /*4970*/  F2FP.F16.F32.PACK_AB R173, R153, R152 ;  /* 0x0000009899ad723e */ /* 0x008fea00000000ff */
[----:B------:R-:W-:Y:S04]  /*4980*/  STS [R222+0x20000], R173 ;  /* 0x020000adde007388 */ /* 0x000fe80000000800 */
[----:B------:R-:W-:Y:S10]  /*4990*/  MUFU.EX2 R156, R156 ;  /* 0x0000009c009c7308 */ /* 0x000ff40000000800 */
[----:B------:R-:W3:Y:S01]  /*49a0*/  MUFU.EX2 R157, R157 ;  /* 0x0000009d009d7308 */ /* 0x000ee20000000800 */
[----:B----4-:R-:W-:Y:S02]  /*49b0*/  F2FP.F16.F32.PACK_AB R164, R159, R158 ;  /* 0x0000009e9fa4723e */ /* 0x010fe400000000ff */
[----:B-1----:R-:W-:Y:S03]  /*49c0*/  IADD3 R166, P0, R233, R230, RZ ;  /* 0x000000e6e9a67210 */ /* 0x002fe60007f1e0ff */
[----:B------:R1:W-:Y:S01]  /*49d0*/  STS [R221+0x20400], R164 ;  /* 0x020400a4dd007388 */ /* 0x0003e20000000800 */
[----:B--2---:R-:W-:Y:S03]  /*49e0*/  IADD3.X R167, R216, R229, RZ, P0, !PT ;  /* 0x000000e5d8a77210 */ /* 0x004fe600007fe4ff */
[----:B------:R2:W-:Y:S10]  /*49f0*/  MUFU.EX2 R165, R163 ;  /* 0x000000a300a57308 */ /* 0x0005f40000000800 */
[----:B------:R4:W-:Y:S01]  /*4a00*/  MUFU.EX2 R161, R99 ;  /* 0x0000006300a17308 */ /* 0x0009e20000000800 */
[----:B---3--:R-:W-:Y:S05]  /*4a10*/  F2FP.F16.F32.PACK_AB R168, R157, R156 ;  /* 0x0000009c9da8723e */ /* 0x008fea00000000ff */
[----:B------:R-:W-:Y:S04]  /*4a20*/  STS [R221+0x20000], R168 ;  /* 0x020000a8dd007388 */ /* 0x000fe80000000800 */
[----:B------:R-:W3:Y:S01]  /*4a30*/  MUFU.EX2 R160, R160 ;  /* 0x000000a000a07308 */ /* 0x000ee20000000800 */
[----:B--2---:R-:W2:Y:S04]  /*4a40*/  LDG.E R163, desc[UR14][R166.64] ;  /* 0x0000000ea6a37981 */ /* 0x004ea8000c1e1900 */
[----:B-1----:R1:W2:Y:S05]  /*4a50*/  LDG.E R164, desc[UR14][R166.64+0x20] ;  /* 0x0000200ea6a47981 */ /* 0x0022aa000c1e1900 */
[----:B------:R-:W1:Y:S01]  /*4a60*/  MUFU.EX2 R162, R162 ;  /* 0x000000a200a27308 */ /* 0x000e620000000800 */
[----:B----4-:R-:W-:Y:S05]  /*4a70*/  LEA R99, R200, UR5, 0x1 ;  /* 0x00000005c8637c11 */ /* 0x010fea000f8e08ff */
[--C-:B------:R-:W-:Y:S02]  /*4a80*/  IMAD.IADD R98, R190, 0x1, R99.reuse ;  /* 0x00000001be627824 */ /* 0x100fe400078e0263 */
[----:B------:R-:W-:Y:S01]  /*4a90*/  IMAD.IADD R97, R189, 0x1, R99 ;  /* 0x00000001bd617824 */ /* 0x000fe200078e0263 */
[----:B---3--:R-:W-:Y:S02]  /*4aa0*/  F2FP.F16.F32.PACK_AB R171, R161, R160 ;  /* 0x000000a0a1ab723e */ /* 0x008fe400000000ff */
[----:B------:R-:W-:Y:S03]  /*4ab0*/  IADD3 R96, R189, R98, RZ ;  /* 0x00000062bd607210 */ /* 0x000fe60007ffe0ff */
[----:B------:R-:W-:Y:S01]  /*4ac0*/  STS [R228+0x20000], R171 ;  /* 0x020000abe4007388 */ /* 0x000fe20000000800 */
[----:B-1----:R-:W-:Y:S05]  /*4ad0*/  F2FP.F16.F32.PACK_AB R169, R165, R162 ;  /* 0x000000a2a5a9723e */ /* 0x002fea00000000ff */
[----:B------:R-:W-:Y:S04]  /*4ae0*/  STS [R228+0x20400], R169 ;  /* 0x020400a9e4007388 */ /* 0x000fe80000000800 */
[----:B------:R-:W-:Y:S04]  /*4af0*/  LDSM.16.M88.4 R68, [R99+0xc000] ;  /* 0x00c000006344783b */ /* 0x000fe80000000200 */
[----:B------:R-:W1:Y:S04]  /*4b00*/  LDSM.16.M88.4 R72, [R198+UR5+0x18000] ;  /* 0x01800005c648783b */ /* 0x000e680008000200 */
[----:B------:R-:W3:Y:S04]  /*4b10*/  LDSM.16.M88.4 R76, [R198+UR5+0x18800] ;  /* 0x01880005c64c783b */ /* 0x000ee80008000200 */
[----:B------:R-:W-:Y:S04]  /*4b20*/  LDSM.16.M88.4 R80, [R98+0xc000] ;  /* 0x00c000006250783b */ /* 0x000fe80000000200 */
[----:B------:R-:W4:Y:S04]  /*4b30*/  LDSM.16.M88.4 R84, [R197+0x6000] ;  /* 0x00600000c554783b */ /* 0x000f280000000200 */
[----:B------:R-:W4:Y:S04]  /*4b40*/  LDSM.16.M88.4 R88, [R197+0x6800] ;  /* 0x00680000c558783b */ /* 0x000f280000000200 */
[----:B------:R-:W-:Y:S01]  /*4b50*/  LDSM.16.M88.4 R92, [R196+0x6000] ;  /* 0x00600000c45c783b */ /* 0x000fe20000000200 */
[C---:B-1----:R-:W-:Y:S06]  /*4b60*/  HMMA.16816.F32 R4, R68.reuse, R72, RZ ;  /* 0x000000484404723c */ /* 0x042fec00000018ff */
[C---:B------:R-:W-:Y:S01]  /*4b70*/  HMMA.16816.F32 R8, R68.reuse, R74, RZ ;  /* 0x0000004a4408723c */ /* 0x040fe200000018ff */
[----:B------:R-:W1:Y:S05]  /*4b80*/  LDSM.16.M88.4 R72, [R97+0xc000] ;  /* 0x00c000006148783b */ /* 0x000e6a0000000200 */
[C---:B---3--:R-:W-:Y:S06]  /*4b90*/  HMMA.16816.F32 R12, R68.reuse, R76, RZ ;  /* 0x0000004c440c723c */ /* 0x048fec00000018ff */
[----:B------:R-:W-:Y:S01]  /*4ba0*/  HMMA.16816.F32 R16, R68, R78, RZ ;  /* 0x0000004e4410723c */ /* 0x000fe200000018ff */
[----:B------:R-:W3:Y:S04]  /*4bb0*/  LDSM.16.M88.4 R68, [R196+0x6800] ;  /* 0x00680000c444783b */ /* 0x000ee80000000200 */
[----:B------:R-:W-:Y:S01]  /*4bc0*/  LDSM.16.M88.4 R76, [R96+0xc000] ;  /* 0x00c00000604c783b */ /* 0x000fe20000000200 */
[C---:B----4-:R-:W-:Y:S06]  /*4bd0*/  HMMA.16816.F32 R4, R80.reuse, R84, R4 ;  /* 0x000000545004723c */ /* 0x050fec0000001804 */
[C---:B------:R-:W-:Y:S01]  /*4be0*/  HMMA.16816.F32 R8, R80.reuse, R86, R8 ;  /* 0x000000565008723c */ /* 0x040fe20000001808 */
[----:B------:R-:W4:Y:S05]  /*4bf0*/  LDSM.16.M88.4 R84, [R195+0x6000] ;  /* 0x00600000c354783b */ /* 0x000f2a0000000200 */
[C---:B------:R-:W-:Y:S06]  /*4c00*/  HMMA.16816.F32 R12, R80.reuse, R88, R12 ;  /* 0x00000058500c723c */ /* 0x040fec000000180c */
[----:B------:R-:W-:Y:S01]  /*4c10*/  HMMA.16816.F32 R16, R80, R90, R16 ;  /* 0x0000005a5010723c */ /* 0x000fe20000001810 */
[----:B------:R-:W4:Y:S04]  /*4c20*/  LDSM.16.M88.4 R80, [R195+0x6800] ;  /* 0x00680000c350783b */ /* 0x000f280000000200 */
[----:B------:R-:W-:Y:S01]  /*4c30*/  LDSM.16.M88.4 R88, [R99+0xe000] ;  /* 0x00e000006358783b */ /* 0x000fe20000000200 */
[C---:B-1----:R-:W-:Y:S06]  /*4c40*/  HMMA.16816.F32 R4, R72.reuse, R92, R4 ;  /* 0x0000005c4804723c */ /* 0x042fec0000001804 */
[C---:B------:R-:W-:Y:S01]  /*4c50*/  HMMA.16816.F32 R8, R72.reuse, R94, R8 ;  /* 0x0000005e4808723c */ /* 0x040fe20000001808 */
[----:B------:R-:W1:Y:S05]  /*4c60*/  LDSM.16.M88.4 R92, [R198+UR5+0x1a000] ;  /* 0x01a00005c65c783b */ /* 0x000e6a0008000200 */
[C---:B---3--:R-:W-:Y:S06]  /*4c70*/  HMMA.16816.F32 R12, R72.reuse, R68, R12 ;  /* 0x00000044480c723c */ /* 0x048fec000000180c */
[----:B------:R-:W-:Y:S01]  /*4c80*/  HMMA.16816.F32 R16, R72, R70, R16 ;  /* 0x000000464810723c */ /* 0x000fe20000001810 */
[----:B------:R-:W3:Y:S04]  /*4c90*/  LDSM.16.M88.4 R68, [R198+UR5+0x1a800] ;  /* 0x01a80005c644783b */ /* 0x000ee80008000200 */
        /* <DEDUP_REMOVED lines=10> */
[----:B------:R-:W1:Y:S05]  /*4d40*/  LDSM.16.M88.4 R92, [R196+0x8000] ;  /* 0x00800000c45c783b */ /* 0x000e6a0000000200 */
[C---:B---3--:R-:W-:Y:S06]  /*4d50*/  HMMA.16816.F32 R12, R88.reuse, R68, R12 ;  /* 0x00000044580c723c */ /* 0x048fec000000180c */
[----:B------:R-:W-:Y:S01]  /*4d60*/  HMMA.16816.F32 R16, R88, R70, R16 ;  /* 0x000000465810723c */ /* 0x000fe20000001810 */
        /* <DEDUP_REMOVED lines=21> */
[----:B------:R-:W2:Y:S04]  /*4ec0*/  LDSM.16.M88.4 R72, [R197+0xa800] ;  /* 0x00a80000c548783b */ /* 0x000ea80000000200 */
        /* <DEDUP_REMOVED lines=11> */
[C---:B--2---:R-:W-:Y:S06]  /*4f80*/  HMMA.16816.F32 R12, R80.reuse, R72, R12 ;  /* 0x00000048500c723c */ /* 0x044fec000000180c */
[----:B------:R-:W-:Y:S01]  /*4f90*/  HMMA.16816.F32 R16, R80, R74, R16 ;  /* 0x0000004a5010723c */ /* 0x000fe20000001810 */
[----:B------:R-:W2:Y:S05]  /*4fa0*/  LDSM.16.M88.4 R72, [R195+0xa800] ;  /* 0x00a80000c348783b */ /* 0x000eaa0000000200 */
[C---:B-1----:R-:W-:Y:S06]  /*4fb0*/  HMMA.16816.F32 R4, R84.reuse, R92, R4 ;  /* 0x0000005c5404723c */ /* 0x042fec0000001804 */
[C---:B------:R-:W-:Y:S06]  /*4fc0*/  HMMA.16816.F32 R8, R84.reuse, R94, R8 ;  /* 0x0000005e5408723c */ /* 0x040fec0000001808 */
[C---:B---3--:R-:W-:Y:S06]  /*4fd0*/  HMMA.16816.F32 R12, R84.reuse, R68, R12 ;  /* 0x00000044540c723c */ /* 0x048fec000000180c */
[----:B------:R-:W-:Y:S06]  /*4fe0*/  HMMA.16816.F32 R16, R84, R70, R16 ;  /* 0x000000465410723c */ /* 0x000fec0000001810 */
[C---:B----4-:R-:W-:Y:S06]  /*4ff0*/  HMMA.16816.F32 R4, R76.reuse, R88, R4 ;  /* 0x000000584c04723c */ /* 0x050fec0000001804 */
[C---:B------:R-:W-:Y:S06]  /*5000*/  HMMA.16816.F32 R8, R76.reuse, R90, R8 ;  /* 0x0000005a4c08723c */ /* 0x040fec0000001808 */
[C---:B--2---:R-:W-:Y:S06]  /*5010*/  HMMA.16816.F32 R12, R76.reuse, R72, R12 ;  /* 0x000000484c0c723c */ /* 0x044fec000000180c */
[----:B------:R-:W-:Y:S06]  /*5020*/  HMMA.16816.F32 R16, R76, R74, R16 ;  /* 0x0000004a4c10723c */ /* 0x000fec0000001810 */
[C---:B------:R-:W-:Y:S01]  /*5030*/  FADD.FTZ R99, -R163.reuse, R4 ;  /* 0x00000004a3637221 */ /* 0x040fe20000010100 */
[----:B------:R-:W-:Y:S04]  /*5040*/  FADD.FTZ R166, -R163, R5 ;  /* 0x00000005a3a67221 */ /* 0x000fe80000010100 */
[----:B------:R-:W-:Y:S01]  /*5050*/  FMUL.FTZ R99, R148, R99 ;  /* 0x0000006394637220 */ /* 0x000fe20000410000 */
[----:B------:R-:W-:Y:S01]  /*5060*/  FMUL.FTZ R166, R149, R166 ;  /* 0x000000a695a67220 */ /* 0x000fe20000410000 */
[C---:B------:R-:W-:Y:S01]  /*5070*/  FADD.FTZ R149, -R163.reuse, R8 ;  /* 0x00000008a3957221 */ /* 0x040fe20000010100 */
[----:B------:R-:W-:Y:S03]  /*5080*/  FADD.FTZ R148, -R163, R9 ;  /* 0x00000009a3947221 */ /* 0x000fe60000010100 */
[----:B------:R-:W-:Y:S01]  /*5090*/  F2FP.F16.F32.PACK_AB R166, R166, R99 ;  /* 0x00000063a6a6723e */ /* 0x000fe200000000ff */
[----:B------:R-:W-:Y:S01]  /*50a0*/  FMUL.FTZ R149, R152, R149 ;  /* 0x0000009598957220 */ /* 0x000fe20000410000 */
[----:B------:R-:W-:Y:S01]  /*50b0*/  FMUL.FTZ R148, R153, R148 ;  /* 0x0000009499947220 */ /* 0x000fe20000410000 */
[C---:B------:R-:W-:Y:S01]  /*50c0*/  FADD.FTZ R152, -R163.reuse, R13 ;  /* 0x0000000da3987221 */ /* 0x040fe20000010100 */
[----:B------:R-:W-:Y:S03]  /*50d0*/  FADD.FTZ R99, -R163, R12 ;  /* 0x0000000ca3637221 */ /* 0x000fe60000010100 */
[----:B------:R-:W-:Y:S01]  /*50e0*/  FMUL.FTZ R152, R157, R152 ;  /* 0x000000989d987220 */ /* 0x000fe20000410000 */
[----:B------:R-:W-:Y:S01]  /*50f0*/  F2FP.F16.F32.PACK_AB R149, R148, R149 ;  /* 0x000000959495723e */ /* 0x000fe200000000ff */
[C---:B------:R-:W-:Y:S01]  /*5100*/  FADD.FTZ R157, -R164.reuse, R6 ;  /* 0x00000006a49d7221 */ /* 0x040fe20000010100 */
[----:B------:R-:W-:Y:S01]  /*5110*/  FADD.FTZ R148, -R164, R7 ;  /* 0x00000007a4947221 */ /* 0x000fe20000010100 */
[----:B------:R-:W-:Y:S01]  /*5120*/  FMUL.FTZ R99, R156, R99 ;  /* 0x000000639c637220 */ /* 0x000fe20000410000 */
[----:B------:R-:W-:Y:S01]  /*5130*/  FADD.FTZ R153, -R163, R16 ;  /* 0x00000010a3997221 */ /* 0x000fe20000010100 */
[----:B------:R-:W-:Y:S01]  /*5140*/  FMUL.FTZ R157, R150, R157 ;  /* 0x0000009d969d7220 */ /* 0x000fe20000410000 */
[----:B------:R-:W-:Y:S01]  /*5150*/  FMUL.FTZ R148, R151, R148 ;  /* 0x0000009497947220 */ /* 0x000fe20000410000 */
[C---:B------:R-:W-:Y:S01]  /*5160*/  FADD.FTZ R151, -R164.reuse, R10 ;  /* 0x0000000aa4977221 */ /* 0x040fe20000010100 */
[----:B------:R-:W-:Y:S01]  /*5170*/  FADD.FTZ R150, -R164, R11 ;  /* 0x0000000ba4967221 */ /* 0x000fe20000010100 */
[----:B------:R-:W-:Y:S01]  /*5180*/  FADD.FTZ R168, -R163, R17 ;  /* 0x00000011a3a87221 */ /* 0x000fe20000010100 */
[----:B------:R-:W-:Y:S01]  /*5190*/  F2FP.F16.F32.PACK_AB R152, R152, R99 ;  /* 0x000000639898723e */ /* 0x000fe200000000ff */
[----:B------:R-:W-:Y:S01]  /*51a0*/  FMUL.FTZ R151, R154, R151 ;  /* 0x000000979a977220 */ /* 0x000fe20000410000 */
[----:B------:R-:W-:Y:S01]  /*51b0*/  FMUL.FTZ R150, R155, R150 ;  /* 0x000000969b967220 */ /* 0x000fe20000410000 */
[----:B------:R-:W-:Y:S01]  /*51c0*/  FMUL.FTZ R153, R160, R153 ;  /* 0x00000099a0997220 */ /* 0x000fe20000410000 */
[----:B------:R-:W-:Y:S01]  /*51d0*/  FMUL.FTZ R168, R161, R168 ;  /* 0x000000a8a1a87220 */ /* 0x000fe20000410000 */
[C---:B------:R-:W-:Y:S01]  /*51e0*/  FADD.FTZ R99, -R164.reuse, R14 ;  /* 0x0000000ea4637221 */ /* 0x040fe20000010100 */
[C---:B------:R-:W-:Y:S01]  /*51f0*/  FADD.FTZ R154, -R164.reuse, R15 ;  /* 0x0000000fa49a7221 */ /* 0x040fe20000010100 */
[C---:B------:R-:W-:Y:S01]  /*5200*/  FADD.FTZ R155, -R164.reuse, R18 ;  /* 0x00000012a49b7221 */ /* 0x040fe20000010100 */
[----:B------:R-:W-:Y:S01]  /*5210*/  FADD.FTZ R164, -R164, R19 ;  /* 0x00000013a4a47221 */ /* 0x000fe20000010100 */
[----:B------:R-:W-:Y:S01]  /*5220*/  F2FP.F16.F32.PACK_AB R153, R168, R153 ;  /* 0x00000099a899723e */ /* 0x000fe200000000ff */
[----:B------:R-:W-:Y:S01]  /*5230*/  FMUL.FTZ R99, R158, R99 ;  /* 0x000000639e637220 */ /* 0x000fe20000410000 */
[----:B------:R-:W-:Y:S01]  /*5240*/  F2FP.F16.F32.PACK_AB R148, R148, R157 ;  /* 0x0000009d9494723e */ /* 0x000fe200000000ff */
[----:B------:R-:W-:Y:S01]  /*5250*/  FMUL.FTZ R154, R159, R154 ;  /* 0x0000009a9f9a7220 */ /* 0x000fe20000410000 */
[----:B------:R-:W-:Y:S01]  /*5260*/  FMUL.FTZ R155, R162, R155 ;  /* 0x0000009ba29b7220 */ /* 0x000fe20000410000 */
[----:B------:R-:W-:Y:S01]  /*5270*/  FMUL.FTZ R164, R165, R164 ;  /* 0x000000a4a5a47220 */ /* 0x000fe20000410000 */
[----:B------:R-:W-:Y:S06]  /*5280*/  @!P6 BRA `(.L_x_156) ;  /* 0x00000004002ce947 */ /* 0x000fec0003800000 */
[----:B------:R-:W1:Y:S01]  /*5290*/  LDC R5, c[0x0][0x240] ;  /* 0x00009000ff057b82 */ /* 0x000e620000000800 */
[----:B------:R-:W-:Y:S02]  /*52a0*/  ISETP.GE.AND P3, PT, R210, UR4, PT ;  /* 0x00000004d2007c0c */ /* 0x000fe4000bf66270 */
[----:B------:R-:W-:Y:S02]  /*52b0*/  ISETP.GE.AND P2, PT, R214, UR4, PT ;  /* 0x00000004d6007c0c */ /* 0x000fe4000bf46270 */
[----:B------:R-:W-:Y:S02]  /*52c0*/  ISETP.GE.AND P1, PT, R213, UR4, PT ;  /* 0x00000004d5007c0c */ /* 0x000fe4000bf26270 */
[----:B------:R-:W-:Y:S01]  /*52d0*/  LOP3.LUT R6, R238, 0x1, RZ, 0xc0, !PT ;  /* 0x00000001ee067812 */ /* 0x000fe200078ec0ff */
[----:B------:R-:W2:Y:S03]  /*52e0*/  LDC R4, c[0x0][0x244] ;  /* 0x00009100ff047b82 */ /* 0x000ea60000000800 */
[----:B------:R-:W-:Y:S01]  /*52f0*/  ISETP.NE.U32.AND P4, PT, R6, 0x1, PT ;  /* 0x000000010600780c */ /* 0x000fe20003f85070 */
[----:B------:R-:W-:Y:S02]  /*5300*/  IMAD.MOV.U32 R6, RZ, RZ, -0x6000 ;  /* 0xffffa000ff067424 */ /* 0x000fe400078e00ff */
[----:B-1----:R-:W-:Y:S05]  /*5310*/  IMAD.U32 R7, R5, -0x40, RZ ;  /* 0xffffffc005077824 */ /* 0x002fea00078e00ff */
[-C--:B------:R-:W-:Y:S02]  /*5320*/  LEA R10, P0, R7, R248.reuse, 0x1 ;  /* 0x000000f8070a7211 */ /* 0x080fe400078008ff */
[----:B------:R-:W-:Y:S02]  /*5330*/  LEA R9, P5, R5, R7, 0x5 ;  /* 0x0000000705097211 */ /* 0x000fe400078a28ff */
[-C--:B------:R-:W-:Y:S02]  /*5340*/  LEA.HI.X.SX32 R11, R7, R249.reuse, 0x1, P0 ;  /* 0x000000f9070b7211 */ /* 0x080fe400000f0eff */
[CC--:B------:R-:W-:Y:S02]  /*5350*/  @!P1 LEA R14, P0, R9.reuse, R248.reuse, 0x1 ;  /* 0x000000f8090e9211 */ /* 0x0c0fe400078008ff */
[----:B------:R-:W-:Y:S02]  /*5360*/  SHF.R.S32.HI R8, RZ, 0x1f, R7 ;  /* 0x0000001fff087819 */ /* 0x000fe40000011407 */
[----:B------:R-:W-:Y:S02]  /*5370*/  SEL R7, R6, 0x6000, !P4 ;  /* 0x0000600006077807 */ /* 0x000fe40006000000 */
[----:B------:R-:W-:Y:S02]  /*5380*/  @!P2 LEA R12, P4, R9, R248, 0x1 ;  /* 0x000000f8090ca211 */ /* 0x000fe400078808ff */
[----:B--2---:R-:W-:Y:S01]  /*5390*/  LEA.HI.X R248, R5, R8, R4, 0x5, P5 ;  /* 0x0000000805f87211 */ /* 0x004fe200028f2c04 */
[--C-:B------:R-:W-:Y:S01]  /*53a0*/  IMAD.IADD R237, R237, 0x1, R7.reuse ;  /* 0x00000001eded7824 */ /* 0x100fe200078e0207 */
[----:B------:R-:W-:Y:S01]  /*53b0*/  @!P3 LEA R8, P5, R5, R10, 0x6 ;  /* 0x0000000a0508b211 */ /* 0x000fe200078a30ff */
[--C-:B------:R-:W-:Y:S01]  /*53c0*/  IMAD.IADD R234, R234, 0x1, R7.reuse ;  /* 0x00000001eaea7824 */ /* 0x100fe200078e0207 */
[CCC-:B------:R-:W-:Y:S01]  /*53d0*/  @!P2 LEA.HI.X R13, R9.reuse, R249.reuse, R248.reuse, 0x1, P4 ;  /* 0x000000f9090da211 */ /* 0x1c0fe200020f0cf8 */
[----:B------:R-:W-:Y:S01]  /*53e0*/  IMAD.IADD R192, R192, 0x1, R7 ;  /* 0x00000001c0c07824 */ /* 0x000fe200078e0207 */
[----:B------:R1:W-:Y:S01]  /*53f0*/  @P3 STS [R237], RZ ;  /* 0x000000ffed003388 */ /* 0x0003e20000000800 */
[----:B------:R-:W-:Y:S01]  /*5400*/  @!P1 LEA.HI.X R15, R9, R249, R248, 0x1, P0 ;  /* 0x000000f9090f9211 */ /* 0x000fe200000f0cf8 */
[----:B------:R-:W-:Y:S01]  /*5410*/  IMAD.MOV.U32 R248, RZ, RZ, R10 ;  /* 0x000000fffff87224 */ /* 0x000fe200078e000a */
[----:B------:R-:W-:Y:S01]  /*5420*/  @!P3 LEA.HI.X R9, R5, R11, R4, 0x6, P5 ;  /* 0x0000000b0509b211 */ /* 0x000fe200028f3404 */
[----:B------:R1:W-:Y:S01]  /*5430*/  @P3 STS [R237+0x4], RZ ;  /* 0x000004ffed003388 */ /* 0x0003e20000000800 */
[----:B------:R-:W-:Y:S03]  /*5440*/  IMAD.MOV.U32 R249, RZ, RZ, R11 ;  /* 0x000000fffff97224 */ /* 0x000fe600078e000b */
        /* <DEDUP_REMOVED lines=46> */
[----:B------:R-:W0:Y:S02]  /*5730*/  LDGDEPBAR ;  /* 0x00000000000079af */ /* 0x000e240000000000 */
.L_x_156:
[----:B------:R-:W-:Y:S01]  /*5740*/  F2FP.F16.F32.PACK_AB R151, R150, R151 ;  /* 0x000000979697723e */ /* 0x000fe200000000ff */
[----:B------:R-:W-:Y:S01]  /*5750*/  STS [R219+0x1e000], R166 ;  /* 0x01e000a6db007388 */ /* 0x000fe20000000800 */
[----:B------:R-:W-:Y:S01]  /*5760*/  F2FP.F16.F32.PACK_AB R154, R154, R99 ;  /* 0x000000639a9a723e */ /* 0x000fe200000000ff */
[----:B------:R-:W-:Y:S01]  /*5770*/  IMAD R243, R223, UR6, RZ ;  /* 0x00000006dff37c24 */ /* 0x000fe2000f8e02ff */
[----:B------:R-:W-:Y:S01]  /*5780*/  F2FP.F16.F32.PACK_AB R155, R164, R155 ;  /* 0x0000009ba49b723e */ /* 0x000fe200000000ff */
[----:B------:R-:W-:Y:S01]  /*5790*/  STS [R219+0x1e400], R148 ;  /* 0x01e40094db007388 */ /* 0x000fe20000000800 */
[----:B------:R-:W-:Y:S03]  /*57a0*/  LEA R201, R199, UR5, 0x1 ;  /* 0x00000005c7c97c11 */ /* 0x000fe6000f8e08ff */
[----:B------:R-:W-:Y:S04]  /*57b0*/  STS [R222+0x1e000], R149 ;  /* 0x01e00095de007388 */ /* 0x000fe80000000800 */
[----:B------:R-:W-:Y:S04]  /*57c0*/  STS [R222+0x1e400], R151 ;  /* 0x01e40097de007388 */ /* 0x000fe80000000800 */
[----:B------:R-:W-:Y:S04]  /*57d0*/  STS [R221+0x1e000], R152 ;  /* 0x01e00098dd007388 */ /* 0x000fe80000000800 */
[----:B------:R-:W-:Y:S04]  /*57e0*/  STS [R221+0x1e400], R154 ;  /* 0x01e4009add007388 */ /* 0x000fe80000000800 */
[----:B------:R-:W-:Y:S04]  /*57f0*/  STS [R228+0x1e000], R153 ;  /* 0x01e00099e4007388 */ /* 0x000fe80000000800 */
[----:B------:R-:W-:Y:S01]  /*5800*/  STS [R228+0x1e400], R155 ;  /* 0x01e4009be4007388 */ /* 0x000fe20000000800 */
[----:B------:R-:W-:Y:S06]  /*5810*/  BAR.SYNC.DEFER_BLOCKING 0x0 ;  /* 0x0000000000007b1d */ /* 0x000fec0000010000 */
[----:B------:R-:W-:Y:S04]  /*5820*/  LDSM.16.MT88.4 R4, [R194+0x20000] ;  /* 0x02000000c204783b */ /* 0x000fe80000004200 */
[----:B-1----:R-:W1:Y:S04]  /*5830*/  LDSM.16.MT88.4 R8, [R201+0xc000] ;  /* 0x00c00000c908783b */ /* 0x002e680000004200 */
[----:B------:R-:W2:Y:S04]  /*5840*/  LDSM.16.MT88.4 R12, [R0+0x20000] ;  /* 0x02000000000c783b */ /* 0x000ea80000004200 */
[----:B------:R-:W3:Y:S04]  /*5850*/  LDSM.16.MT88.4 R16, [R201+0xe000] ;  /* 0x00e00000c910783b */ /* 0x000ee80000004200 */
[----:B------:R-:W4:Y:S04]  /*5860*/  LDSM.16.MT88.4 R68, [R201+0x10000] ;  /* 0x01000000c944783b */ /* 0x000f280000004200 */
[----:B------:R-:W-:Y:S04]  /*5870*/  LDSM.16.MT88.4 R72, [R194+0x20800] ;  /* 0x02080000c248783b */ /* 0x000fe80000004200 */
[----:B------:R-:W5:Y:S04]  /*5880*/  LDSM.16.MT88.4 R76, [R201+0xc800] ;  /* 0x00c80000c94c783b */ /* 0x000f680000004200 */
[----:B------:R-:W5:Y:S04]  /*5890*/  LDSM.16.MT88.4 R80, [R0+0x20800] ;  /* 0x020800000050783b */ /* 0x000f680000004200 */
[----:B------:R-:W5:Y:S04]  /*58a0*/  LDSM.16.MT88.4 R84, [R201+0xe800] ;  /* 0x00e80000c954783b */ /* 0x000f680000004200 */
[----:B------:R-:W5:Y:S01]  /*58b0*/  LDSM.16.MT88.4 R88, [R201+0x10800] ;  /* 0x01080000c958783b */ /* 0x000f620000004200 */
[-C--:B-1----:R-:W-:Y:S06]  /*58c0*/  HMMA.16816.F32 R20, R4, R8.reuse, R20 ;  /* 0x000000080414723c */ /* 0x082fec0000001814 */
[C---:B--2---:R-:W-:Y:S06]  /*58d0*/  HMMA.16816.F32 R24, R12.reuse, R8, R24 ;  /* 0x000000080c18723c */ /* 0x044fec0000001818 */
[-C--:B------:R-:W-:Y:S06]  /*58e0*/  HMMA.16816.F32 R28, R12, R10.reuse, R28 ;  /* 0x0000000a0c1c723c */ /* 0x080fec000000181c */
[C---:B------:R-:W-:Y:S01]  /*58f0*/  HMMA.16816.F32 R32, R4.reuse, R10, R32 ;  /* 0x0000000a0420723c */ /* 0x040fe20000001820 */
[----:B------:R-:W-:Y:S05]  /*5900*/  LDSM.16.MT88.4 R8, [R201+0xd000] ;  /* 0x00d00000c908783b */ /* 0x000fea0000004200 */
        /* <DEDUP_REMOVED lines=10> */
[----:B------:R-:W1:Y:S04]  /*59b0*/  LDSM.16.MT88.4 R4, [R194+0x21000] ;  /* 0x02100000c204783b */ /* 0x000e680000004200 */
[----:B------:R-:W2:Y:S01]  /*59c0*/  LDSM.16.MT88.4 R68, [R201+0x11000] ;  /* 0x01100000c944783b */ /* 0x000ea20000004200 */
[-C--:B-----5:R-:W-:Y:S06]  /*59d0*/  HMMA.16816.F32 R20, R72, R76.reuse, R20 ;  /* 0x0000004c4814723c */ /* 0x0a0fec0000001814 */
        /* <DEDUP_REMOVED lines=12> */
[----:B------:R-:W3:Y:S05]  /*5aa0*/  LDSM.16.MT88.4 R80, [R201+0xd800] ;  /* 0x00d80000c950783b */ /* 0x000eea0000004200 */
[----:B------:R-:W-:Y:S01]  /*5ab0*/  HMMA.16816.F32 R64, R72, R90, R64 ;  /* 0x0000005a4840723c */ /* 0x000fe20000001840 */
[----:B------:R-:W4:Y:S04]  /*5ac0*/  LDSM.16.MT88.4 R72, [R201+0xf800] ;  /* 0x00f80000c948783b */ /* 0x000f280000004200 */
[----:B------:R-:W5:Y:S01]  /*5ad0*/  LDSM.16.MT88.4 R88, [R201+0x11800] ;  /* 0x01180000c958783b */ /* 0x000f620000004200 */
[-C--:B-1----:R-:W-:Y:S01]  /*5ae0*/  HMMA.16816.F32 R20, R4, R8.reuse, R20 ;  /* 0x000000080414723c */ /* 0x082fe20000001814 */
[----:B------:R-:W-:Y:S05]  /*5af0*/  BAR.SYNC.DEFER_BLOCKING 0x0 ;  /* 0x0000000000007b1d */ /* 0x000fea0000010000 */
[C---:B------:R-:W-:Y:S06]  /*5b00*/  HMMA.16816.F32 R24, R12.reuse, R8, R24 ;  /* 0x000000080c18723c */ /* 0x040fec0000001818 */
[-C--:B------:R-:W-:Y:S06]  /*5b10*/  HMMA.16816.F32 R28, R12, R10.reuse, R28 ;  /* 0x0000000a0c1c723c */ /* 0x080fec000000181c */
[C---:B------:R-:W-:Y:S06]  /*5b20*/  HMMA.16816.F32 R32, R4.reuse, R10, R32 ;  /* 0x0000000a0420723c */ /* 0x040fec0000001820 */
[-C--:B------:R-:W-:Y:S06]  /*5b30*/  HMMA.16816.F32 R36, R4, R16.reuse, R36 ;  /* 0x000000100424723c */ /* 0x080fec0000001824 */
[C---:B------:R-:W-:Y:S06]  /*5b40*/  HMMA.16816.F32 R40, R12.reuse, R16, R40 ;  /* 0x000000100c28723c */ /* 0x040fec0000001828 */
[-C--:B------:R-:W-:Y:S06]  /*5b50*/  HMMA.16816.F32 R44, R12, R18.reuse, R44 ;  /* 0x000000120c2c723c */ /* 0x080fec000000182c */
[C---:B------:R-:W-:Y:S06]  /*5b60*/  HMMA.16816.F32 R48, R4.reuse, R18, R48 ;  /* 0x000000120430723c */ /* 0x040fec0000001830 */
[-C--:B--2---:R-:W-:Y:S06]  /*5b70*/  HMMA.16816.F32 R52, R4, R68.reuse, R52 ;  /* 0x000000440434723c */ /* 0x084fec0000001834 */
[C---:B------:R-:W-:Y:S06]  /*5b80*/  HMMA.16816.F32 R56, R12.reuse, R68, R56 ;  /* 0x000000440c38723c */ /* 0x040fec0000001838 */
[-C--:B------:R-:W-:Y:S06]  /*5b90*/  HMMA.16816.F32 R60, R12, R70.reuse, R60 ;  /* 0x000000460c3c723c */ /* 0x080fec000000183c */
[----:B------:R-:W-:Y:S06]  /*5ba0*/  HMMA.16816.F32 R64, R4, R70, R64 ;  /* 0x000000460440723c */ /* 0x000fec0000001840 */
[-C--:B---3--:R-:W-:Y:S05]  /*5bb0*/  HMMA.16816.F32 R20, R76, R80.reuse, R20 ;  /* 0x000000504c14723c */ /* 0x088fea0000001814 */
[----:B------:R-:W-:Y:S01]  /*5bc0*/  IMAD.U32 R5, R243, -0x40, RZ ;  /* 0xffffffc0f3057824 */ /* 0x000fe200078e00ff */
[C---:B------:R-:W-:Y:S05]  /*5bd0*/  HMMA.16816.F32 R24, R84.reuse, R80, R24 ;  /* 0x000000505418723c */ /* 0x040fea0000001818 */
[C---:B------:R-:W-:Y:S01]  /*5be0*/  LEA R244, P0, R5.reuse, R244, 0x2 ;  /* 0x000000f405f47211 */ /* 0x040fe200078010ff */
[-C--:B------:R-:W-:Y:S05]  /*5bf0*/  HMMA.16816.F32 R28, R84, R82.reuse, R28 ;  /* 0x00000052541c723c */ /* 0x080fea000000181c */
[----:B------:R-:W-:Y:S01]  /*5c00*/  LEA.HI.X.SX32 R245, R5, R245, 0x2, P0 ;  /* 0x000000f505f57211 */ /* 0x000fe200000f16ff */
[C---:B------:R-:W-:Y:S06]  /*5c10*/  HMMA.16816.F32 R32, R76.reuse, R82, R32 ;  /* 0x000000524c20723c */ /* 0x040fec0000001820 */
[-C--:B----4-:R-:W-:Y:S06]  /*5c20*/  HMMA.16816.F32 R36, R76, R72.reuse, R36 ;  /* 0x000000484c24723c */ /* 0x090fec0000001824 */
[C---:B------:R-:W-:Y:S06]  /*5c30*/  HMMA.16816.F32 R40, R84.reuse, R72, R40 ;  /* 0x000000485428723c */ /* 0x040fec0000001828 */
[-C--:B------:R-:W-:Y:S06]  /*5c40*/  HMMA.16816.F32 R44, R84, R74.reuse, R44 ;  /* 0x0000004a542c723c */ /* 0x080fec000000182c */
[C---:B------:R-:W-:Y:S06]  /*5c50*/  HMMA.16816.F32 R48, R76.reuse, R74, R48 ;  /* 0x0000004a4c30723c */ /* 0x040fec0000001830 */
[-C--:B-----5:R-:W-:Y:S06]  /*5c60*/  HMMA.16816.F32 R52, R76, R88.reuse, R52 ;  /* 0x000000584c34723c */ /* 0x0a0fec0000001834 */
[C---:B------:R-:W-:Y:S06]  /*5c70*/  HMMA.16816.F32 R56, R84.reuse, R88, R56 ;  /* 0x000000585438723c */ /* 0x040fec0000001838 */
[-C--:B------:R-:W-:Y:S06]  /*5c80*/  HMMA.16816.F32 R60, R84, R90.reuse, R60 ;  /* 0x0000005a543c723c */ /* 0x080fec000000183c */
[----:B------:R-:W-:Y:S01]  /*5c90*/  HMMA.16816.F32 R64, R76, R90, R64 ;  /* 0x0000005a4c40723c */ /* 0x000fe20000001840 */
[----:B------:R-:W-:Y:S11]  /*5ca0*/  @!UPT UIADD3 URZ, URZ, URZ, URZ ;  /* 0x0000003f3f3ff290 */ /* 0x000ff6000fffe03f */
[----:B------:R-:W-:Y:S01]  /*5cb0*/  @!UPT UIADD3 URZ, URZ, URZ, URZ ;  /* 0x0000003f3f3ff290 */ /* 0x000fe2000fffe03f */
[----:B------:R-:W-:Y:S11]  /*5cc0*/  @!P6 BRA `(.L_x_157) ;  /* 0x0000000000c8e947 */ /* 0x000ff60003800000 */
[----:B------:R-:W1:Y:S01]  /*5cd0*/  LDC R5, c[0x0][0x420] ;  /* 0x00010800ff057b82 */ /* 0x000e620000000800 */
[----:B------:R-:W-:Y:S02]  /*5ce0*/  ISETP.GE.AND P3, PT, R210, UR4, PT ;  /* 0x00000004d2007c0c */ /* 0x000fe4000bf66270 */
[----:B------:R-:W-:Y:S02]  /*5cf0*/  ISETP.GE.AND P2, PT, R214, UR4, PT ;  /* 0x00000004d6007c0c */ /* 0x000fe4000bf46270 */
[----:B------:R-:W-:Y:S03]  /*5d00*/  ISETP.GE.AND P1, PT, R213, UR4, PT ;  /* 0x00000004d5007c0c */ /* 0x000fe6000bf26270 */
[----:B------:R-:W2:Y:S06]  /*5d10*/  LDC R4, c[0x0][0x424] ;  /* 0x00010900ff047b82 */ /* 0x000eac0000000800 */
[----:B------:R3:W-:Y:S01]  /*5d20*/  @P3 STS.128 [R217+0xc000], RZ ;  /* 0x00c000ffd9003388 */ /* 0x0007e20000000c00 */
[----:B-1----:R-:W-:Y:S05]  /*5d30*/  IMAD.U32 R7, R5, -0x40, RZ ;  /* 0xffffffc005077824 */ /* 0x002fea00078e00ff */
[-C--:B------:R-:W-:Y:S02]  /*5d40*/  LEA R10, P0, R7, R246.reuse, 0x1 ;  /* 0x000000f6070a7211 */ /* 0x080fe400078008ff */
[----:B------:R-:W-:Y:S02]  /*5d50*/  LEA R9, P5, R5, R7, 0x5 ;  /* 0x0000000705097211 */ /* 0x000fe400078a28ff */
[-C--:B------:R-:W-:Y:S02]  /*5d60*/  LEA.HI.X.SX32 R11, R7, R247.reuse, 0x1, P0 ;  /* 0x000000f7070b7211 */ /* 0x080fe400000f0eff */
[CC--:B------:R-:W-:Y:S02]  /*5d70*/  @!P2 LEA R12, P4, R9.reuse, R246.reuse, 0x1 ;  /* 0x000000f6090ca211 */ /* 0x0c0fe400078808ff */
[----:B------:R-:W-:Y:S01]  /*5d80*/  @!P1 LEA R8, P0, R9, R246, 0x1 ;  /* 0x000000f609089211 */ /* 0x000fe200078008ff */
[----:B------:R-:W-:Y:S01]  /*5d90*/  @!PT LDS RZ, [RZ] ;  /* 0x00000000fffff984 */ /* 0x000fe20000000800 */
[----:B------:R-:W-:Y:S01]  /*5da0*/  @!PT LDS RZ, [RZ] ;  /* 0x00000000fffff984 */ /* 0x000fe20000000800 */
[----:B------:R-:W-:Y:S01]  /*5db0*/  @!PT LDS RZ, [RZ] ;  /* 0x00000000fffff984 */ /* 0x000fe20000000800 */
[----:B------:R3:W-:Y:S01]  /*5dc0*/  @!P3 LDGSTS.E.BYPASS.LTC128B.128 [R217+0xc000], desc[UR14][R10.64] ;  /* 0x0c0000000ad9bfae */ /* 0x0007e2000b901d4e */
[----:B------:R-:W-:Y:S03]  /*5dd0*/  SHF.R.S32.HI R6, RZ, 0x1f, R7 ;  /* 0x0000001fff067819 */ /* 0x000fe60000011407 */
[----:B------:R3:W-:Y:S01]  /*5de0*/  @P2 STS.128 [R217+0xe000], RZ ;  /* 0x00e000ffd9002388 */ /* 0x0007e20000000c00 */
[C---:B--2---:R-:W-:Y:S02]  /*5df0*/  LEA.HI.X R246, R5.reuse, R6, R4, 0x5, P5 ;  /* 0x0000000605f67211 */ /* 0x044fe400028f2c04 */
[----:B------:R-:W-:Y:S01]  /*5e00*/  @!P3 LEA R6, P5, R5, R10, 0x6 ;  /* 0x0000000a0506b211 */ /* 0x000fe200078a30ff */
[----:B------:R-:W-:Y:S01]  /*5e10*/  @!PT LDS RZ, [RZ] ;  /* 0x00000000fffff984 */ /* 0x000fe20000000800 */
[----:B------:R-:W-:Y:S01]  /*5e20*/  @!PT LDS RZ, [RZ] ;  /* 0x00000000fffff984 */ /* 0x000fe20000000800 */
[----:B------:R-:W-:Y:S01]  /*5e30*/  @!PT LDS RZ, [RZ] ;  /* 0x00000000fffff984 */ /* 0x000fe20000000800 */
[----:B------:R3:W-:Y:S01]  /*5e40*/  @!P2 LDGSTS.E.BYPASS.LTC128B.128 [R217+0xe000], desc[UR14][R10.64+0x80] ;  /* 0x0e0000800ad9afae */ /* 0x0007e2000b901d4e */
[----:B------:R-:W-:Y:S02]  /*5e50*/  @!P2 LEA.HI.X R13, R9, R247, R246, 0x1, P4 ;  /* 0x000000f7090da211 */ /* 0x000fe400020f0cf6 */
[----:B------:R-:W-:Y:S01]  /*5e60*/  @!P3 LEA.HI.X R7, R5, R11, R4, 0x6, P5 ;  /* 0x0000000b0507b211 */ /* 0x000fe200028f3404 */
[----:B------:R3:W-:Y:S01]  /*5e70*/  @P1 STS.128 [R217+0x10000], RZ ;  /* 0x010000ffd9001388 */ /* 0x0007e20000000c00 */
[----:B------:R-:W-:Y:S01]  /*5e80*/  @!P1 LEA.HI.X R9, R9, R247, R246, 0x1, P0 ;  /* 0x000000f709099211 */ /* 0x000fe200000f0cf6 */
[----:B------:R-:W-:Y:S02]  /*5e90*/  IMAD.MOV.U32 R246, RZ, RZ, R10 ;  /* 0x000000fffff67224 */ /* 0x000fe400078e000a */
[----:B------:R-:W-:Y:S01]  /*5ea0*/  @!PT LDS RZ, [RZ] ;  /* 0x00000000fffff984 */ /* 0x000fe20000000800 */
[----:B------:R-:W-:Y:S01]  /*5eb0*/  @!PT LDS RZ, [RZ] ;  /* 0x00000000fffff984 */ /* 0x000fe20000000800 */
[----:B------:R-:W-:Y:S01]  /*5ec0*/  @!PT LDS RZ, [RZ] ;  /* 0x00000000fffff984 */ /* 0x000fe20000000800 */
[----:B------:R3:W-:Y:S01]  /*5ed0*/  @!P1 LDGSTS.E.BYPASS.LTC128B.128 [R217+0x10000], desc[UR14][R10.64+0x100] ;  /* 0x100001000ad99fae */ /* 0x0007e2000b901d4e */
[----:B------:R-:W-:Y:S03]  /*5ee0*/  IMAD.MOV.U32 R247, RZ, RZ, R11 ;  /* 0x000000fffff77224 */ /* 0x000fe600078e000b */
        /* <DEDUP_REMOVED lines=15> */
[----:B------:R-:W0:Y:S02]  /*5fe0*/  LDGDEPBAR ;  /* 0x00000000000079af */ /* 0x000e240000000000 */
.L_x_157:
[----:B------:R-:W-:Y:S04]  /*5ff0*/  LDSM.16.M88.4 R148, [R193] ;  /* 0x00000000c194783b */ /* 0x000fe80000000200 */
[----:B------:R-:W3:Y:S04]  /*6000*/  LDSM.16.MT88.4 R16, [R201+0x12000] ;  /* 0x01200000c910783b */ /* 0x000ee80000004200 */
[----:B------:R-:W1:Y:S04]  /*6010*/  LDSM.16.M88.4 R92, [R193+0x1000] ;  /* 0x00100000c15c783b */ /* 0x000e680000000200 */
[----:B------:R-:W2:Y:S04]  /*6020*/  LDSM.16.MT88.4 R80, [R201+0x14000] ;  /* 0x01400000c950783b */ /* 0x000ea80000004200 */
[----:B------:R-:W4:Y:S04]  /*6030*/  LDSM.16.MT88.4 R96, [R201+0x16000] ;  /* 0x01600000c960783b */ /* 0x000f280000004200 */
[----:B------:R-:W-:Y:S04]  /*6040*/  LDSM.16.M88.4 R152, [R188] ;  /* 0x00000000bc98783b */ /* 0x000fe80000000200 */
[----:B------:R-:W4:Y:S04]  /*6050*/  LDSM.16.MT88.4 R156, [R201+0x12800] ;  /* 0x01280000c99c783b */ /* 0x000f280000004200 */
[----:B------:R-:W4:Y:S04]  /*6060*/  LDSM.16.M88.4 R160, [R188+0x1000] ;  /* 0x00100000bca0783b */ /* 0x000f280000000200 */
[----:B------:R-:W4:Y:S04]  /*6070*/  LDSM.16.MT88.4 R164, [R201+0x14800] ;  /* 0x01480000c9a4783b */ /* 0x000f280000004200 */
[----:B------:R-:W4:Y:S04]  /*6080*/  LDSM.16.MT88.4 R168, [R201+0x16800] ;  /* 0x01680000c9a8783b */ /* 0x000f280000004200 */
[----:B------:R-:W-:Y:S01]  /*6090*/  LDSM.16.MT88.4 R172, [R201+0x13000] ;  /* 0x01300000c9ac783b */ /* 0x000fe20000004200 */
[-C--:B---3--:R-:W-:Y:S03]  /*60a0*/  HMMA.16816.F32 R4, R148, R16.reuse, RZ ;  /* 0x000000109404723c */ /* 0x088fe600000018ff */
[----:B------:R-:W-:Y:S04]  /*60b0*/  LDSM.16.M88.4 R176, [R2+0x1000] ;  /* 0x0010000002b0783b */ /* 0x000fe80000000200 */
[----:B------:R-:W-:Y:S01]  /*60c0*/  LDSM.16.MT88.4 R180, [R201+0x15000] ;  /* 0x01500000c9b4783b */ /* 0x000fe20000004200 */
[C---:B-1----:R-:W-:Y:S03]  /*60d0*/  HMMA.16816.F32 R8, R92.reuse, R16, RZ ;  /* 0x000000105c08723c */ /* 0x042fe600000018ff */
[----:B------:R-:W-:Y:S03]  /*60e0*/  LDSM.16.MT88.4 R184, [R201+0x17000] ;  /* 0x01700000c9b8783b */ /* 0x000fe60000004200 */
[-C--:B------:R-:W-:Y:S06]  /*60f0*/  HMMA.16816.F32 R12, R92, R18.reuse, RZ ;  /* 0x000000125c0c723c */ /* 0x080fec00000018ff */
[C---:B------:R-:W-:Y:S06]  /*6100*/  HMMA.16816.F32 R16, R148.reuse, R18, RZ ;  /* 0x000000129410723c */ /* 0x040fec00000018ff */
[-C--:B--2---:R-:W-:Y:S06]  /*6110*/  HMMA.16816.F32 R68, R148, R80.reuse, RZ ;  /* 0x000000509444723c */ /* 0x084fec00000018ff */
[C---:B------:R-:W-:Y:S06]  /*6120*/  HMMA.16816.F32 R72, R92.reuse, R80, RZ ;  /* 0x000000505c48723c */ /* 0x040fec00000018ff */
[-C--:B------:R-:W-:Y:S06]  /*6130*/  HMMA.16816.F32 R76, R92, R82.reuse, RZ ;  /* 0x000000525c4c723c */ /* 0x080fec00000018ff */
[C---:B------:R-:W-:Y:S06]  /*6140*/  HMMA.16816.F32 R80, R148.reuse, R82, RZ ;  /* 0x000000529450723c */ /* 0x040fec00000018ff */
[-C--:B----4-:R-:W-:Y:S06]  /*6150*/  HMMA.16816.F32 R84, R148, R96.reuse, RZ ;  /* 0x000000609454723c */ /* 0x090fec00000018ff */
[C---:B------:R-:W-:Y:S06]  /*6160*/  HMMA.16816.F32 R88, R92.reuse, R96, RZ ;  /* 0x000000605c58723c */ /* 0x040fec00000018ff */
[-C--:B------:R-:W-:Y:S06]  /*6170*/  HMMA.16816.F32 R92, R92, R98.reuse, RZ ;  /* 0x000000625c5c723c */ /* 0x080fec00000018ff */
[----:B------:R-:W-:Y:S01]  /*6180*/  HMMA.16816.F32 R96, R148, R98, RZ ;  /* 0x000000629460723c */ /* 0x000fe200000018ff */
[----:B------:R-:W1:Y:S05]  /*6190*/  LDSM.16.M88.4 R148, [R2] ;  /* 0x000000000294783b */ /* 0x000e6a0000000200 */
[-C--:B------:R-:W-:Y:S06]  /*61a0*/  HMMA.16816.F32 R4, R152, R156.reuse, R4 ;  /* 0x0000009c9804723c */ /* 0x080fec0000001804 */
[C---:B------:R-:W-:Y:S06]  /*61b0*/  HMMA.16816.F32 R8, R160.reuse, R156, R8 ;  /* 0x0000009ca008723c */ /* 0x040fec0000001808 */
[-C--:B------:R-:W-:Y:S06]  /*61c0*/  HMMA.16816.F32 R12, R160, R158.reuse, R12 ;  /* 0x0000009ea00c723c */ /* 0x080fec000000180c */
[C---:B------:R-:W-:Y:S01]  /*61d0*/  HMMA.16816.F32 R16, R152.reuse, R158, R16 ;  /* 0x0000009e9810723c */ /* 0x040fe20000001810 */
[----:B------:R-:W-:Y:S05]  /*61e0*/  LDSM.16.M88.4 R156, [R3] ;  /* 0x00000000039c783b */ /* 0x000fea0000000200 */
[-C--:B------:R-:W-:Y:S06]  /*61f0*/  HMMA.16816.F32 R68, R152, R164.reuse, R68 ;  /* 0x000000a49844723c */ /* 0x080fec0000001844 */
[C---:B------:R-:W-:Y:S06]  /*6200*/  HMMA.16816.F32 R72, R160.reuse, R164, R72 ;  /* 0x000000a4a048723c */ /* 0x040fec0000001848 */
[-C--:B------:R-:W-:Y:S06]  /*6210*/  HMMA.16816.F32 R76, R160, R166.reuse, R76 ;  /* 0x000000a6a04c723c */ /* 0x080fec000000184c */
[C---:B------:R-:W-:Y:S01]  /*6220*/  HMMA.16816.F32 R80, R152.reuse, R166, R80 ;  /* 0x000000a69850723c */ /* 0x040fe20000001850 */
[----:B------:R-:W-:Y:S05]  /*6230*/  LDSM.16.M88.4 R164, [R3+0x1000] ;  /* 0x0010000003a4783b */ /* 0x000fea0000000200 */
[-C--:B------:R-:W-:Y:S06]  /*6240*/  HMMA.16816.F32 R84, R152, R168.reuse, R84 ;  /* 0x000000a89854723c */ /* 0x080fec0000001854 */
[C---:B------:R-:W-:Y:S06]  /*6250*/  HMMA.16816.F32 R88, R160.reuse, R168, R88 ;  /* 0x000000a8a058723c */ /* 0x040fec0000001858 */
[-C--:B------:R-:W-:Y:S01]  /*6260*/  HMMA.16816.F32 R92, R160, R170.reuse, R92 ;  /* 0x000000aaa05c723c */ /* 0x080fe2000000185c */
[----:B------:R-:W2:Y:S05]  /*6270*/  LDSM.16.MT88.4 R160, [R201+0x13800] ;  /* 0x01380000c9a0783b */ /* 0x000eaa0000004200 */
[----:B------:R-:W-:Y:S01]  /*6280*/  HMMA.16816.F32 R96, R152, R170, R96 ;  /* 0x000000aa9860723c */ /* 0x000fe20000001860 */
[----:B------:R-:W3:Y:S04]  /*6290*/  LDSM.16.MT88.4 R152, [R201+0x15800] ;  /* 0x01580000c998783b */ /* 0x000ee80000004200 */
[----:B------:R-:W4:Y:S01]  /*62a0*/  LDSM.16.MT88.4 R168, [R201+0x17800] ;  /* 0x01780000c9a8783b */ /* 0x000f220000004200 */
[-C--:B-1----:R-:W-:Y:S06]  /*62b0*/  HMMA.16816.F32 R4, R148, R172.reuse, R4 ;  /* 0x000000ac9404723c */ /* 0x082fec0000001804 */
[C---:B------:R-:W-:Y:S06]  /*62c0*/  HMMA.16816.F32 R8, R176.reuse, R172, R8 ;  /* 0x000000acb008723c */ /* 0x040fec0000001808 */
[-C--:B------:R-:W-:Y:S06]  /*62d0*/  HMMA.16816.F32 R12, R176, R174.reuse, R12 ;  /* 0x000000aeb00c723c */ /* 0x080fec000000180c */
        /* <DEDUP_REMOVED lines=8> */
[----:B------:R-:W-:Y:S06]  /*6360*/  HMMA.16816.F32 R96, R148, R186, R96 ;  /* 0x000000ba9460723c */ /* 0x000fec0000001860 */
[-C--:B--2---:R-:W-:Y:S06]  /*6370*/  HMMA.16816.F32 R4, R156, R160.reuse, R4 ;  /* 0x000000a09c04723c */ /* 0x084fec0000001804 */
[C---:B------:R-:W-:Y:S06]  /*6380*/  HMMA.16816.F32 R8, R164.reuse, R160, R8 ;  /* 0x000000a0a408723c */ /* 0x040fec0000001808 */
[-C--:B------:R-:W-:Y:S05]  /*6390*/  HMMA.16816.F32 R12, R164, R162.reuse, R12 ;  /* 0x000000a2a40c723c */ /* 0x080fea000000180c */
[C---:B------:R-:W-:Y:S01]  /*63a0*/  IMAD.SHL.U32 R161, R243.reuse, 0x10, RZ ;  /* 0x00000010f3a17824 */ /* 0x040fe200078e00ff */
[C---:B------:R-:W-:Y:S06]  /*63b0*/  HMMA.16816.F32 R16, R156.reuse, R162, R16 ;  /* 0x000000a29c10723c */ /* 0x040fec0000001810 */
[-C--:B---3--:R-:W-:Y:S06]  /*63c0*/  HMMA.16816.F32 R68, R156, R152.reuse, R68 ;  /* 0x000000989c44723c */ /* 0x088fec0000001844 */
[C---:B------:R-:W-:Y:S06]  /*63d0*/  HMMA.16816.F32 R72, R164.reuse, R152, R72 ;  /* 0x00000098a448723c */ /* 0x040fec0000001848 */
[-C--:B------:R-:W-:Y:S05]  /*63e0*/  HMMA.16816.F32 R76, R164, R154.reuse, R76 ;  /* 0x0000009aa44c723c */ /* 0x080fea000000184c */
[----:B------:R-:W-:Y:S01]  /*63f0*/  IMAD.SHL.U32 R153, R243, 0x8, RZ ;  /* 0x00000008f3997824 */ /* 0x000fe200078e00ff */
[C---:B------:R-:W-:Y:S06]  /*6400*/  HMMA.16816.F32 R80, R156.reuse, R154, R80 ;  /* 0x0000009a9c50723c */ /* 0x040fec0000001850 */
[-C--:B----4-:R-:W-:Y:S05]  /*6410*/  HMMA.16816.F32 R84, R156, R168.reuse, R84 ;  /* 0x000000a89c54723c */ /* 0x090fea0000001854 */
[----:B------:R-:W-:Y:S01]  /*6420*/  @P6 IADD3 R154, P0, R233, R232, RZ ;  /* 0x000000e8e99a6210 */ /* 0x000fe20007f1e0ff */
[C---:B------:R-:W-:Y:S05]  /*6430*/  HMMA.16816.F32 R88, R164.reuse, R168, R88 ;  /* 0x000000a8a458723c */ /* 0x040fea0000001858 */
[----:B------:R-:W-:Y:S01]  /*6440*/  @P6 IMAD.X R155, R216, 0x1, R231, P0 ;  /* 0x00000001d89b6824 */ /* 0x000fe200000e06e7 */
[-C--:B------:R-:W-:Y:S04]  /*6450*/  HMMA.16816.F32 R92, R164, R170.reuse, R92 ;  /* 0x000000aaa45c723c */ /* 0x080fe8000000185c */
[----:B------:R-:W5:Y:S01]  /*6460*/  @P6 LDG.E R235, desc[UR14][R154.64+-0x100] ;  /* 0xffff000e9aeb6981 */ /* 0x000f62000c1e1900 */
[-C--:B------:R-:W-:Y:S01]  /*6470*/  LEA R162, P0, R153, R244.reuse, 0x2 ;  /* 0x000000f499a27211 */ /* 0x080fe200078010ff */
[----:B------:R-:W-:Y:S02]  /*6480*/  HMMA.16816.F32 R96, R156, R170, R96 ;  /* 0x000000aa9c60723c */ /* 0x000fe40000001860 */
[----:B------:R1:W5:Y:S03]  /*6490*/  @P6 LDG.E R236, desc[UR14][R154.64+-0xe0] ;  /* 0xffff200e9aec6981 */ /* 0x000366000c1e1900 */
[-C--:B------:R-:W-:Y:S01]  /*64a0*/  LEA R166, P1, R161, R244.reuse, 0x2 ;  /* 0x000000f4a1a67211 */ /* 0x080fe200078210ff */
[----:B------:R-:W-:Y:S01]  /*64b0*/  REDG.E.ADD.F32.FTZ.RN.STRONG.GPU desc[UR14][R244.64], R4 ;  /* 0x00000004f40079a6 */ /* 0x000fe2000c10f38e */
[----:B------:R-:W-:Y:S01]  /*64c0*/  IMAD R157, R243, 0x18, RZ ;  /* 0x00000018f39d7824 */ /* 0x000fe200078e02ff */
[-C--:B------:R-:W-:Y:S03]  /*64d0*/  LEA.HI.X.SX32 R163, R153, R245.reuse, 0x2, P0 ;  /* 0x000000f599a37211 */ /* 0x080fe600000f16ff */
[-C--:B------:R-:W-:Y:S01]  /*64e0*/  LEA.HI.X.SX32 R167, R161, R245.reuse, 0x2, P1 ;  /* 0x000000f5a1a77211 */ /* 0x080fe200008f16ff */
[----:B------:R-:W-:Y:S01]  /*64f0*/  IMAD.SHL.U32 R159, R243, 0x20, RZ ;  /* 0x00000020f39f7824 */ /* 0x000fe200078e00ff */
[CC--:B------:R-:W-:Y:S01]  /*6500*/  LEA R164, P0, R157.reuse, R244.reuse, 0x2 ;  /* 0x000000f49da47211 */ /* 0x0c0fe200078010ff */
[----:B------:R2:W-:Y:S03]  /*6510*/  REDG.E.ADD.F32.FTZ.RN.STRONG.GPU desc[UR14][R162.64], R5 ;  /* 0x00000005a20079a6 */ /* 0x0005e6000c10f38e */
[-C--:B------:R-:W-:Y:S01]  /*6520*/  LEA.HI.X.SX32 R165, R157, R245.reuse, 0x2, P0 ;  /* 0x000000f59da57211 */ /* 0x080fe200000f16ff */
[----:B------:R-:W-:Y:S01]  /*6530*/  REDG.E.ADD.F32.FTZ.RN.STRONG.GPU desc[UR14][R166.64], R6 ;  /* 0x00000006a60079a6 */ /* 0x000fe2000c10f38e */
[-C--:B------:R-:W-:Y:S01]  /*6540*/  LEA R158, P1, R159, R244.reuse, 0x2 ;  /* 0x000000f49f9e7211 */ /* 0x080fe200078210ff */
[----:B------:R-:W-:Y:S02]  /*6550*/  IMAD R157, R243, 0x30, RZ ;  /* 0x00000030f39d7824 */ /* 0x000fe400078e02ff */
[----:B------:R3:W-:Y:S01]  /*6560*/  REDG.E.ADD.F32.FTZ.RN.STRONG.GPU desc[UR14][R164.64], R7 ;  /* 0x00000007a40079a6 */ /* 0x0007e2000c10f38e */
[-C--:B------:R-:W-:Y:S02]  /*6570*/  LEA.HI.X.SX32 R159, R159, R245.reuse, 0x2, P1 ;  /* 0x000000f59f9f7211 */ /* 0x080fe400008f16ff */
[-C--:B------:R-:W-:Y:S01]  /*6580*/  LEA R156, P1, R157, R244.reuse, 0x2 ;  /* 0x000000f49d9c7211 */ /* 0x080fe200078210ff */
[C---:B-1----:R-:W-:Y:S02]  /*6590*/  IMAD R155, R243.reuse, 0x28, RZ ;  /* 0x00000028f39b7824 */ /* 0x042fe400078e02ff */
[----:B------:R1:W-:Y:S01]  /*65a0*/  REDG.E.ADD.F32.FTZ.RN.STRONG.GPU desc[UR14][R158.64], R8 ;  /* 0x000000089e0079a6 */ /* 0x0003e2000c10f38e */
[----:B------:R-:W-:Y:S01]  /*65b0*/  IMAD R243, R243, 0x38, RZ ;  /* 0x00000038f3f37824 */ /* 0x000fe200078e02ff */
[-C--:B------:R-:W-:Y:S02]  /*65c0*/  LEA.HI.X.SX32 R157, R157, R245.reuse, 0x2, P1 ;  /* 0x000000f59d9d7211 */ /* 0x080fe400008f16ff */
[CC--:B------:R-:W-:Y:S04]  /*65d0*/  LEA R154, P0, R155.reuse, R244.reuse, 0x2 ;  /* 0x000000f49b9a7211 */ /* 0x0c0fe800078010ff */
[-C--:B------:R-:W-:Y:S02]  /*65e0*/  LEA.HI.X.SX32 R155, R155, R245.reuse, 0x2, P0 ;  /* 0x000000f59b9b7211 */ /* 0x080fe400000f16ff */
[CC--:B------:R-:W-:Y:S03]  /*65f0*/  LEA R168, P0, R243.reuse, R244.reuse, 0x2 ;  /* 0x000000f4f3a87211 */ /* 0x0c0fe600078010ff */
[----:B------:R4:W-:Y:S01]  /*6600*/  REDG.E.ADD.F32.FTZ.RN.STRONG.GPU desc[UR14][R154.64], R9 ;  /* 0x000000099a0079a6 */ /* 0x0009e2000c10f38e */
[-C--:B------:R-:W-:Y:S01]  /*6610*/  LEA.HI.X.SX32 R169, R243, R245.reuse, 0x2, P0 ;  /* 0x000000f5f3a97211 */ /* 0x080fe200000f16ff */
[----:B--2---:R-:W-:Y:S02]  /*6620*/  VIADD R5, R161, 0x20 ;  /* 0x00000020a1057836 */ /* 0x004fe40000000000 */
[----:B------:R2:W-:Y:S04]  /*6630*/  REDG.E.ADD.F32.FTZ.RN.STRONG.GPU desc[UR14][R156.64], R10 ;  /* 0x0000000a9c0079a6 */ /* 0x0005e8000c10f38e */
[----:B------:R2:W-:Y:S01]  /*6640*/  REDG.E.ADD.F32.FTZ.RN.STRONG.GPU desc[UR14][R168.64], R11 ;  /* 0x0000000ba80079a6 */ /* 0x0005e2000c10f38e */
[-C--:B---3--:R-:W-:Y:S01]  /*6650*/  LEA R164, P0, R5, R244.reuse, 0x2 ;  /* 0x000000f405a47211 */ /* 0x088fe200078010ff */
[----:B------:R-:W-:Y:S02]  /*6660*/  IMAD.IADD R7, R153, 0x1, R5 ;  /* 0x0000000199077824 */ /* 0x000fe400078e0205 */
[----:B------:R3:W-:Y:S01]  /*6670*/  REDG.E.ADD.F32.FTZ.RN.STRONG.GPU desc[UR14][R244.64+0x80], R16 ;  /* 0x00008010f40079a6 */ /* 0x0007e2000c10f38e */
[-C--:B------:R-:W-:Y:S01]  /*6680*/  LEA.HI.X.SX32 R165, R5, R245.reuse, 0x2, P0 ;  /* 0x000000f505a57211 */ /* 0x080fe200000f16ff */
[----:B------:R-:W-:Y:S01]  /*6690*/  IMAD.IADD R5, R153, 0x1, R7 ;  /* 0x0000000199057824 */ /* 0x000fe200078e0207 */
[CC--:B-1----:R-:W-:Y:S01]  /*66a0*/  LEA R158, P0, R7.reuse, R244.reuse, 0x2 ;  /* 0x000000f4079e7211 */ /* 0x0c2fe200078010ff */
[----:B------:R1:W-:Y:S03]  /*66b0*/  REDG.E.ADD.F32.FTZ.RN.STRONG.GPU desc[UR14][R162.64+0x80], R17 ;  /* 0x00008011a20079a6 */ /* 0x0003e6000c10f38e */
[-C--:B------:R-:W-:Y:S01]  /*66c0*/  LEA.HI.X.SX32 R159, R7, R245.reuse, 0x2, P0 ;  /* 0x000000f5079f7211 */ /* 0x080fe200000f16ff */
[----:B------:R-:W-:Y:S01]  /*66d0*/  IMAD.IADD R7, R153, 0x1, R5 ;  /* 0x0000000199077824 */ /* 0x000fe200078e0205 */
[----:B------:R1:W-:Y:S04]  /*66e0*/  REDG.E.ADD.F32.FTZ.RN.STRONG.GPU desc[UR14][R164.64], R18 ;  /* 0x00000012a40079a6 */ /* 0x0003e8000c10f38e */
[-C--:B------:R-:W-:Y:S01]  /*66f0*/  LEA R6, P0, R7, R244.reuse, 0x2 ;  /* 0x000000f407067211 */ /* 0x080fe200078010ff */
[----:B------:R1:W-:Y:S01]  /*6700*/  REDG.E.ADD.F32.FTZ.RN.STRONG.GPU desc[UR14][R158.64], R19 ;  /* 0x000000139e0079a6 */ /* 0x0003e2000c10f38e */
[-C--:B----4-:R-:W-:Y:S01]  /*6710*/  LEA R154, P1, R5, R244.reuse, 0x2 ;  /* 0x000000f4059a7211 */ /* 0x090fe200078210ff */
[----:B------:R-:W-:Y:S01]  /*6720*/  IMAD.IADD R9, R153, 0x1, R7 ;  /* 0x0000000199097824 */ /* 0x000fe200078e0207 */
[-C--:B------:R-:W-:Y:S02]  /*6730*/  LEA.HI.X.SX32 R7, R7, R245.reuse, 0x2, P0 ;  /* 0x000000f507077211 */ /* 0x080fe400000f16ff */
[-C--:B------:R-:W-:Y:S01]  /*6740*/  LEA.HI.X.SX32 R155, R5, R245.reuse, 0x2, P1 ;  /* 0x000000f5059b7211 */ /* 0x080fe200008f16ff */
[----:B------:R-:W-:Y:S01]  /*6750*/  IMAD.IADD R5, R153, 0x1, R9 ;  /* 0x0000000199057824 */ /* 0x000fe200078e0209 */
[CC--:B--2---:R-:W-:Y:S03]  /*6760*/  LEA R10, P0, R9.reuse, R244.reuse, 0x2 ;  /* 0x000000f4090a7211 */ /* 0x0c4fe600078010ff */
[----:B------:R2:W-:Y:S01]  /*6770*/  REDG.E.ADD.F32.FTZ.RN.STRONG.GPU desc[UR14][R154.64], R12 ;  /* 0x0000000c9a0079a6 */ /* 0x0005e2000c10f38e */
[-C--:B------:R-:W-:Y:S01]  /*6780*/  LEA.HI.X.SX32 R11, R9, R245.reuse, 0x2, P0 ;  /* 0x000000f5090b7211 */ /* 0x080fe200000f16ff */
[----:B------:R-:W-:Y:S01]  /*6790*/  VIADD R9, R161, 0x40 ;  /* 0x00000040a1097836 */ /* 0x000fe20000000000 */
[CC--:B---3--:R-:W-:Y:S01]  /*67a0*/  LEA R16, P0, R5.reuse, R244.reuse, 0x2 ;  /* 0x000000f405107211 */ /* 0x0c8fe200078010ff */
[----:B------:R-:W-:Y:S03]  /*67b0*/  REDG.E.ADD.F32.FTZ.RN.STRONG.GPU desc[UR14][R6.64], R13 ;  /* 0x0000000d060079a6 */ /* 0x000fe6000c10f38e */
[-C--:B-1----:R-:W-:Y:S01]  /*67c0*/  LEA.HI.X.SX32 R17, R5, R245.reuse, 0x2, P0 ;  /* 0x000000f505117211 */ /* 0x082fe200000f16ff */
[----:B------:R1:W-:Y:S01]  /*67d0*/  REDG.E.ADD.F32.FTZ.RN.STRONG.GPU desc[UR14][R10.64], R14 ;  /* 0x0000000e0a0079a6 */ /* 0x0003e2000c10f38e */
[----:B------:R-:W-:Y:S01]  /*67e0*/  IMAD.IADD R5, R153, 0x1, R9 ;  /* 0x0000000199057824 */ /* 0x000fe200078e0209 */
[CC--:B------:R-:W-:Y:S02]  /*67f0*/  LEA R18, P0, R9.reuse, R244.reuse, 0x2 ;  /* 0x000000f409127211 */ /* 0x0c0fe400078010ff */
[----:B------:R3:W-:Y:S02]  /*6800*/  REDG.E.ADD.F32.FTZ.RN.STRONG.GPU desc[UR14][R16.64], R15 ;  /* 0x0000000f100079a6 */ /* 0x0007e4000c10f38e */
[-C--:B------:R-:W-:Y:S02]  /*6810*/  LEA.HI.X.SX32 R19, R9, R245.reuse, 0x2, P0 ;  /* 0x000000f509137211 */ /* 0x080fe400000f16ff */
[----:B------:R-:W-:Y:S01]  /*6820*/  REDG.E.ADD.F32.FTZ.RN.STRONG.GPU desc[UR14][R244.64+0x100], R68 ;  /* 0x00010044f40079a6 */ /* 0x000fe2000c10f38e */
[----:B------:R-:W-:Y:S03]  /*6830*/  IMAD.IADD R9, R153, 0x1, R5 ;  /* 0x0000000199097824 */ /* 0x000fe600078e0205 */
[----:B------:R-:W-:Y:S04]  /*6840*/  REDG.E.ADD.F32.FTZ.RN.STRONG.GPU desc[UR14][R162.64+0x100], R69 ;  /* 0x00010045a20079a6 */ /* 0x000fe8000c10f38e */
[----:B------:R-:W-:Y:S01]  /*6850*/  REDG.E.ADD.F32.FTZ.RN.STRONG.GPU desc[UR14][R18.64], R70 ;  /* 0x00000046120079a6 */ /* 0x000fe2000c10f38e */
[CC--:B--2---:R-:W-:Y:S04]  /*6860*/  LEA R154, P0, R5.reuse, R244.reuse, 0x2 ;  /* 0x000000f4059a7211 */ /* 0x0c4fe800078010ff */
[-C--:B------:R-:W-:Y:S01]  /*6870*/  LEA.HI.X.SX32 R155, R5, R245.reuse, 0x2, P0 ;  /* 0x000000f5059b7211 */ /* 0x080fe200000f16ff */
[----:B------:R-:W-:Y:S01]  /*6880*/  IMAD.IADD R5, R153, 0x1, R9 ;  /* 0x0000000199057824 */ /* 0x000fe200078e0209 */
[-C--:B-1----:R-:W-:Y:S03]  /*6890*/  LEA R10, P1, R9, R244.reuse, 0x2 ;  /* 0x000000f4090a7211 */ /* 0x082fe600078210ff */
[----:B------:R-:W-:Y:S01]  /*68a0*/  IMAD.IADD R7, R153, 0x1, R5 ;  /* 0x0000000199077824 */ /* 0x000fe200078e0205 */
[-C--:B------:R-:W-:Y:S01]  /*68b0*/  LEA R8, P0, R5, R244.reuse, 0x2 ;  /* 0x000000f405087211 */ /* 0x080fe200078010ff */
[----:B------:R-:W-:Y:S01]  /*68c0*/  REDG.E.ADD.F32.FTZ.RN.STRONG.GPU desc[UR14][R154.64], R71 ;  /* 0x000000479a0079a6 */ /* 0x000fe2000c10f38e */
[-C--:B------:R-:W-:Y:S02]  /*68d0*/  LEA.HI.X.SX32 R11, R9, R245.reuse, 0x2, P1 ;  /* 0x000000f5090b7211 */ /* 0x080fe400008f16ff */
[-C--:B------:R-:W-:Y:S01]  /*68e0*/  LEA.HI.X.SX32 R9, R5, R245.reuse, 0x2, P0 ;  /* 0x000000f505097211 */ /* 0x080fe200000f16ff */
[----:B------:R-:W-:Y:S01]  /*68f0*/  IMAD.IADD R5, R153, 0x1, R7 ;  /* 0x0000000199057824 */ /* 0x000fe200078e0207 */
[CC--:B------:R-:W-:Y:S01]  /*6900*/  LEA R12, P0, R7.reuse, R244.reuse, 0x2 ;  /* 0x000000f4070c7211 */ /* 0x0c0fe200078010ff */
[----:B------:R1:W-:Y:S03]  /*6910*/  REDG.E.ADD.F32.FTZ.RN.STRONG.GPU desc[UR14][R10.64], R72 ;  /* 0x000000480a0079a6 */ /* 0x0003e6000c10f38e */
[-C--:B------:R-:W-:Y:S01]  /*6920*/  LEA.HI.X.SX32 R13, R7, R245.reuse, 0x2, P0 ;  /* 0x000000f5070d7211 */ /* 0x080fe200000f16ff */
[----:B------:R-:W-:Y:S01]  /*6930*/  REDG.E.ADD.F32.FTZ.RN.STRONG.GPU desc[UR14][R8.64], R73 ;  /* 0x00000049080079a6 */ /* 0x000fe2000c10f38e */
[-C--:B------:R-:W-:Y:S01]  /*6940*/  LEA R14, P0, R5, R244.reuse, 0x2 ;  /* 0x000000f4050e7211 */ /* 0x080fe200078010ff */
[----:B------:R-:W-:Y:S02]  /*6950*/  VIADD R7, R161, 0x60 ;  /* 0x00000060a1077836 */ /* 0x000fe40000000000 */
[----:B------:R2:W-:Y:S01]  /*6960*/  REDG.E.ADD.F32.FTZ.RN.STRONG.GPU desc[UR14][R12.64], R74 ;  /* 0x0000004a0c0079a6 */ /* 0x0005e2000c10f38e */
[-C--:B---3--:R-:W-:Y:S01]  /*6970*/  LEA.HI.X.SX32 R15, R5, R245.reuse, 0x2, P0 ;  /* 0x000000f5050f7211 */ /* 0x088fe200000f16ff */
[----:B------:R-:W-:Y:S01]  /*6980*/  IMAD.IADD R5, R153, 0x1, R7 ;  /* 0x0000000199057824 */ /* 0x000fe200078e0207 */
[CC--:B------:R-:W-:Y:S01]  /*6990*/  LEA R16, P0, R7.reuse, R244.reuse, 0x2 ;  /* 0x000000f407107211 */ /* 0x0c0fe200078010ff */
[----:B------:R-:W-:Y:S03]  /*69a0*/  LDSM.16.MT88.4 R68, [R191+0x4000] ;  /* 0x00400000bf44783b */ /* 0x000fe60000004200 */
[-C--:B------:R-:W-:Y:S01]  /*69b0*/  LEA.HI.X.SX32 R17, R7, R245.reuse, 0x2, P0 ;  /* 0x000000f507117211 */ /* 0x080fe200000f16ff */
[----:B------:R3:W-:Y:S01]  /*69c0*/  REDG.E.ADD.F32.FTZ.RN.STRONG.GPU desc[UR14][R14.64], R75 ;  /* 0x0000004b0e0079a6 */ /* 0x0007e2000c10f38e */
[----:B------:R-:W-:Y:S03]  /*69d0*/  IMAD.IADD R7, R153, 0x1, R5 ;  /* 0x0000000199077824 */ /* 0x000fe600078e0205 */
[----:B------:R-:W-:Y:S04]  /*69e0*/  REDG.E.ADD.F32.FTZ.RN.STRONG.GPU desc[UR14][R244.64+0x180], R80 ;  /* 0x00018050f40079a6 */ /* 0x000fe8000c10f38e */
[----:B------:R-:W-:Y:S01]  /*69f0*/  REDG.E.ADD.F32.FTZ.RN.STRONG.GPU desc[UR14][R162.64+0x180], R81 ;  /* 0x00018051a20079a6 */ /* 0x000fe2000c10f38e */
[CC--:B-1----:R-:W-:Y:S03]  /*6a00*/  LEA R10, P0, R5.reuse, R244.reuse, 0x2 ;  /* 0x000000f4050a7211 */ /* 0x0c2fe600078010ff */
[----:B------:R1:W-:Y:S01]  /*6a10*/  REDG.E.ADD.F32.FTZ.RN.STRONG.GPU desc[UR14][R16.64], R82 ;  /* 0x00000052100079a6 */ /* 0x0003e2000c10f38e */
[-C--:B------:R-:W-:Y:S01]  /*6a20*/  LEA.HI.X.SX32 R11, R5, R245.reuse, 0x2, P0 ;  /* 0x000000f5050b7211 */ /* 0x080fe200000f16ff */
[----:B------:R-:W-:Y:S02]  /*6a30*/  IMAD.IADD R5, R153, 0x1, R7 ;  /* 0x0000000199057824 */ /* 0x000fe400078e0207 */
[----:B------:R-:W-:Y:S01]  /*6a40*/  LDSM.16.MT88.4 R72, [R194+0x1e800] ;  /* 0x01e80000c248783b */ /* 0x000fe20000004200 */
[-C--:B--2---:R-:W-:Y:S01]  /*6a50*/  LEA R12, P1, R7, R244.reuse, 0x2 ;  /* 0x000000f4070c7211 */ /* 0x084fe200078210ff */
[----:B------:R-:W-:Y:S02]  /*6a60*/  IMAD.IADD R9, R153, 0x1, R5 ;  /* 0x0000000199097824 */ /* 0x000fe400078e0205 */
[----:B------:R2:W-:Y:S01]  /*6a70*/  REDG.E.ADD.F32.FTZ.RN.STRONG.GPU desc[UR14][R10.64], R83 ;  /* 0x000000530a0079a6 */ /* 0x0005e2000c10f38e */
[-C--:B------:R-:W-:Y:S02]  /*6a80*/  LEA R6, P0, R5, R244.reuse, 0x2 ;  /* 0x000000f405067211 */ /* 0x080fe400078010ff */
[-C--:B------:R-:W-:Y:S02]  /*6a90*/  LEA.HI.X.SX32 R13, R7, R245.reuse, 0x2, P1 ;  /* 0x000000f5070d7211 */ /* 0x080fe400008f16ff */
[-C--:B------:R-:W-:Y:S01]  /*6aa0*/  LEA.HI.X.SX32 R7, R5, R245.reuse, 0x2, P0 ;  /* 0x000000f505077211 */ /* 0x080fe200000f16ff */
[----:B------:R-:W-:Y:S01]  /*6ab0*/  IMAD.IADD R5, R153, 0x1, R9 ;  /* 0x0000000199057824 */ /* 0x000fe200078e0209 */
[CC--:B---3--:R-:W-:Y:S01]  /*6ac0*/  LEA R14, P0, R9.reuse, R244.reuse, 0x2 ;  /* 0x000000f4090e7211 */ /* 0x0c8fe200078010ff */
[----:B------:R3:W-:Y:S03]  /*6ad0*/  REDG.E.ADD.F32.FTZ.RN.STRONG.GPU desc[UR14][R12.64], R76 ;  /* 0x0000004c0c0079a6 */ /* 0x0007e6000c10f38e */
[-C--:B------:R-:W-:Y:S01]  /*6ae0*/  LEA.HI.X.SX32 R15, R9, R245.reuse, 0x2, P0 ;  /* 0x000000f5090f7211 */ /* 0x080fe200000f16ff */
[----:B------:R-:W-:Y:S01]  /*6af0*/  REDG.E.ADD.F32.FTZ.RN.STRONG.GPU desc[UR14][R6.64], R77 ;  /* 0x0000004d060079a6 */ /* 0x000fe2000c10f38e */
[C---:B------:R-:W-:Y:S02]  /*6b00*/  VIADD R9, R161.reuse, 0x80 ;  /* 0x00000080a1097836 */ /* 0x040fe40000000000 */
[----:B------:R-:W-:Y:S01]  /*6b10*/  VIADD R161, R161, 0xa0 ;  /* 0x000000a0a1a17836 */ /* 0x000fe20000000000 */
[----:B------:R4:W-:Y:S01]  /*6b20*/  REDG.E.ADD.F32.FTZ.RN.STRONG.GPU desc[UR14][R14.64], R78 ;  /* 0x0000004e0e0079a6 */ /* 0x0009e2000c10f38e */
[CC--:B-1----:R-:W-:Y:S04]  /*6b30*/  LEA R16, P0, R5.reuse, R244.reuse, 0x2 ;  /* 0x000000f405107211 */ /* 0x0c2fe800078010ff */
[-C--:B------:R-:W-:Y:S01]  /*6b40*/  LEA.HI.X.SX32 R17, R5, R245.reuse, 0x2, P0 ;  /* 0x000000f505117211 */ /* 0x080fe200000f16ff */
[----:B------:R-:W-:Y:S04]  /*6b50*/  IMAD.IADD R5, R153, 0x1, R9 ;  /* 0x0000000199057824 */ /* 0x000fe800078e0209 */
[----:B------:R-:W-:Y:S01]  /*6b60*/  REDG.E.ADD.F32.FTZ.RN.STRONG.GPU desc[UR14][R16.64], R79 ;  /* 0x0000004f100079a6 */ /* 0x000fe2000c10f38e */
[CC--:B--2---:R-:W-:Y:S03]  /*6b70*/  LEA R10, P0, R9.reuse, R244.reuse, 0x2 ;  /* 0x000000f4090a7211 */ /* 0x0c4fe600078010ff */
[----:B------:R-:W-:Y:S01]  /*6b80*/  REDG.E.ADD.F32.FTZ.RN.STRONG.GPU desc[UR14][R244.64+0x200], R84 ;  /* 0x00020054f40079a6 */ /* 0x000fe2000c10f38e */
[-C--:B------:R-:W-:Y:S01]  /*6b90*/  LEA.HI.X.SX32 R11, R9, R245.reuse, 0x2, P0 ;  /* 0x000000f5090b7211 */ /* 0x080fe200000f16ff */
[----:B------:R-:W-:Y:S02]  /*6ba0*/  IMAD.IADD R9, R153, 0x1, R5 ;  /* 0x0000000199097824 */ /* 0x000fe400078e0205 */
[----:B------:R-:W-:Y:S01]  /*6bb0*/  REDG.E.ADD.F32.FTZ.RN.STRONG.GPU desc[UR14][R162.64+0x200], R85 ;  /* 0x00020055a20079a6 */ /* 0x000fe2000c10f38e */
[CC--:B---3--:R-:W-:Y:S03]  /*6bc0*/  LEA R12, P0, R5.reuse, R244.reuse, 0x2 ;  /* 0x000000f4050c7211 */ /* 0x0c8fe600078010ff */
[----:B------:R1:W-:Y:S01]  /*6bd0*/  REDG.E.ADD.F32.FTZ.RN.STRONG.GPU desc[UR14][R10.64], R86 ;  /* 0x000000560a0079a6 */ /* 0x0003e2000c10f38e */
[-C--:B------:R-:W-:Y:S01]  /*6be0*/  LEA.HI.X.SX32 R13, R5, R245.reuse, 0x2, P0 ;  /* 0x000000f5050d7211 */ /* 0x080fe200000f16ff */
[----:B------:R-:W-:Y:S01]  /*6bf0*/  IMAD.IADD R5, R153, 0x1, R9 ;  /* 0x0000000199057824 */ /* 0x000fe200078e0209 */
[-C--:B----4-:R-:W-:Y:S01]  /*6c00*/  LEA R14, P1, R9, R244.reuse, 0x2 ;  /* 0x000000f4090e7211 */ /* 0x090fe200078210ff */
[----:B------:R-:W-:Y:S02]  /*6c10*/  LDSM.16.MT88.4 R76, [R191+0x800] ;  /* 0x00080000bf4c783b */ /* 0x000fe40000004200 */
[----:B------:R-:W-:Y:S01]  /*6c20*/  IMAD.IADD R7, R153, 0x1, R5 ;  /* 0x0000000199077824 */ /* 0x000fe200078e0205 */
[-C--:B------:R-:W-:Y:S02]  /*6c30*/  LEA R8, P0, R5, R244.reuse, 0x2 ;  /* 0x000000f405087211 */ /* 0x080fe400078010ff */
[-C--:B------:R-:W-:Y:S01]  /*6c40*/  LEA.HI.X.SX32 R15, R9, R245.reuse, 0x2, P1 ;  /* 0x000000f5090f7211 */ /* 0x080fe200008f16ff */
[----:B------:R2:W-:Y:S01]  /*6c50*/  REDG.E.ADD.F32.FTZ.RN.STRONG.GPU desc[UR14][R12.64], R87 ;  /* 0x000000570c0079a6 */ /* 0x0005e2000c10f38e */
[-C--:B------:R-:W-:Y:S01]  /*6c60*/  LEA.HI.X.SX32 R9, R5, R245.reuse, 0x2, P0 ;  /* 0x000000f505097211 */ /* 0x080fe200000f16ff */
[----:B------:R-:W-:Y:S01]  /*6c70*/  IMAD.IADD R5, R153, 0x1, R7 ;  /* 0x0000000199057824 */ /* 0x000fe200078e0207 */
[CC--:B------:R-:W-:Y:S01]  /*6c80*/  LEA R6, P0, R7.reuse, R244.reuse, 0x2 ;  /* 0x000000f407067211 */ /* 0x0c0fe200078010ff */
[----:B------:R-:W-:Y:S03]  /*6c90*/  REDG.E.ADD.F32.FTZ.RN.STRONG.GPU desc[UR14][R14.64], R88 ;  /* 0x000000580e0079a6 */ /* 0x000fe6000c10f38e */
[-C--:B------:R-:W-:Y:S01]  /*6ca0*/  LEA.HI.X.SX32 R7, R7, R245.reuse, 0x2, P0 ;  /* 0x000000f507077211 */ /* 0x080fe200000f16ff */
[----:B------:R3:W-:Y:S04]  /*6cb0*/  REDG.E.ADD.F32.FTZ.RN.STRONG.GPU desc[UR14][R8.64], R89 ;  /* 0x00000059080079a6 */ /* 0x0007e8000c10f38e */
[----:B------:R4:W-:Y:S01]  /*6cc0*/  REDG.E.ADD.F32.FTZ.RN.STRONG.GPU desc[UR14][R6.64], R90 ;  /* 0x0000005a060079a6 */ /* 0x0009e2000c10f38e */
[CC--:B-1----:R-:W-:Y:S04]  /*6cd0*/  LEA R10, P0, R5.reuse, R244.reuse, 0x2 ;  /* 0x000000f4050a7211 */ /* 0x0c2fe800078010ff */
[-C--:B------:R-:W-:Y:S01]  /*6ce0*/  LEA.HI.X.SX32 R11, R5, R245.reuse, 0x2, P0 ;  /* 0x000000f5050b7211 */ /* 0x080fe200000f16ff */
[----:B------:R-:W-:Y:S01]  /*6cf0*/  IMAD.IADD R5, R153, 0x1, R161 ;  /* 0x0000000199057824 */ /* 0x000fe200078e02a1 */
[-C--:B------:R-:W-:Y:S03]  /*6d00*/  LEA R16, P0, R161, R244.reuse, 0x2 ;  /* 0x000000f4a1107211 */ /* 0x080fe600078010ff */
[----:B------:R1:W-:Y:S01]  /*6d10*/  REDG.E.ADD.F32.FTZ.RN.STRONG.GPU desc[UR14][R10.64], R91 ;  /* 0x0000005b0a0079a6 */ /* 0x0003e2000c10f38e */
[----:B--2---:R-:W-:Y:S01]  /*6d20*/  IMAD.IADD R13, R153, 0x1, R5 ;  /* 0x00000001990d7824 */ /* 0x004fe200078e0205 */
[-C--:B------:R-:W-:Y:S02]  /*6d30*/  LEA.HI.X.SX32 R17, R161, R245.reuse, 0x2, P0 ;  /* 0x000000f5a1117211 */ /* 0x080fe400000f16ff */
[CC--:B------:R-:W-:Y:S01]  /*6d40*/  LEA R18, P0, R5.reuse, R244.reuse, 0x2 ;  /* 0x000000f405127211 */ /* 0x0c0fe200078010ff */
[----:B------:R-:W-:Y:S03]  /*6d50*/  REDG.E.ADD.F32.FTZ.RN.STRONG.GPU desc[UR14][R244.64+0x280], R96 ;  /* 0x00028060f40079a6 */ /* 0x000fe6000c10f38e */
[-C--:B------:R-:W-:Y:S01]  /*6d60*/  LEA.HI.X.SX32 R19, R5, R245.reuse, 0x2, P0 ;  /* 0x000000f505137211 */ /* 0x080fe200000f16ff */
[----:B---3--:R-:W-:Y:S01]  /*6d70*/  IMAD.IADD R9, R153, 0x1, R13 ;  /* 0x0000000199097824 */ /* 0x008fe200078e020d */
[-C--:B------:R-:W-:Y:S01]  /*6d80*/  LEA R80, P0, R13, R244.reuse, 0x2 ;  /* 0x000000f40d507211 */ /* 0x080fe200078010ff */
[----:B------:R-:W-:Y:S02]  /*6d90*/  REDG.E.ADD.F32.FTZ.RN.STRONG.GPU desc[UR14][R162.64+0x280], R97 ;  /* 0x00028061a20079a6 */ /* 0x000fe4000c10f38e */
[----:B------:R-:W-:Y:S01]  /*6da0*/  IMAD.IADD R5, R153, 0x1, R9 ;  /* 0x0000000199057824 */ /* 0x000fe200078e0209 */
[-C--:B------:R-:W-:Y:S01]  /*6db0*/  LEA R84, P2, R9, R244.reuse, 0x2 ;  /* 0x000000f409547211 */ /* 0x080fe200078410ff */
[----:B------:R-:W-:Y:S01]  /*6dc0*/  REDG.E.ADD.F32.FTZ.RN.STRONG.GPU desc[UR14][R16.64], R98 ;  /* 0x00000062100079a6 */ /* 0x000fe2000c10f38e */
[-C--:B------:R-:W-:Y:S01]  /*6dd0*/  LEA.HI.X.SX32 R81, R13, R245.reuse, 0x2, P0 ;  /* 0x000000f50d517211 */ /* 0x080fe200000f16ff */
[----:B------:R-:W-:Y:S01]  /*6de0*/  IMAD.IADD R153, R153, 0x1, R5 ;  /* 0x0000000199997824 */ /* 0x000fe200078e0205 */
[-C--:B----4-:R-:W-:Y:S01]  /*6df0*/  LEA R90, P1, R5, R244.reuse, 0x2 ;  /* 0x000000f4055a7211 */ /* 0x090fe200078210ff */
[----:B------:R-:W-:Y:S01]  /*6e00*/  LDSM.16.MT88.4 R12, [R0+0x1e000] ;  /* 0x01e00000000c783b */ /* 0x000fe20000004200 */
[-C--:B------:R-:W-:Y:S02]  /*6e10*/  LEA.HI.X.SX32 R85, R9, R245.reuse, 0x2, P2 ;  /* 0x000000f509557211 */ /* 0x080fe400010f16ff */
[C---:B------:R-:W-:Y:S01]  /*6e20*/  LEA R88, P0, R153.reuse, R244, 0x2 ;  /* 0x000000f499587211 */ /* 0x040fe200078010ff */
[----:B------:R-:W-:Y:S03]  /*6e30*/  LDSM.16.MT88.4 R8, [R191] ;  /* 0x00000000bf08783b */ /* 0x000fe60000004200 */
[-C--:B------:R-:W-:Y:S01]  /*6e40*/  LEA.HI.X.SX32 R89, R153, R245.reuse, 0x2, P0 ;  /* 0x000000f599597211 */ /* 0x080fe200000f16ff */
[----:B------:R-:W-:Y:S01]  /*6e50*/  REDG.E.ADD.F32.FTZ.RN.STRONG.GPU desc[UR14][R18.64], R99 ;  /* 0x00000063120079a6 */ /* 0x000fe2000c10f38e */
[----:B-1----:R-:W-:Y:S02]  /*6e60*/  LEA.HI.X.SX32 R91, R5, R245, 0x2, P1 ;  /* 0x000000f5055b7211 */ /* 0x002fe400008f16ff */
[----:B------:R-:W-:Y:S01]  /*6e70*/  @P6 IADD3 R230, P1, R230, -0x100, RZ ;  /* 0xffffff00e6e66810 */ /* 0x000fe20007f3e0ff */
[----:B------:R-:W1:Y:S03]  /*6e80*/  LDSM.16.MT88.4 R4, [R194+0x1e000] ;  /* 0x01e00000c204783b */ /* 0x000e660000004200 */
[----:B------:R-:W-:Y:S01]  /*6e90*/  @P6 IADD3.X R229, R229, -0x1, RZ, P1, !PT ;  /* 0xffffffffe5e56810 */ /* 0x000fe20000ffe4ff */
[----:B------:R-:W2:Y:S04]  /*6ea0*/  LDSM.16.MT88.4 R16, [R191+0x2000] ;  /* 0x00200000bf10783b */ /* 0x000ea80000004200 */
[----:B------:R-:W-:Y:S04]  /*6eb0*/  REDG.E.ADD.F32.FTZ.RN.STRONG.GPU desc[UR14][R80.64], R92 ;  /* 0x0000005c500079a6 */ /* 0x000fe8000c10f38e */
[----:B------:R-:W-:Y:S04]  /*6ec0*/  REDG.E.ADD.F32.FTZ.RN.STRONG.GPU desc[UR14][R84.64], R93 ;  /* 0x0000005d540079a6 */ /* 0x000fe8000c10f38e */
[----:B------:R-:W3:Y:S04]  /*6ed0*/  LDSM.16.MT88.4 R80, [R0+0x1e800] ;  /* 0x01e800000050783b */ /* 0x000ee80000004200 */
[----:B------:R-:W4:Y:S04]  /*6ee0*/  LDSM.16.MT88.4 R84, [R191+0x2800] ;  /* 0x00280000bf54783b */ /* 0x000f280000004200 */
[----:B------:R-:W-:Y:S04]  /*6ef0*/  REDG.E.ADD.F32.FTZ.RN.STRONG.GPU desc[UR14][R90.64], R94 ;  /* 0x0000005e5a0079a6 */ /* 0x000fe8000c10f38e */
[----:B------:R-:W-:Y:S04]  /*6f00*/  REDG.E.ADD.F32.FTZ.RN.STRONG.GPU desc[UR14][R88.64], R95 ;  /* 0x0000005f580079a6 */ /* 0x000fe8000c10f38e */
[----:B------:R-:W4:Y:S04]  /*6f10*/  LDSM.16.MT88.4 R88, [R191+0x4800] ;  /* 0x00480000bf58783b */ /* 0x000f280000004200 */
[----:B------:R-:W-:Y:S01]  /*6f20*/  LDSM.16.MT88.4 R92, [R191+0x3800] ;  /* 0x00380000bf5c783b */ /* 0x000fe20000004200 */
[-C--:B-1----:R-:W-:Y:S06]  /*6f30*/  HMMA.16816.F32 R100, R4, R8.reuse, R100 ;  /* 0x000000080464723c */ /* 0x082fec0000001864 */
[C---:B------:R-:W-:Y:S06]  /*6f40*/  HMMA.16816.F32 R104, R12.reuse, R8, R104 ;  /* 0x000000080c68723c */ /* 0x040fec0000001868 */
[-C--:B------:R-:W-:Y:S06]  /*6f50*/  HMMA.16816.F32 R108, R12, R10.reuse, R108 ;  /* 0x0000000a0c6c723c */ /* 0x080fec000000186c */
[C---:B------:R-:W-:Y:S01]  /*6f60*/  HMMA.16816.F32 R112, R4.reuse, R10, R112 ;  /* 0x0000000a0470723c */ /* 0x040fe20000001870 */
[----:B------:R-:W-:Y:S05]  /*6f70*/  LDSM.16.MT88.4 R8, [R191+0x1000] ;  /* 0x00100000bf08783b */ /* 0x000fea0000004200 */
[-C--:B--2---:R-:W-:Y:S06]  /*6f80*/  HMMA.16816.F32 R116, R4, R16.reuse, R116 ;  /* 0x000000100474723c */ /* 0x084fec0000001874 */
        /* <DEDUP_REMOVED lines=9> */
[----:B------:R-:W1:Y:S04]  /*7020*/  LDSM.16.MT88.4 R4, [R194+0x1f000] ;  /* 0x01f00000c204783b */ /* 0x000e680000004200 */
[----:B------:R-:W2:Y:S01]  /*7030*/  LDSM.16.MT88.4 R68, [R191+0x5000] ;  /* 0x00500000bf44783b */ /* 0x000ea20000004200 */
[-C--:B------:R-:W-:Y:S06]  /*7040*/  HMMA.16816.F32 R100, R72, R76.reuse, R100 ;  /* 0x0000004c4864723c */ /* 0x080fec0000001864 */
[C---:B---3--:R-:W-:Y:S06]  /*7050*/  HMMA.16816.F32 R104, R80.reuse, R76, R104 ;  /* 0x0000004c5068723c */ /* 0x048fec0000001868 */
[-C--:B------:R-:W-:Y:S06]  /*7060*/  HMMA.16816.F32 R108, R80, R78.reuse, R108 ;  /* 0x0000004e506c723c */ /* 0x080fec000000186c */
[C---:B------:R-:W-:Y:S01]  /*7070*/  HMMA.16816.F32 R112, R72.reuse, R78, R112 ;  /* 0x0000004e4870723c */ /* 0x040fe20000001870 */
[----:B------:R-:W-:Y:S05]  /*7080*/  LDSM.16.MT88.4 R76, [R194+0x1f800] ;  /* 0x01f80000c24c783b */ /* 0x000fea0000004200 */
[-C--:B----4-:R-:W-:Y:S06]  /*7090*/  HMMA.16816.F32 R116, R72, R84.reuse, R116 ;  /* 0x000000544874723c */ /* 0x090fec0000001874 */
        /* <DEDUP_REMOVED lines=9> */
[----:B------:R-:W4:Y:S05]  /*7130*/  LDSM.16.MT88.4 R72, [R191+0x5800] ;  /* 0x00580000bf48783b */ /* 0x000f2a0000004200 */
        /* <DEDUP_REMOVED lines=13> */
[----:B------:R-:W-:Y:S01]  /*7210*/  VIADD R5, R191, 0xffffa000 ;  /* 0xffffa000bf057836 */ /* 0x000fe20000000000 */
[C---:B------:R-:W-:Y:S05]  /*7220*/  HMMA.16816.F32 R104, R84.reuse, R80, R104 ;  /* 0x000000505468723c */ /* 0x040fea0000001868 */
[----:B------:R-:W-:Y:S01]  /*7230*/  LOP3.LUT R4, R238, 0x1, RZ, 0xc0, !PT ;  /* 0x00000001ee047812 */ /* 0x000fe200078ec0ff */
[-C--:B------:R-:W-:Y:S03]  /*7240*/  HMMA.16816.F32 R108, R84, R82.reuse, R108 ;  /* 0x00000052546c723c */ /* 0x080fe6000000186c */
[----:B------:R-:W-:Y:S02]  /*7250*/  ISETP.NE.U32.AND P0, PT, R4, 0x1, PT ;  /* 0x000000010400780c */ /* 0x000fe40003f05070 */
[----:B------:R-:W-:Y:S01]  /*7260*/  @P6 IADD3 R4, P2, R232, -0x100, RZ ;  /* 0xffffff00e8046810 */ /* 0x000fe20007f5e0ff */
[C---:B------:R-:W-:Y:S05]  /*7270*/  HMMA.16816.F32 R112, R76.reuse, R82, R112 ;  /* 0x000000524c70723c */ /* 0x040fea0000001870 */
[----:B------:R-:W-:Y:S01]  /*7280*/  @P6 IMAD.MOV.U32 R232, RZ, RZ, R4 ;  /* 0x000000ffffe86224 */ /* 0x000fe200078e0004 */
[-C--:B------:R-:W-:Y:S05]  /*7290*/  HMMA.16816.F32 R116, R76, R92.reuse, R116 ;  /* 0x0000005c4c74723c */ /* 0x080fea0000001874 */
[----:B------:R-:W-:Y:S01]  /*72a0*/  @P6 IADD3.X R4, R231, -0x1, RZ, P2, !PT ;  /* 0xffffffffe7046810 */ /* 0x000fe200017fe4ff */
[C---:B------:R-:W-:Y:S04]  /*72b0*/  HMMA.16816.F32 R120, R84.reuse, R92, R120 ;  /* 0x0000005c5478723c */ /* 0x040fe80000001878 */
[C---:B------:R-:W-:Y:S01]  /*72c0*/  ISETP.GT.AND P2, PT, R238.reuse, R227, PT ;  /* 0x000000e3ee00720c */ /* 0x040fe20003f44270 */
[----:B------:R-:W-:Y:S01]  /*72d0*/  @P0 VIADD R5, R191, 0x6000 ;  /* 0x00006000bf050836 */ /* 0x000fe20000000000 */
[-C--:B------:R-:W-:Y:S05]  /*72e0*/  HMMA.16816.F32 R124, R84, R94.reuse, R124 ;  /* 0x0000005e547c723c */ /* 0x080fea000000187c */
[----:B------:R-:W-:Y:S01]  /*72f0*/  VIADD R238, R238, 0xffffffff ;  /* 0xffffffffeeee7836 */ /* 0x000fe20000000000 */
[C---:B------:R-:W-:Y:S05]  /*7300*/  HMMA.16816.F32 R128, R76.reuse, R94, R128 ;  /* 0x0000005e4c80723c */ /* 0x040fea0000001880 */
[----:B------:R-:W-:Y:S01]  /*7310*/  @P6 IMAD.MOV.U32 R231, RZ, RZ, R4 ;  /* 0x000000ffffe76224 */ /* 0x000fe200078e0004 */
[-C--:B----4-:R-:W-:Y:S05]  /*7320*/  HMMA.16816.F32 R132, R76, R72.reuse, R132 ;  /* 0x000000484c84723c */ /* 0x090fea0000001884 */
[----:B------:R-:W-:Y:S01]  /*7330*/  IMAD.MOV.U32 R191, RZ, RZ, R5 ;  /* 0x000000ffffbf7224 */ /* 0x000fe200078e0005 */
[C---:B------:R-:W-:Y:S06]  /*7340*/  HMMA.16816.F32 R136, R84.reuse, R72, R136 ;  /* 0x000000485488723c */ /* 0x040fec0000001888 */
[-C--:B------:R-:W-:Y:S06]  /*7350*/  HMMA.16816.F32 R140, R84, R74.reuse, R140 ;  /* 0x0000004a548c723c */ /* 0x080fec000000188c */
[----:B------:R-:W-:Y:S01]  /*7360*/  HMMA.16816.F32 R144, R76, R74, R144 ;  /* 0x0000004a4c90723c */ /* 0x000fe20000001890 */
[----:B------:R-:W-:Y:S11]  /*7370*/  @!UPT UIADD3 URZ, URZ, URZ, URZ ;  /* 0x0000003f3f3ff290 */ /* 0x000ff6000fffe03f */
[----:B------:R-:W-:Y:S01]  /*7380*/  @!UPT UIADD3 URZ, URZ, URZ, URZ ;  /* 0x0000003f3f3ff290 */ /* 0x000fe2000fffe03f */
[----:B------:R-:W-:Y:S11]  /*7390*/  @P2 BRA `(.L_x_158) ;  /* 0xffffffc800b42947 */ /* 0x000ff6000383ffff */
[----:B------:R-:W-:Y:S01]  /*73a0*/  BAR.SYNC.DEFER_BLOCKING 0x0 ;  /* 0x0000000000007b1d */ /* 0x000fe20000010000 */
[----:B------:R-:W-:Y:S02]  /*73b0*/  ISETP.NE.AND P0, PT, R242, -0x1, PT ;  /* 0xfffffffff200780c */ /* 0x000fe40003f05270 */
[----:B------:R-:W-:Y:S02]  /*73c0*/  F2FP.F16.F32.PACK_AB R21, R21, R20 ;  /* 0x000000141515723e */ /* 0x000fe400000000ff */
[----:B------:R-:W-:Y:S01]  /*73d0*/  F2FP.F16.F32.PACK_AB R23, R23, R22 ;  /* 0x000000161717723e */ /* 0x000fe200000000ff */
[----:B------:R-:W-:Y:S01]  /*73e0*/  ULDC UR4, c[0x0][0x390] ;  /* 0x0000e40000047ab9 */ /* 0x000fe20000000800 */
[----:B------:R-:W-:Y:S01]  /*73f0*/  F2FP.F16.F32.PACK_AB R33, R33, R32 ;  /* 0x000000202121723e */ /* 0x000fe200000000ff */
[----:B------:R-:W-:Y:S01]  /*7400*/  FMUL.FTZ R100, R100, UR4 ;  /* 0x0000000464647c20 */ /* 0x000fe20008410000 */
        /* <DEDUP_REMOVED lines=23> */
[----:B------:R-:W-:Y:S01]  /*7580*/  F2FP.F16.F32.PACK_AB R101, R101, R100 ;  /* 0x000000646565723e */ /* 0x000fe200000000ff */
[----:B------:R-:W-:Y:S01]  /*7590*/  FMUL.FTZ R120, R120, UR4 ;  /* 0x0000000478787c20 */ /* 0x000fe20008410000 */
[----:B------:R-:W-:Y:S01]  /*75a0*/  F2FP.F16.F32.PACK_AB R103, R103, R102 ;  /* 0x000000666767723e */ /* 0x000fe200000000ff */
        /* <DEDUP_REMOVED lines=28> */
[----:B------:R1:W-:Y:S01]  /*7770*/  STS [R218], R101 ;  /* 0x00000065da007388 */ /* 0x0003e20000000800 */
[----:B------:R-:W-:Y:S01]  /*7780*/  F2FP.F16.F32.PACK_AB R131, R131, R130 ;  /* 0x000000828383723e */ /* 0x000fe200000000ff */
[----:B------:R-:W-:Y:S01]  /*7790*/  FMUL.FTZ R140, R140, UR4 ;  /* 0x000000048c8c7c20 */ /* 0x000fe20008410000 */
[----:B------:R-:W-:Y:S01]  /*77a0*/  FMUL.FTZ R141, R141, UR4 ;  /* 0x000000048d8d7c20 */ /* 0x000fe20008410000 */
[----:B------:R1:W-:Y:S01]  /*77b0*/  STS [R218+0x400], R103 ;  /* 0x00040067da007388 */ /* 0x0003e20000000800 */
[----:B------:R-:W-:Y:S01]  /*77c0*/  FMUL.FTZ R142, R142, UR4 ;  /* 0x000000048e8e7c20 */ /* 0x000fe20008410000 */
[----:B------:R-:W-:Y:S01]  /*77d0*/  FMUL.FTZ R143, R143, UR4 ;  /* 0x000000048f8f7c20 */ /* 0x000fe20008410000 */
[----:B------:R-:W-:Y:S01]  /*77e0*/  F2FP.F16.F32.PACK_AB R121, R121, R120 ;  /* 0x000000787979723e */ /* 0x000fe200000000ff */
[----:B------:R1:W-:Y:S01]  /*77f0*/  STS [R220], R113 ;  /* 0x00000071dc007388 */ /* 0x0003e20000000800 */
[----:B------:R-:W-:Y:S01]  /*7800*/  F2FP.F16.F32.PACK_AB R123, R123, R122 ;  /* 0x0000007a7b7b723e */ /* 0x000fe200000000ff */
[----:B------:R-:W2:Y:S01]  /*7810*/  @P0 LDC.64 R2, c[0x0][0x450] ;  /* 0x00011400ff020b82 */ /* 0x000ea20000000a00 */
[----:B------:R-:W-:Y:S01]  /*7820*/  F2FP.F16.F32.PACK_AB R125, R125, R124 ;  /* 0x0000007c7d7d723e */ /* 0x000fe200000000ff */
[----:B------:R1:W-:Y:S01]  /*7830*/  STS [R220+0x400], R115 ;  /* 0x00040073dc007388 */ /* 0x0003e20000000800 */
[----:B------:R-:W-:-:S02]  /*7840*/  F2FP.F16.F32.PACK_AB R127, R127, R126 ;  /* 0x0000007e7f7f723e */ /* 0x000fc400000000ff */
[----:B------:R-:W-:Y:S01]  /*7850*/  F2FP.F16.F32.PACK_AB R133, R133, R132 ;  /* 0x000000848585723e */ /* 0x000fe200000000ff */
[----:B------:R1:W-:Y:S01]  /*7860*/  STS [R218+0x1000], R105 ;  /* 0x00100069da007388 */ /* 0x0003e20000000800 */
[----:B------:R-:W-:Y:S01]  /*7870*/  F2FP.F16.F32.PACK_AB R135, R135, R134 ;  /* 0x000000868787723e */ /* 0x000fe200000000ff */
[----:B------:R-:W3:Y:S01]  /*7880*/  @P0 LDC.64 R4, c[0x0][0x458] ;  /* 0x00011600ff040b82 */ /* 0x000ee20000000a00 */
[----:B------:R-:W-:Y:S01]  /*7890*/  F2FP.F16.F32.PACK_AB R145, R145, R144 ;  /* 0x000000909191723e */ /* 0x000fe200000000ff */
[----:B------:R1:W-:Y:S01]  /*78a0*/  STS [R218+0x1400], R107 ;  /* 0x0014006bda007388 */ /* 0x0003e20000000800 */
[----:B------:R-:W-:Y:S02]  /*78b0*/  F2FP.F16.F32.PACK_AB R147, R147, R146 ;  /* 0x000000929393723e */ /* 0x000fe400000000ff */
[----:B------:R-:W-:Y:S01]  /*78c0*/  F2FP.F16.F32.PACK_AB R137, R137, R136 ;  /* 0x000000888989723e */ /* 0x000fe200000000ff */
[----:B------:R1:W-:Y:S01]  /*78d0*/  STS [R220+0x1000], R109 ;  /* 0x0010006ddc007388 */ /* 0x0003e20000000800 */
[----:B------:R-:W-:-:S02]  /*78e0*/  F2FP.F16.F32.PACK_AB R139, R139, R138 ;  /* 0x0000008a8b8b723e */ /* 0x000fc400000000ff */
[----:B------:R-:W-:Y:S01]  /*78f0*/  F2FP.F16.F32.PACK_AB R141, R141, R140 ;  /* 0x0000008c8d8d723e */ /* 0x000fe200000000ff */
[----:B------:R1:W-:Y:S01]  /*7900*/  STS [R220+0x1400], R111 ;  /* 0x0014006fdc007388 */ /* 0x0003e20000000800 */
[----:B------:R-:W-:Y:S02]  /*7910*/  F2FP.F16.F32.PACK_AB R143, R143, R142 ;  /* 0x0000008e8f8f723e */ /* 0x000fe400000000ff */
        /* <DEDUP_REMOVED lines=29> */
[CC--:B------:R-:W-:Y:S02]  /*7af0*/  @P0 IADD3 R10, R241.reuse, R242.reuse, RZ ;  /* 0x000000f2f10a0210 */ /* 0x0c0fe40007ffe0ff */
[----:B------:R-:W-:Y:S01]  /*7b00*/  @P0 IADD3 R8, R241, R242, RZ ;  /* 0x000000f2f1080210 */ /* 0x000fe20007ffe0ff */
[----:B------:R1:W-:Y:S01]  /*7b10*/  STS [R220+0x4000], R145 ;  /* 0x00400091dc007388 */ /* 0x0003e20000000800 */
[----:B------:R-:W-:Y:S01]  /*7b20*/  F2FP.F16.F32.PACK_AB R61, R61, R60 ;  /* 0x0000003c3d3d723e */ /* 0x000fe200000000ff */
[C---:B--2---:R-:W-:Y:S01]  /*7b30*/  @P0 IMAD R44, R10.reuse, R3, RZ ;  /* 0x000000030a2c0224 */ /* 0x044fe200078e02ff */
[----:B------:R-:W-:Y:S01]  /*7b40*/  F2FP.F16.F32.PACK_AB R63, R63, R62 ;  /* 0x0000003e3f3f723e */ /* 0x000fe200000000ff */
[----:B------:R1:W-:Y:S01]  /*7b50*/  STS [R220+0x4400], R147 ;  /* 0x00440093dc007388 */ /* 0x0003e20000000800 */
[----:B------:R-:W-:-:S03]  /*7b60*/  @P0 IMAD.WIDE.U32 R10, R10, R2, RZ ;  /* 0x000000020a0a0225 */ /* 0x000fc600078e00ff */
[----:B------:R1:W-:Y:S01]  /*7b70*/  STS [R218+0x5000], R137 ;  /* 0x00500089da007388 */ /* 0x0003e20000000800 */
[C---:B---3--:R-:W-:Y:S01]  /*7b80*/  @P0 IMAD R6, R8.reuse, R5, RZ ;  /* 0x0000000508060224 */ /* 0x048fe200078e02ff */
[----:B------:R-:W-:Y:S01]  /*7b90*/  @P0 IADD3 R44, R11, R44, RZ ;  /* 0x0000002c0b2c0210 */ /* 0x000fe20007ffe0ff */
[----:B------:R-:W-:Y:S01]  /*7ba0*/  @P0 IMAD.WIDE.U32 R8, R8, R4, RZ ;  /* 0x0000000408080225 */ /* 0x000fe200078e00ff */
[----:B------:R1:W-:Y:S01]  /*7bb0*/  STS [R218+0x5400], R139 ;  /* 0x0054008bda007388 */ /* 0x0003e20000000800 */
[----:B------:R-:W-:Y:S02]  /*7bc0*/  SHF.R.S32.HI R11, RZ, 0x1f, R212 ;  /* 0x0000001fff0b7819 */ /* 0x000fe400000114d4 */
[----:B------:R-:W-:Y:S01]  /*7bd0*/  @P0 IMAD.MOV.U32 R46, RZ, RZ, R10 ;  /* 0x000000ffff2e0224 */ /* 0x000fe200078e000a */
[----:B------:R1:W-:Y:S01]  /*7be0*/  STS [R220+0x5000], R141 ;  /* 0x0050008ddc007388 */ /* 0x0003e20000000800 */
[----:B------:R-:W-:Y:S01]  /*7bf0*/  @P0 IADD3 R6, R9, R6, RZ ;  /* 0x0000000609060210 */ /* 0x000fe20007ffe0ff */
[----:B------:R-:W-:-:S02]  /*7c00*/  @P0 IMAD.MOV.U32 R56, RZ, RZ, R8 ;  /* 0x000000ffff380224 */ /* 0x000fc400078e0008 */
        /* <DEDUP_REMOVED lines=23> */
[----:B------:R-:W-:Y:S05]  /*7d80*/  @P0 BRA `(.L_x_159) ;  /* 0x00000000002c0947 */ /* 0x000fea0003800000 */
[----:B------:R-:W2:Y:S01]  /*7d90*/  LDC.64 R2, c[0x0][0x450] ;  /* 0x00011400ff027b82 */ /* 0x000ea20000000a00 */
[----:B------:R-:W-:-:S07]  /*7da0*/  SHF.R.S32.HI R7, RZ, 0x1f, R241 ;  /* 0x0000001fff077819 */ /* 0x000fce00000114f1 */
[----:B------:R-:W3:Y:S01]  /*7db0*/  LDC.64 R8, c[0x0][0x438] ;  /* 0x00010e00ff087b82 */ /* 0x000ee20000000a00 */
[-C--:B--2---:R-:W-:Y:S02]  /*7dc0*/  IMAD R10, R7, R2.reuse, RZ ;  /* 0x00000002070a7224 */ /* 0x084fe400078e02ff */
[----:B------:R-:W-:-:S04]  /*7dd0*/  IMAD.WIDE.U32 R12, R241, R2, RZ ;  /* 0x00000002f10c7225 */ /* 0x000fc800078e00ff */
[----:B------:R-:W-:Y:S02]  /*7de0*/  IMAD R10, R241, R3, R10 ;  /* 0x00000003f10a7224 */ /* 0x000fe400078e020a */
[----:B---3--:R-:W-:-:S03]  /*7df0*/  IMAD R7, R11, R8, RZ ;  /* 0x000000080b077224 */ /* 0x008fc600078e02ff */
[----:B------:R-:W-:Y:S01]  /*7e00*/  IADD3 R13, R13, R10, RZ ;  /* 0x0000000a0d0d7210 */ /* 0x000fe20007ffe0ff */
[C---:B------:R-:W-:Y:S02]  /*7e10*/  IMAD R7, R212.reuse, R9, R7 ;  /* 0x00000009d4077224 */ /* 0x040fe400078e0207 */
[----:B-1----:R-:W-:-:S05]  /*7e20*/  IMAD.WIDE.U32 R46, R212, R8, R12 ;  /* 0x00000008d42e7225 */ /* 0x002fca00078e000c */
[----:B------:R-:W-:Y:S02]  /*7e30*/  IADD3 R44, R47, R7, RZ ;  /* 0x000000072f2c7210 */ /* 0x000fe40007ffe0ff */
.L_x_159:
        /* <DEDUP_REMOVED lines=11> */
[----:B------:R-:W-:-:S07]  /*7ef0*/  IADD3 R6, R57, R7, RZ ;  /* 0x0000000739067210 */ /* 0x000fce0007ffe0ff */
.L_x_160:
[----:B------:R-:W-:Y:S01]  /*7f00*/  STS [R220+0xb000], R61 ;  /* 0x00b0003ddc007388 */ /* 0x000fe20000000800 */
[----:B-1----:R-:W-:Y:S01]  /*7f10*/  SHF.R.S32.HI R57, RZ, 0x1f, R239 ;  /* 0x0000001fff397819 */ /* 0x002fe200000114ef */
[----:B------:R-:W-:Y:S01]  /*7f20*/  IMAD.MOV.U32 R62, RZ, RZ, R210 ;  /* 0x000000ffff3e7224 */ /* 0x000fe200078e00d2 */
[----:B------:R-:W-:Y:S01]  /*7f30*/  SHF.R.S32.HI R7, RZ, 0x1f, R209 ;  /* 0x0000001fff077819 */ /* 0x000fe200000114d1 */
[----:B------:R1:W-:Y:S01]  /*7f40*/  STS [R220+0xb400], R63 ;  /* 0x00b4003fdc007388 */ /* 0x0003e20000000800 */
[----:B------:R-:W-:Y:S01]  /*7f50*/  IMAD R47, R215, -0x40, R240 ;  /* 0xffffffc0d72f7824 */ /* 0x000fe200078e02f0 */
[----:B------:R-:W-:Y:S01]  /*7f60*/  ULDC.64 UR6, c[0x0][0x468] ;  /* 0x00011a0000067ab9 */ /* 0x000fe20000000a00 */
[----:B------:R-:W-:Y:S01]  /*7f70*/  IMAD R48, R57, R2, RZ ;  /* 0x0000000239307224 */ /* 0x000fe200078e02ff */
[----:B------:R-:W-:Y:S01]  /*7f80*/  BAR.SYNC.DEFER_BLOCKING 0x0 ;  /* 0x0000000000007b1d */ /* 0x000fe20000010000 */
[----:B------:R-:W-:Y:S02]  /*7f90*/  SHF.R.S32.HI R59, RZ, 0x1f, R208 ;  /* 0x0000001fff3b7819 */ /* 0x000fe400000114d0 */
[----:B------:R-:W-:Y:S01]  /*7fa0*/  ISETP.GE.AND P4, PT, R208, R47, PT ;  /* 0x0000002fd000720c */ /* 0x000fe20003f86270 */
[----:B------:R-:W-:-:S02]  /*7fb0*/  IMAD R45, R239, R3, R48 ;  /* 0x00000003ef2d7224 */ /* 0x000fc400078e0230 */
[----:B------:R-:W-:Y:S01]  /*7fc0*/  BSSY B0, `(.L_x_161) ;  /* 0x0000027000007945 */ /* 0x000fe20003800000 */
[----:B-1----:R-:W-:Y:S01]  /*7fd0*/  SHF.R.S32.HI R63, RZ, 0x1f, R210 ;  /* 0x0000001fff3f7819 */ /* 0x002fe200000114d2 */
[----:B------:R1:W2:Y:S02]  /*7fe0*/  LDS.128 R40, [R217+0x13000] ;  /* 0x01300000d9287984 */ /* 0x0002a40000000c00 */
[----:B------:R-:W-:Y:S02]  /*7ff0*/  IMAD.WIDE.U32 R50, R239, R2, R62 ;  /* 0x00000002ef327225 */ /* 0x000fe400078e003e */
[----:B------:R1:W3:Y:S01]  /*8000*/  LDS.128 R36, [R217+0x15000] ;  /* 0x01500000d9247984 */ /* 0x0002e20000000c00 */
[----:B------:R-:W-:-:S03]  /*8010*/  IADD3 R64, P0, R46, R50, RZ ;  /* 0x000000322e407210 */ /* 0x000fc60007f1e0ff */
[----:B------:R1:W4:Y:S01]  /*8020*/  LDS.128 R32, [R217+0x17000] ;  /* 0x01700000d9207984 */ /* 0x0003220000000c00 */
[----:B------:R-:W-:Y:S02]  /*8030*/  IADD3 R46, R208, 0x20, RZ ;  /* 0x00000020d02e7810 */ /* 0x000fe40007ffe0ff */
[----:B------:R-:W-:Y:S01]  /*8040*/  IADD3.X R65, R44, R51, R45, P0, !PT ;  /* 0x000000332c417210 */ /* 0x000fe200007fe42d */
[----:B------:R1:W1:Y:S01]  /*8050*/  LDS.128 R28, [R217+0x18000] ;  /* 0x01800000d91c7984 */ /* 0x0002620000000c00 */
[----:B------:R-:W-:Y:S01]  /*8060*/  IMAD R44, R7, UR6, RZ ;  /* 0x00000006072c7c24 */ /* 0x000fe2000f8e02ff */
[----:B------:R-:W-:Y:S02]  /*8070*/  ISETP.GE.AND P3, PT, R46, R47, PT ;  /* 0x0000002f2e00720c */ /* 0x000fe40003f66270 */
[----:B------:R1:W1:Y:S01]  /*8080*/  LDS.128 R24, [R217+0x19000] ;  /* 0x01900000d9187984 */ /* 0x0002620000000c00 */
[C---:B------:R-:W-:Y:S02]  /*8090*/  IMAD R44, R209.reuse, UR7, R44 ;  /* 0x00000007d12c7c24 */ /* 0x040fe4000f8e022c */
[----:B------:R-:W-:Y:S01]  /*80a0*/  IMAD.WIDE.U32 R64, R209, UR6, R64 ;  /* 0x00000006d1407c25 */ /* 0x000fe2000f8e0040 */
[----:B------:R1:W1:Y:S03]  /*80b0*/  LDS.128 R20, [R217+0x1a000] ;  /* 0x01a00000d9147984 */ /* 0x0002660000000c00 */
[----:B------:R-:W-:Y:S01]  /*80c0*/  IMAD.IADD R61, R44, 0x1, R65 ;  /* 0x000000012c3d7824 */ /* 0x000fe200078e0241 */
[----:B------:R1:W1:Y:S04]  /*80d0*/  LDS.128 R16, [R217+0x1b000] ;  /* 0x01b00000d9107984 */ /* 0x0002680000000c00 */
[----:B------:R1:W1:Y:S04]  /*80e0*/  LDS.128 R12, [R217+0x1c000] ;  /* 0x01c00000d90c7984 */ /* 0x0002680000000c00 */
[----:B------:R1:W1:Y:S01]  /*80f0*/  LDS.128 R8, [R217+0x1d000] ;  /* 0x01d00000d9087984 */ /* 0x0002620000000c00 */
[----:B------:R-:W-:Y:S05]  /*8100*/  @P4 BRA `(.L_x_162) ;  /* 0x0000000000484947 */ /* 0x000fea0003800000 */
[----:B------:R-:W-:Y:S01]  /*8110*/  ULDC UR4, c[0x0][0x2d0] ;  /* 0x0000b40000047ab9 */ /* 0x000fe20000000800 */
[----:B------:R-:W2:Y:S01]  /*8120*/  LDS.128 R52, [R217+0x14000] ;  /* 0x01400000d9347984 */ /* 0x000ea20000000c00 */
[----:B------:R-:W-:Y:S01]  /*8130*/  ISETP.GE.AND P2, PT, R210, UR4, PT ;  /* 0x00000004d2007c0c */ /* 0x000fe2000bf46270 */
[-C--:B------:R-:W-:Y:S01]  /*8140*/  IMAD R58, R59, R2.reuse, RZ ;  /* 0x000000023b3a7224 */ /* 0x080fe200078e02ff */
[----:B------:R-:W-:Y:S01]  /*8150*/  ISETP.GE.AND P1, PT, R214, UR4, PT ;  /* 0x00000004d6007c0c */ /* 0x000fe2000bf26270 */
[----:B------:R-:W3:Y:S01]  /*8160*/  LDS.128 R48, [R217+0x16000] ;  /* 0x01600000d9307984 */ /* 0x000ee20000000c00 */
[----:B------:R-:W-:Y:S01]  /*8170*/  IMAD.MOV.U32 R60, RZ, RZ, R64 ;  /* 0x000000ffff3c7224 */ /* 0x000fe200078e0040 */
[----:B------:R-:W-:Y:S01]  /*8180*/  ISETP.GE.AND P0, PT, R213, UR4, PT ;  /* 0x00000004d5007c0c */ /* 0x000fe2000bf06270 */
[C---:B------:R-:W-:Y:S01]  /*8190*/  IMAD R58, R208.reuse, R3, R58 ;  /* 0x00000003d03a7224 */ /* 0x040fe200078e023a */
[----:B------:R-:W-:Y:S01]  /*81a0*/  ULDC.64 UR6, c[0x0][0x3f0] ;  /* 0x0000fc0000067ab9 */ /* 0x000fe20000000a00 */
[----:B------:R-:W-:-:S04]  /*81b0*/  IMAD.WIDE.U32 R66, R208, R2, R60 ;  /* 0x00000002d0427225 */ /* 0x000fc800078e003c */
[----:B------:R-:W-:Y:S01]  /*81c0*/  IMAD.IADD R58, R58, 0x1, R67 ;  /* 0x000000013a3a7824 */ /* 0x000fe200078e0243 */
[----:B------:R-:W4:Y:S01]  /*81d0*/  @!P2 LDS.128 R44, [R217+0x12000] ;  /* 0x01200000d92ca984 */ /* 0x000f220000000c00 */
[----:B------:R-:W-:-:S04]  /*81e0*/  LEA R68, P5, R66, UR6, 0x1 ;  /* 0x0000000642447c11 */ /* 0x000fc8000f8a08ff */
[----:B------:R-:W-:-:S05]  /*81f0*/  LEA.HI.X R69, R66, UR7, R58, 0x1, P5 ;  /* 0x0000000742457c11 */ /* 0x000fca000a8f0c3a */
[----:B--2---:R2:W-:Y:S04]  /*8200*/  @!P1 STG.E.128 desc[UR14][R68.64+0x80], R52 ;  /* 0x0000803444009986 */ /* 0x0045e8000c101d0e */
[----:B---3--:R2:W-:Y:S04]  /*8210*/  @!P0 STG.E.128 desc[UR14][R68.64+0x100], R48 ;  /* 0x0001003044008986 */ /* 0x0085e8000c101d0e */
[----:B----4-:R2:W-:Y:S02]  /*8220*/  @!P2 STG.E.128 desc[UR14][R68.64], R44 ;  /* 0x0000002c4400a986 */ /* 0x0105e4000c101d0e */
.L_x_162:
[----:B------:R-:W-:Y:S05]  /*8230*/  BSYNC B0 ;  /* 0x0000000000007941 */ /* 0x000fea0003800000 */
.L_x_161:
[----:B------:R-:W-:Y:S04]  /*8240*/  BSSY B0, `(.L_x_163) ;  /* 0x0000013000007945 */ /* 0x000fe80003800000 */
[----:B------:R-:W-:Y:S05]  /*8250*/  @P3 BRA `(.L_x_164) ;  /* 0x0000000000443947 */ /* 0x000fea0003800000 */
[----:B--2---:R-:W-:Y:S01]  /*8260*/  IADD3 R45, P0, R208, 0x20, RZ ;  /* 0x00000020d02d7810 */ /* 0x004fe20007f1e0ff */
[----:B------:R-:W-:Y:S01]  /*8270*/  IMAD.MOV.U32 R60, RZ, RZ, R64 ;  /* 0x000000ffff3c7224 */ /* 0x000fe200078e0040 */
[----:B------:R-:W-:Y:S01]  /*8280*/  ULDC UR4, c[0x0][0x2d0] ;  /* 0x0000b40000047ab9 */ /* 0x000fe20000000800 */
[----:B------:R-:W-:Y:S01]  /*8290*/  ULDC.64 UR6, c[0x0][0x3f0] ;  /* 0x0000fc0000067ab9 */ /* 0x000fe20000000a00 */
[----:B------:R-:W-:Y:S01]  /*82a0*/  ISETP.GE.AND P2, PT, R210, UR4, PT ;  /* 0x00000004d2007c0c */ /* 0x000fe2000bf46270 */
[----:B------:R-:W-:Y:S01]  /*82b0*/  IMAD.X R47, RZ, RZ, R59, P0 ;  /* 0x000000ffff2f7224 */ /* 0x000fe200000e063b */
[----:B------:R-:W-:Y:S02]  /*82c0*/  ISETP.GE.AND P1, PT, R214, UR4, PT ;  /* 0x00000004d6007c0c */ /* 0x000fe4000bf26270 */
[----:B------:R-:W-:Y:S01]  /*82d0*/  ISETP.GE.AND P0, PT, R213, UR4, PT ;  /* 0x00000004d5007c0c */ /* 0x000fe2000bf06270 */
[-C--:B------:R-:W-:Y:S02]  /*82e0*/  IMAD R44, R47, R2.reuse, RZ ;  /* 0x000000022f2c7224 */ /* 0x080fe400078e02ff */
[----:B------:R-:W-:-:S04]  /*82f0*/  IMAD.WIDE.U32 R46, R45, R2, R60 ;  /* 0x000000022d2e7225 */ /* 0x000fc800078e003c */
[----:B------:R-:W-:Y:S01]  /*8300*/  IMAD R44, R45, R3, R44 ;  /* 0x000000032d2c7224 */ /* 0x000fe200078e022c */
[----:B------:R-:W-:-:S03]  /*8310*/  LEA R2, P5, R46, UR6, 0x1 ;  /* 0x000000062e027c11 */ /* 0x000fc6000f8a08ff */
[----:B------:R-:W-:-:S05]  /*8320*/  IMAD.IADD R44, R44, 0x1, R47 ;  /* 0x000000012c2c7824 */ /* 0x000fca00078e022f */
[----:B------:R-:W-:-:S05]  /*8330*/  LEA.HI.X R3, R46, UR7, R44, 0x1, P5 ;  /* 0x000000072e037c11 */ /* 0x000fca000a8f0c2c */
[----:B------:R2:W-:Y:S04]  /*8340*/  @!P2 STG.E.128 desc[UR14][R2.64], R40 ;  /* 0x000000280200a986 */ /* 0x0005e8000c101d0e */
[----:B---3--:R2:W-:Y:S04]  /*8350*/  @!P1 STG.E.128 desc[UR14][R2.64+0x80], R36 ;  /* 0x0000802402009986 */ /* 0x0085e8000c101d0e */
[----:B----4-:R2:W-:Y:S02]  /*8360*/  @!P0 STG.E.128 desc[UR14][R2.64+0x100], R32 ;  /* 0x0001002002008986 */ /* 0x0105e4000c101d0e */
.L_x_164:
[----:B------:R-:W-:Y:S05]  /*8370*/  BSYNC B0 ;  /* 0x0000000000007941 */ /* 0x000fea0003800000 */
.L_x_163:
[-C--:B------:R-:W-:Y:S01]  /*8380*/  IMAD.WIDE.U32 R62, R239, R4.reuse, R62 ;  /* 0x00000004ef3e7225 */ /* 0x080fe200078e003e */
[----:B------:R-:W-:Y:S01]  /*8390*/  ULDC.64 UR6, c[0x0][0x470] ;  /* 0x00011c0000067ab9 */ /* 0x000fe20000000a00 */
[----:B------:R-:W-:Y:S02]  /*83a0*/  BSSY B0, `(.L_x_165) ;  /* 0x000001a000007945 */ /* 0x000fe40003800000 */
[----:B--2---:R-:W-:Y:S01]  /*83b0*/  IMAD R2, R57, R4, RZ ;  /* 0x0000000439027224 */ /* 0x004fe200078e02ff */
[----:B------:R-:W-:-:S03]  /*83c0*/  IADD3 R56, P0, R56, R62, RZ ;  /* 0x0000003e38387210 */ /* 0x000fc60007f1e0ff */
[----:B------:R-:W-:Y:S02]  /*83d0*/  IMAD R239, R239, R5, R2 ;  /* 0x00000005efef7224 */ /* 0x000fe400078e0202 */
[----:B------:R-:W-:-:S03]  /*83e0*/  IMAD R2, R7, UR6, RZ ;  /* 0x0000000607027c24 */ /* 0x000fc6000f8e02ff */
[----:B------:R-:W-:Y:S01]  /*83f0*/  IADD3.X R57, R6, R63, R239, P0, !PT ;  /* 0x0000003f06397210 */ /* 0x000fe200007fe4ef */
[C---:B------:R-:W-:Y:S02]  /*8400*/  IMAD R3, R209.reuse, UR7, R2 ;  /* 0x00000007d1037c24 */ /* 0x040fe4000f8e0202 */
[----:B------:R-:W-:-:S05]  /*8410*/  IMAD.WIDE.U32 R6, R209, UR6, R56 ;  /* 0x00000006d1067c25 */ /* 0x000fca000f8e0038 */
[----:B------:R-:W-:Y:S01]  /*8420*/  IADD3 R3, R3, R7, RZ ;  /* 0x0000000703037210 */ /* 0x000fe20007ffe0ff */
[----:B------:R-:W-:Y:S06]  /*8430*/  @P4 BRA `(.L_x_166) ;  /* 0x0000000000404947 */ /* 0x000fec0003800000 */
[----:B----4-:R-:W-:Y:S01]  /*8440*/  MOV R33, R3 ;  /* 0x0000000300217202 */ /* 0x010fe20000000f00 */
        /* <DEDUP_REMOVED lines=12> */
[----:B-1----:R2:W-:Y:S04]  /*8510*/  @!P2 STG.E.128 desc[UR14][R34.64], R28 ;  /* 0x0000001c2200a986 */ /* 0x0025e8000c101d0e */
[----:B------:R2:W-:Y:S04]  /*8520*/  @!P1 STG.E.128 desc[UR14][R34.64+0x80], R20 ;  /* 0x0000801422009986 */ /* 0x0005e8000c101d0e */
[----:B------:R2:W-:Y:S02]  /*8530*/  @!P0 STG.E.128 desc[UR14][R34.64+0x100], R12 ;  /* 0x0001000c22008986 */ /* 0x0005e4000c101d0e */
.L_x_166:
[----:B------:R-:W-:Y:S05]  /*8540*/  BSYNC B0 ;  /* 0x0000000000007941 */ /* 0x000fea0003800000 */
.L_x_165:
[----:B------:R-:W-:Y:S05]  /*8550*/  @P3 BRA `(.L_x_137) ;  /* 0x0000000000483947 */ /* 0x000fea0003800000 */
[----:B------:R-:W-:Y:S01]  /*8560*/  IADD3 R2, P0, R208, 0x20, RZ ;  /* 0x00000020d0027810 */ /* 0x000fe20007f1e0ff */
[----:B-12---:R-:W-:Y:S01]  /*8570*/  IMAD.MOV.U32 R12, RZ, RZ, R6 ;  /* 0x000000ffff0c7224 */ /* 0x006fe200078e0006 */
        /* <DEDUP_REMOVED lines=8> */
[----:B------:R-:W-:-:S04]  /*8600*/  IMAD R7, R7, R4, RZ ;  /* 0x0000000407077224 */ /* 0x000fc800078e02ff */
[----:B------:R-:W-:Y:S01]  /*8610*/  IMAD R7, R2, R5, R7 ;  /* 0x0000000502077224 */ /* 0x000fe200078e0207 */
[----:B------:R-:W-:-:S03]  /*8620*/  LEA R2, P3, R12, UR6, 0x1 ;  /* 0x000000060c027c11 */ /* 0x000fc6000f8608ff */
[----:B------:R-:W-:-:S05]  /*8630*/  IMAD.IADD R7, R7, 0x1, R13 ;  /* 0x0000000107077824 */ /* 0x000fca00078e020d */
[----:B------:R-:W-:-:S05]  /*8640*/  LEA.HI.X R3, R12, UR7, R7, 0x1, P3 ;  /* 0x000000070c037c11 */ /* 0x000fca00098f0c07 */
[----:B------:R1:W-:Y:S04]  /*8650*/  @!P2 STG.E.128 desc[UR14][R2.64], R24 ;  /* 0x000000180200a986 */ /* 0x0003e8000c101d0e */
[----:B------:R1:W-:Y:S04]  /*8660*/  @!P1 STG.E.128 desc[UR14][R2.64+0x80], R16 ;  /* 0x0000801002009986 */ /* 0x0003e8000c101d0e */
[----:B------:R1:W-:Y:S02]  /*8670*/  @!P0 STG.E.128 desc[UR14][R2.64+0x100], R8 ;  /* 0x0001000802008986 */ /* 0x0003e4000c101d0e */
.L_x_137:
[----:B------:R-:W-:Y:S05]  /*8680*/  BSYNC B1 ;  /* 0x0000000000017941 */ /* 0x000fea0003800000 */
.L_x_123:
[----:B-1-34-:R-:W1:Y:S02]  /*8690*/  LDC R2, c[0x0][0xc] ;  /* 0x00000300ff027b82 */ /* 0x01ae640000000800 */
[----:B-1----:R-:W-:-:S04]  /*86a0*/  IADD3 R215, R2, R215, RZ ;  /* 0x000000d702d77210 */ /* 0x002fc80007ffe0ff */
[----:B------:R-:W-:-:S13]  /*86b0*/  ISETP.GE.AND P0, PT, R215, UR12, PT ;  /* 0x0000000cd7007c0c */ /* 0x000fda000bf06270 */
[----:B------:R-:W-:Y:S05]  /*86c0*/  @P0 BRA `(.L_x_167) ;  /* 0x0000000000040947 */ /* 0x000fea0003800000 */
[----:B------:R-:W-:Y:S05]  /*86d0*/  BRA `(.L_x_168) ;  /* 0xffffff80008c7947 */ /* 0x000fea000383ffff */
.L_x_167:
[----:B------:R-:W-:Y:S05]  /*86e0*/  EXIT ;  /* 0x000000000000794d */ /* 0x000fea0003800000 */
.L_x_169:
        /* <DEDUP_REMOVED lines=9> */
.L_x_805:


//--------------------- .text._ZN5flash44flash_bwd_dq_dk_dv_loop_seqk_parallel_kernelI23Flash_bwd_kernel_traitsILi192ELi64ELi64ELi8ELi4ELi2ELi2ELb0ELb0EN7cutlass6half_tE19Flash_kernel_traitsILi192ELi64ELi64ELi8ES3_EELb0ELb1ELb0ELb0ELb0ELb1ELb0EEEvNS_16Flash_bwd_paramsE --------------------------
	.section	.text._ZN5flash44flash_bwd_dq_dk_dv_loop_seqk_parallel_kernelI23Flash_bwd_kernel_traitsILi192ELi64ELi64ELi8ELi4ELi2ELi2ELb0ELb0EN7cutlass6half_tE19Flash_kernel_traitsILi192ELi64ELi64ELi8ES3_EELb0ELb1ELb0ELb0ELb0ELb1ELb0EEEvNS_16Flash_bwd_paramsE,"ax",@progbits
	.align	128
        .global         _ZN5flash44flash_bwd_dq_dk_dv_loop_seqk_parallel_kernelI23Flash_bwd_kernel_traitsILi192ELi64ELi64ELi8ELi4ELi2ELi2ELb0ELb0EN7cutlass6half_tE19Flash_kernel_traitsILi192ELi64ELi64ELi8ES3_EELb0ELb1ELb0ELb0ELb0ELb1ELb0EEEvNS_16Flash_bwd_paramsE
        .type           _ZN5flash44flash_bwd_dq_dk_dv_loop_seqk_parallel_kernelI23Flash_bwd_kernel_traitsILi192ELi64ELi64ELi8ELi4ELi2ELi2ELb0ELb0EN7cutlass6half_tE19Flash_kernel_traitsILi192ELi64ELi64ELi8ES3_EELb0ELb1ELb0ELb0ELb0ELb1ELb0EEEvNS_16Flash_bwd_paramsE,@function
        .size           _ZN5flash44flash_bwd_dq_dk_dv_loop_seqk_parallel_kernelI23Flash_bwd_kernel_traitsILi192ELi64ELi64ELi8ELi4ELi2ELi2ELb0ELb0EN7cutlass6half_tE19Flash_kernel_traitsILi192ELi64ELi64ELi8ES3_EELb0ELb1ELb0ELb0ELb0ELb1ELb0EEEvNS_16Flash_bwd_paramsE,(.L_x_806 - _ZN5flash44flash_bwd_dq_dk_dv_loop_seqk_parallel_kernelI23Flash_bwd_kernel_traitsILi192ELi64ELi64ELi8ELi4ELi2ELi2ELb0ELb0EN7cutlass6half_tE19Flash_kernel_traitsILi192ELi64ELi64ELi8ES3_EELb0ELb1ELb0ELb0ELb0ELb1ELb0EEEvNS_16Flash_bwd_paramsE)
        .other          _ZN5flash44flash_bwd_dq_dk_dv_loop_seqk_parallel_kernelI23Flash_bwd_kernel_traitsILi192ELi64ELi64ELi8ELi4ELi2ELi2ELb0ELb0EN7cutlass6half_tE19Flash_kernel_traitsILi192ELi64ELi64ELi8ES3_EELb0ELb1ELb0ELb0ELb0ELb1ELb0EEEvNS_16Flash_bwd_paramsE,@"STO_CUDA_ENTRY STV_DEFAULT"
_ZN5flash44flash_bwd_dq_dk_dv_loop_seqk_parallel_kernelI23Flash_bwd_kernel_traitsILi192ELi64ELi64ELi8ELi4ELi2ELi2ELb0ELb0EN7cutlass6half_tE19Flash_kernel_traitsILi192ELi64ELi64ELi8ES3_EELb0ELb1ELb0ELb0ELb0ELb1ELb0EEEvNS_16Flash_bwd_paramsE:
.text._ZN5flash44flash_bwd_dq_dk_dv_loop_seqk_parallel_kernelI23Flash_bwd_kernel_traitsILi192ELi64ELi64ELi8ELi4ELi2ELi2ELb0ELb0EN7cutlass6half_tE19Flash_kernel_traitsILi192ELi64ELi64ELi8ES3_EELb0ELb1ELb0ELb0ELb0ELb1ELb0EEEvNS_16Flash_bwd_paramsE:
        /* <DEDUP_REMOVED lines=16> */
[----:B------:R-:W-:Y:S01]  /*0100*/  ULDC.64 UR10, c[0x0][0x300] ;  /* 0x0000c000000a7ab9 */ /* 0x000fe20000000a00 */
[----:B------:R-:W4:Y:S01]  /*0110*/  S2R R217, SR_CTAID.Z ;  /* 0x0000000000d97919 */ /* 0x000f220000002700 */
[----:B--2---:R-:W-:-:S04]  /*0120*/  ULEA UR5, UR5, UR4, 0x18 ;  /* 0x0000000405057291 */ /* 0x004fc8000f8ec03f */
[----:B------:R-:W-:Y:S02]  /*0130*/  UIADD3 UR6, UR5, 0x12000, URZ ;  /* 0x0001200005067890 */ /* 0x000fe4000fffe03f */
[----:B------:R-:W-:Y:S01]  /*0140*/  UIADD3 UR4, UR5, 0x1e000, URZ ;  /* 0x0001e00005047890 */ /* 0x000fe2000fffe03f */
[----:B-1----:R-:W-:Y:S01]  /*0150*/  SHF.R.S32.HI R10, RZ, 0x1f, R3 ;  /* 0x0000001fff0a7819 */ /* 0x002fe20000011403 */
[----:B------:R-:W-:-:S03]  /*0160*/  IMAD.SHL.U32 R203, R3, 0x2, RZ ;  /* 0x0000000203cb7824 */ /* 0x000fc600078e00ff */
[CC--:B------:R-:W-:Y:S02]  /*0170*/  LEA.HI R16, R10.reuse, R3.reuse, RZ, 0x4 ;  /* 0x000000030a107211 */ /* 0x0c0fe400078f20ff */
[-C--:B------:R-:W-:Y:S02]  /*0180*/  LEA.HI R14, R10, R3.reuse, RZ, 0x3 ;  /* 0x000000030a0e7211 */ /* 0x080fe400078f18ff */
[----:B------:R-:W-:Y:S02]  /*0190*/  SHF.R.S32.HI R5, RZ, 0x4, R16 ;  /* 0x00000004ff057819 */ /* 0x000fe40000011410 */
[----:B------:R-:W-:Y:S02]  /*01a0*/  LOP3.LUT R2, R14, 0xfffffff8, RZ, 0xc0, !PT ;  /* 0xfffffff80e027812 */ /* 0x000fe400078ec0ff */
[----:B------:R-:W-:Y:S02]  /*01b0*/  SHF.R.S32.HI R209, RZ, 0x3, R14 ;  /* 0x00000003ffd17819 */ /* 0x000fe4000001140e */
[CC--:B------:R-:W-:Y:S01]  /*01c0*/  LEA.HI R7, R10.reuse, R3.reuse, RZ, 0x2 ;  /* 0x000000030a077211 */ /* 0x0c0fe200078f10ff */
[----:B------:R-:W-:Y:S01]  /*01d0*/  IMAD.IADD R2, R3, 0x1, -R2 ;  /* 0x0000000103027824 */ /* 0x000fe200078e0a02 */
[----:B------:R-:W-:Y:S01]  /*01e0*/  LEA.HI R8, R10, R3, RZ, 0x5 ;  /* 0x000000030a087211 */ /* 0x000fe200078f28ff */
[----:B------:R-:W-:Y:S01]  /*01f0*/  IMAD.SHL.U32 R11, R209, 0x40, RZ ;  /* 0x00000040d10b7824 */ /* 0x000fe200078e00ff */
[----:B------:R-:W-:Y:S01]  /*0200*/  LEA.HI R4, R16, R5, RZ, 0x1 ;  /* 0x0000000510047211 */ /* 0x000fe200078f08ff */
[----:B------:R-:W-:Y:S01]  /*0210*/  IMAD.SHL.U32 R210, R2, 0x8, RZ ;  /* 0x0000000802d27824 */ /* 0x000fe200078e00ff */
[----:B------:R-:W-:-:S02]  /*0220*/  SHF.R.S32.HI R9, RZ, 0x2, R7 ;  /* 0x00000002ff097819 */ /* 0x000fc40000011407 */
[----:B------:R-:W-:Y:S02]  /*0230*/  SHF.R.S32.HI R6, RZ, 0x1f, R7 ;  /* 0x0000001fff067819 */ /* 0x000fe40000011407 */
[----:B------:R-:W-:Y:S02]  /*0240*/  SHF.R.S32.HI R207, RZ, 0x5, R8 ;  /* 0x00000005ffcf7819 */ /* 0x000fe40000011408 */
[----:B------:R-:W-:Y:S02]  /*0250*/  LOP3.LUT R4, R4, 0xfffffffe, RZ, 0xc0, !PT ;  /* 0xfffffffe04047812 */ /* 0x000fe400078ec0ff */
[----:B------:R-:W-:Y:S02]  /*0260*/  LEA.HI R6, R6, R9, RZ, 0x3 ;  /* 0x0000000906067211 */ /* 0x000fe400078f18ff */
[----:B------:R-:W-:Y:S01]  /*0270*/  LOP3.LUT R11, R11, 0x1c0, RZ, 0xc0, !PT ;  /* 0x000001c00b0b7812 */ /* 0x000fe200078ec0ff */
[----:B------:R-:W-:Y:S01]  /*0280*/  IMAD.IADD R4, R5, 0x1, -R4 ;  /* 0x0000000105047824 */ /* 0x000fe200078e0a04 */
[----:B------:R-:W-:-:S02]  /*0290*/  LEA.HI R0, R8, R207, RZ, 0x1 ;  /* 0x000000cf08007211 */ /* 0x000fc400078f08ff */
[----:B------:R-:W-:Y:S02]  /*02a0*/  LOP3.LUT R6, R6, 0xfffffff8, RZ, 0xc0, !PT ;  /* 0xfffffff806067812 */ /* 0x000fe400078ec0ff */
[----:B------:R-:W-:Y:S02]  /*02b0*/  LOP3.LUT R16, R16, 0xfffffff0, RZ, 0xc0, !PT ;  /* 0xfffffff010107812 */ /* 0x000fe400078ec0ff */
[----:B------:R-:W-:Y:S01]  /*02c0*/  LOP3.LUT R5, R11, 0x38, R210, 0xf8, !PT ;  /* 0x000000380b057812 */ /* 0x000fe200078ef8d2 */
[----:B------:R-:W-:Y:S01]  /*02d0*/  IMAD.IADD R6, R9, 0x1, -R6 ;  /* 0x0000000109067824 */ /* 0x000fe200078e0a06 */
[----:B------:R-:W-:Y:S01]  /*02e0*/  SHF.R.U32.HI R208, RZ, 0x3, R11 ;  /* 0x00000003ffd07819 */ /* 0x000fe2000001160b */
[----:B------:R-:W-:Y:S01]  /*02f0*/  IMAD.IADD R16, R3, 0x1, -R16 ;  /* 0x0000000103107824 */ /* 0x000fe200078e0a10 */
[----:B------:R-:W-:Y:S01]  /*0300*/  LOP3.LUT R0, R0, 0xfffffffe, RZ, 0xc0, !PT ;  /* 0xfffffffe00007812 */ /* 0x000fe200078ec0ff */
[----:B------:R-:W-:Y:S01]  /*0310*/  IMAD.SHL.U32 R9, R2, 0x40, RZ ;  /* 0x0000004002097824 */ /* 0x000fe200078e00ff */
[----:B------:R-:W-:Y:S01]  /*0320*/  LOP3.LUT R208, R5, R208, RZ, 0x3c, !PT ;  /* 0x000000d005d07212 */ /* 0x000fe200078e3cff */
[----:B------:R-:W-:Y:S01]  /*0330*/  IMAD.SHL.U32 R216, R6, 0x40, RZ ;  /* 0x0000004006d87824 */ /* 0x000fe200078e00ff */
[----:B------:R-:W-:Y:S01]  /*0340*/  SHF.R.S32.HI R11, RZ, 0x1f, R16 ;  /* 0x0000001fff0b7819 */ /* 0x000fe20000011410 */
[----:B------:R-:W-:Y:S01]  /*0350*/  IMAD.IADD R5, R207, 0x1, -R0 ;  /* 0x00000001cf057824 */ /* 0x000fe200078e0a00 */
[----:B------:R-:W-:-:S02]  /*0360*/  LOP3.LUT R9, R9, 0x1c0, RZ, 0xc0, !PT ;  /* 0x000001c009097812 */ /* 0x000fc400078ec0ff */
[C---:B------:R-:W-:Y:S01]  /*0370*/  LOP3.LUT P4, RZ, R2.reuse, 0x2, RZ, 0xc0, !PT ;  /* 0x0000000202ff7812 */ /* 0x040fe2000788c0ff */
[----:B------:R-:W-:Y:S01]  /*0380*/  IMAD.SHL.U32 R12, R5, 0x10, RZ ;  /* 0x00000010050c7824 */ /* 0x000fe200078e00ff */
[----:B------:R-:W-:Y:S02]  /*0390*/  LOP3.LUT P3, RZ, R2, 0x4, RZ, 0xc0, !PT ;  /* 0x0000000402ff7812 */ /* 0x000fe4000786c0ff */
[----:B------:R-:W-:Y:S02]  /*03a0*/  LEA.HI R2, R10, R3, RZ, 0x7 ;  /* 0x000000030a027211 */ /* 0x000fe400078f38ff */
[----:B------:R-:W-:Y:S02]  /*03b0*/  LEA.HI R0, R11, R16, RZ, 0x3 ;  /* 0x000000100b007211 */ /* 0x000fe400078f18ff */
[C---:B------:R-:W-:Y:S02]  /*03c0*/  LOP3.LUT R11, R9.reuse, 0x10, R12, 0xf8, !PT ;  /* 0x00000010090b7812 */ /* 0x040fe400078ef80c */
[----:B------:R-:W-:-:S02]  /*03d0*/  LOP3.LUT R13, R9, 0x8, R14, 0xf8, !PT ;  /* 0x00000008090d7812 */ /* 0x000fc400078ef80e */
[----:B------:R-:W-:Y:S01]  /*03e0*/  SHF.R.U32.HI R194, RZ, 0x3, R9 ;  /* 0x00000003ffc27819 */ /* 0x000fe20000011609 */
[----:B------:R-:W-:Y:S01]  /*03f0*/  IMAD.SHL.U32 R9, R4, 0x200, RZ ;  /* 0x0000020004097824 */ /* 0x000fe200078e00ff */
[----:B------:R-:W-:Y:S02]  /*0400*/  SHF.R.S32.HI R2, RZ, 0x7, R2 ;  /* 0x00000007ff027819 */ /* 0x000fe40000011402 */
[----:B------:R-:W-:Y:S02]  /*0410*/  LOP3.LUT R11, R11, 0x8, R14, 0xf8, !PT ;  /* 0x000000080b0b7812 */ /* 0x000fe400078ef80e */
[----:B------:R-:W-:Y:S01]  /*0420*/  LOP3.LUT R198, R13, R194, RZ, 0x3c, !PT ;  /* 0x000000c20dc67212 */ /* 0x000fe200078e3cff */
[C---:B------:R-:W-:Y:S01]  /*0430*/  IMAD R13, R2.reuse, 0x800, R9 ;  /* 0x00000800020d7824 */ /* 0x040fe200078e0209 */
[----:B------:R-:W-:Y:S01]  /*0440*/  LOP3.LUT R194, R9, R11, R194, 0xf6, !PT ;  /* 0x0000000b09c27212 */ /* 0x000fe200078ef6c2 */
[----:B------:R-:W-:Y:S01]  /*0450*/  IMAD.SHL.U32 R2, R2, 0x20, RZ ;  /* 0x0000002002027824 */ /* 0x000fe200078e00ff */
[----:B------:R-:W-:Y:S01]  /*0460*/  LEA.HI R9, R10, R3, RZ, 0x6 ;  /* 0x000000030a097211 */ /* 0x000fe200078f30ff */
[----:B------:R-:W-:Y:S01]  /*0470*/  IMAD.IADD R198, R13, 0x1, R198 ;  /* 0x000000010dc67824 */ /* 0x000fe200078e02c6 */
[----:B------:R-:W-:-:S02]  /*0480*/  LOP3.LUT R12, R6, 0x1, RZ, 0xc0, !PT ;  /* 0x00000001060c7812 */ /* 0x000fc400078ec0ff */
[----:B------:R-:W-:Y:S01]  /*0490*/  LOP3.LUT R206, R8, 0xffffffe0, RZ, 0xc0, !PT ;  /* 0xffffffe008ce7812 */ /* 0x000fe200078ec0ff */
[----:B------:R-:W-:Y:S01]  /*04a0*/  IMAD.SHL.U32 R198, R198, 0x2, RZ ;  /* 0x00000002c6c67824 */ /* 0x000fe200078e00ff */
[----:B------:R-:W-:Y:S02]  /*04b0*/  SHF.R.S32.HI R9, RZ, 0x6, R9 ;  /* 0x00000006ff097819 */ /* 0x000fe40000011409 */
[----:B------:R-:W-:Y:S01]  /*04c0*/  SHF.R.S32.HI R8, RZ, 0x1f, R8 ;  /* 0x0000001fff087819 */ /* 0x000fe20000011408 */
[----:B------:R-:W-:Y:S01]  /*04d0*/  IMAD.IADD R206, R3, 0x1, -R206 ;  /* 0x0000000103ce7824 */ /* 0x000fe200078e0ace */
[----:B------:R-:W-:Y:S01]  /*04e0*/  LOP3.LUT R205, R0, 0xfffffff8, RZ, 0xc0, !PT ;  /* 0xfffffff800cd7812 */ /* 0x000fe200078ec0ff */
[C---:B------:R-:W-:Y:S01]  /*04f0*/  IMAD R208, R9.reuse, 0x200, R208 ;  /* 0x0000020009d07824 */ /* 0x040fe200078e02d0 */
[----:B------:R-:W-:Y:S01]  /*0500*/  ISETP.NE.U32.AND P0, PT, R12, 0x1, PT ;  /* 0x000000010c00780c */ /* 0x000fe20003f05070 */
[----:B------:R-:W-:Y:S01]  /*0510*/  IMAD.SHL.U32 R9, R9, 0x8, RZ ;  /* 0x0000000809097824 */ /* 0x000fe200078e00ff */
[----:B------:R-:W-:Y:S01]  /*0520*/  LOP3.LUT R12, R7, 0x7ffffffc, RZ, 0xc0, !PT ;  /* 0x7ffffffc070c7812 */ /* 0x000fe200078ec0ff */
[----:B------:R-:W-:Y:S01]  /*0530*/  IMAD.IADD R205, R16, 0x1, -R205 ;  /* 0x0000000110cd7824 */ /* 0x000fe200078e0acd */
[----:B------:R-:W-:Y:S01]  /*0540*/  LEA.HI R8, R8, R207, RZ, 0x2 ;  /* 0x000000cf08087211 */ /* 0x000fe200078f10ff */
[----:B------:R-:W-:Y:S01]  /*0550*/  IMAD.SHL.U32 R0, R0, 0x40, RZ ;  /* 0x0000004000007824 */ /* 0x000fe200078e00ff */
[----:B------:R-:W-:Y:S01]  /*0560*/  LOP3.LUT R216, R216, 0x1c0, RZ, 0xc0, !PT ;  /* 0x000001c0d8d87812 */ /* 0x000fe200078ec0ff */
[----:B------:R-:W-:Y:S01]  /*0570*/  IMAD.IADD R7, R3, 0x1, -R12 ;  /* 0x0000000103077824 */ /* 0x000fe200078e0a0c */
[----:B------:R-:W-:Y:S01]  /*0580*/  LOP3.LUT R8, R8, 0xfffffffc, RZ, 0xc0, !PT ;  /* 0xfffffffc08087812 */ /* 0x000fe200078ec0ff */
[----:B------:R-:W-:Y:S01]  /*0590*/  IMAD.SHL.U32 R199, R205, 0x40, RZ ;  /* 0x00000040cdc77824 */ /* 0x000fe200078e00ff */
[----:B------:R-:W-:Y:S01]  /*05a0*/  R2P PR, R6, 0x6 ;  /* 0x0000000606007804 */ /* 0x000fe20000000000 */
[C---:B------:R-:W-:Y:S01]  /*05b0*/  IMAD.SHL.U32 R6, R4.reuse, 0x20, RZ ;  /* 0x0000002004067824 */ /* 0x040fe200078e00ff */
[----:B------:R-:W-:Y:S01]  /*05c0*/  LOP3.LUT R9, R9, 0x18, RZ, 0xc0, !PT ;  /* 0x0000001809097812 */ /* 0x000fe200078ec0ff */
[----:B------:R-:W-:Y:S01]  /*05d0*/  IMAD.SHL.U32 R4, R4, 0x8, RZ ;  /* 0x0000000804047824 */ /* 0x000fe200078e00ff */
[----:B------:R-:W-:Y:S01]  /*05e0*/  SHF.R.U32.HI R218, RZ, 0x3, R216 ;  /* 0x00000003ffda7819 */ /* 0x000fe200000116d8 */
[----:B------:R-:W-:Y:S01]  /*05f0*/  VIADD R196, R198, UR6 ;  /* 0x00000006c6c47c36 */ /* 0x000fe20008000000 */
[----:B------:R-:W-:-:S02]  /*0600*/  LOP3.LUT R203, R2, 0x6, R203, 0xf8, !PT ;  /* 0x0000000602cb7812 */ /* 0x000fc400078ef8cb */
[----:B------:R-:W-:Y:S01]  /*0610*/  LOP3.LUT R3, R216, 0x20, R2, 0xf8, !PT ;  /* 0x00000020d8037812 */ /* 0x000fe200078ef802 */
[----:B------:R-:W-:Y:S01]  /*0620*/  IMAD.SHL.U32 R2, R7, 0x2, RZ ;  /* 0x0000000207027824 */ /* 0x000fe200078e00ff */
[----:B------:R-:W-:Y:S01]  /*0630*/  LOP3.LUT R216, R218, R216, R9, 0x1e, !PT ;  /* 0x000000d8dad87212 */ /* 0x000fe200078e1e09 */
[----:B------:R-:W-:Y:S01]  /*0640*/  IMAD.IADD R7, R207, 0x1, -R8 ;  /* 0x00000001cf077824 */ /* 0x000fe200078e0a08 */
[----:B------:R-:W-:Y:S02]  /*0650*/  LOP3.LUT R218, R3, R218, RZ, 0x3c, !PT ;  /* 0x000000da03da7212 */ /* 0x000fe400078e3cff */
[----:B------:R-:W-:Y:S01]  /*0660*/  LOP3.LUT R6, R9, 0x20, R6, 0xf8, !PT ;  /* 0x0000002009067812 */ /* 0x000fe200078ef806 */
[----:B------:R-:W-:Y:S01]  /*0670*/  IMAD R9, R7, 0x400, R2 ;  /* 0x0000040007097824 */ /* 0x000fe200078e0202 */
[----:B------:R-:W-:Y:S02]  /*0680*/  LOP3.LUT R199, R199, 0x1c0, RZ, 0xc0, !PT ;  /* 0x000001c0c7c77812 */ /* 0x000fe400078ec0ff */
[----:B------:R-:W-:Y:S01]  /*0690*/  SHF.R.S32.HI R3, RZ, 0x1f, R206 ;  /* 0x0000001fff037819 */ /* 0x000fe200000114ce */
[----:B------:R-:W-:Y:S01]  /*06a0*/  IMAD.IADD R218, R9, 0x1, R218 ;  /* 0x0000000109da7824 */ /* 0x000fe200078e02da */
[----:B------:R-:W-:-:S02]  /*06b0*/  SHF.R.U32.HI R193, RZ, 0x3, R199 ;  /* 0x00000003ffc17819 */ /* 0x000fc400000116c7 */
[----:B------:R-:W-:Y:S01]  /*06c0*/  LEA.HI R204, R3, R206, RZ, 0x2 ;  /* 0x000000ce03cc7211 */ /* 0x000fe200078f10ff */
[----:B------:R-:W-:Y:S01]  /*06d0*/  IMAD R3, R5, 0x400, R2 ;  /* 0x0000040005037824 */ /* 0x000fe200078e0202 */
[----:B------:R-:W-:Y:S02]  /*06e0*/  LOP3.LUT R4, R199, 0x8, R4, 0xf8, !PT ;  /* 0x00000008c7047812 */ /* 0x000fe400078ef804 */
[----:B------:R-:W-:Y:S01]  /*06f0*/  LOP3.LUT R0, R0, 0xfffffe00, RZ, 0xc0, !PT ;  /* 0xfffffe0000007812 */ /* 0x000fe200078ec0ff */
[----:B------:R-:W-:Y:S01]  /*0700*/  IMAD.IADD R216, R3, 0x1, R216 ;  /* 0x0000000103d87824 */ /* 0x000fe200078e02d8 */
[----:B------:R-:W-:Y:S01]  /*0710*/  LOP3.LUT R199, R193, R6, R199, 0x1e, !PT ;  /* 0x00000006c1c77212 */ /* 0x000fe200078e1ec7 */
[----:B------:R-:W-:Y:S01]  /*0720*/  IMAD.MOV.U32 R3, RZ, RZ, -0x10 ;  /* 0xfffffff0ff037424 */ /* 0x000fe200078e00ff */
[----:B------:R-:W-:Y:S01]  /*0730*/  LOP3.LUT R193, R4, R193, RZ, 0x3c, !PT ;  /* 0x000000c104c17212 */ /* 0x000fe200078e3cff */
[--C-:B------:R-:W-:Y:S01]  /*0740*/  IMAD R200, R7, 0x400, R0.reuse ;  /* 0x0000040007c87824 */ /* 0x100fe200078e0200 */
[----:B------:R-:W-:Y:S01]  /*0750*/  LEA R218, R218, UR5, 0x1 ;  /* 0x00000005dada7c11 */ /* 0x000fe2000f8e08ff */
[----:B------:R-:W-:Y:S01]  /*0760*/  IMAD R2, R5, 0x400, R0 ;  /* 0x0000040005027824 */ /* 0x000fe200078e0200 */
[----:B------:R-:W-:Y:S01]  /*0770*/  SEL R197, R197, 0xffffffe0, !P4 ;  /* 0xffffffe0c5c57807 */ /* 0x000fe20006000000 */
[----:B------:R-:W-:Y:S01]  /*0780*/  IMAD.IADD R200, R200, 0x1, R193 ;  /* 0x00000001c8c87824 */ /* 0x000fe200078e02c1 */
[----:B------:R-:W-:Y:S01]  /*0790*/  SEL R195, R195, 0xffffffc0, !P3 ;  /* 0xffffffc0c3c37807 */ /* 0x000fe20005800000 */
[----:B------:R-:W-:Y:S01]  /*07a0*/  IMAD.IADD R193, R193, 0x1, R2 ;  /* 0x00000001c1c17824 */ /* 0x000fe200078e0202 */
[----:B------:R-:W-:Y:S01]  /*07b0*/  LEA R194, R194, UR5, 0x1 ;  /* 0x00000005c2c27c11 */ /* 0x000fe2000f8e08ff */
[----:B------:R-:W-:Y:S01]  /*07c0*/  VIADD R220, R218, 0x20 ;  /* 0x00000020dadc7836 */ /* 0x000fe20000000000 */
[----:B------:R-:W-:Y:S01]  /*07d0*/  LEA R216, R216, UR6, 0x1 ;  /* 0x00000006d8d87c11 */ /* 0x000fe2000f8e08ff */
[----:B------:R-:W-:Y:S01]  /*07e0*/  IMAD.IADD R197, R196, 0x1, R197 ;  /* 0x00000001c4c57824 */ /* 0x000fe200078e02c5 */
[----:B------:R-:W-:Y:S01]  /*07f0*/  SHF.R.S32.HI R204, RZ, 0x2, R204 ;  /* 0x00000002ffcc7819 */ /* 0x000fe200000114cc */
[----:B------:R-:W-:Y:S01]  /*0800*/  @P1 VIADD R220, R218, 0xffffffe0 ;  /* 0xffffffe0dadc1836 */ /* 0x000fe20000000000 */
[----:B------:R-:W-:Y:S01]  /*0810*/  SEL R3, R3, 0x10, !P0 ;  /* 0x0000001003037807 */ /* 0x000fe20004000000 */
[----:B------:R-:W-:Y:S01]  /*0820*/  IMAD.IADD R196, R196, 0x1, R195 ;  /* 0x00000001c4c47824 */ /* 0x000fe200078e02c3 */
[----:B------:R-:W-:Y:S01]  /*0830*/  LOP3.LUT R199, R199, R0, RZ, 0xfc, !PT ;  /* 0x00000000c7c77212 */ /* 0x000fe200078efcff */
[----:B------:R-:W-:Y:S01]  /*0840*/  IMAD.IADD R0, R195, 0x1, R194 ;  /* 0x00000001c3007824 */ /* 0x000fe200078e02c2 */
[----:B---3--:R-:W-:Y:S01]  /*0850*/  SHF.R.S32.HI R215, RZ, 0x1f, R202 ;  /* 0x0000001fffd77819 */ /* 0x008fe200000114ca */
[----:B------:R-:W-:Y:S01]  /*0860*/  VIADD R219, R216, 0x40 ;  /* 0x00000040d8db7836 */ /* 0x000fe20000000000 */
[----:B------:R-:W-:Y:S01]  /*0870*/  SHF.R.S32.HI R213, RZ, 0x1f, R209 ;  /* 0x0000001fffd57819 */ /* 0x000fe200000114d1 */
[----:B------:R-:W-:Y:S01]  /*0880*/  IMAD R204, R7, 0x10, R204 ;  /* 0x0000001007cc7824 */ /* 0x000fe200078e02cc */
[----:B------:R-:W-:Y:S01]  /*0890*/  SHF.R.S32.HI R211, RZ, 0x1f, R210 ;  /* 0x0000001fffd37819 */ /* 0x000fe200000114d2 */
[----:B------:R-:W-:Y:S01]  /*08a0*/  IMAD.IADD R195, R197, 0x1, R195 ;  /* 0x00000001c5c37824 */ /* 0x000fe200078e02c3 */
[----:B------:R-:W-:Y:S01]  /*08b0*/  LEA R214, R208, UR5, 0x1 ;  /* 0x00000005d0d67c11 */ /* 0x000fe2000f8e08ff */
[----:B------:R-:W-:Y:S01]  /*08c0*/  IMAD.IADD R221, R218, 0x1, R3 ;  /* 0x00000001dadd7824 */ /* 0x000fe200078e0203 */
[----:B------:R-:W-:Y:S01]  /*08d0*/  LEA R193, R193, UR4, 0x1 ;  /* 0x00000004c1c17c11 */ /* 0x000fe2000f8e08ff */
[----:B------:R-:W-:-:S02]  /*08e0*/  @P2 VIADD R219, R216, 0xffffffc0 ;  /* 0xffffffc0d8db2836 */ /* 0x000fc40000000000 */
[----:B----4-:R-:W-:-:S07]  /*08f0*/  IMAD.IADD R226, R3, 0x1, R220 ;  /* 0x0000000103e27824 */ /* 0x010fce00078e02dc */
.L_x_198:
[----:B------:R-:W1:Y:S01]  /*0900*/  LDC.64 R4, c[0x0][0x2f0] ;  /* 0x0000bc00ff047b82 */ /* 0x000e620000000a00 */
[C---:B--2---:R-:W-:Y:S01]  /*0910*/  IMAD.SHL.U32 R9, R202.reuse, 0x4, RZ ;  /* 0x00000004ca097824 */ /* 0x044fe200078e00ff */
[----:B------:R-:W-:Y:S01]  /*0920*/  SHF.L.U64.HI R6, R202, 0x2, R215 ;  /* 0x00000002ca067819 */ /* 0x000fe200000102d7 */
[----:B------:R-:W-:Y:S01]  /*0930*/  IMAD.MOV.U32 R17, RZ, RZ, -0x1 ;  /* 0xffffffffff117424 */ /* 0x000fe200078e00ff */
[----:B------:R-:W-:-:S04]  /*0940*/  ISETP.NE.U32.AND P3, PT, RZ, UR10, PT ;  /* 0x0000000aff007c0c */ /* 0x000fc8000bf65070 */
[----:B------:R-:W2:Y:S01]  /*0950*/  LDC.64 R2, c[0x0][0x308] ;  /* 0x0000c200ff027b82 */ /* 0x000ea20000000a00 */
[----:B------:R-:W-:Y:S02]  /*0960*/  ISETP.NE.AND.EX P3, PT, RZ, UR11, PT, P3 ;  /* 0x0000000bff007c0c */ /* 0x000fe4000bf65330 */
[----:B-1----:R-:W-:Y:S02]  /*0970*/  ISETP.NE.U32.AND P4, PT, R4, RZ, PT ;  /* 0x000000ff0400720c */ /* 0x002fe40003f85070 */
[----:B----4-:R-:W-:Y:S02]  /*0980*/  IADD3 R14, P0, R9, R4, RZ ;  /* 0x00000004090e7210 */ /* 0x010fe40007f1e0ff */
        /* <DEDUP_REMOVED lines=16> */
[----:B-1----:R-:W-:-:S02]  /*0a90*/  ISETP.NE.AND P3, PT, R7, RZ, PT ;  /* 0x000000ff0700720c */ /* 0x002fc40003f65270 */
[----:B---3--:R-:W-:-:S04]  /*0aa0*/  ISETP.EQ.U32.AND P1, PT, R4, RZ, PT ;  /* 0x000000ff0400720c */ /* 0x008fc80003f22070 */
[----:B------:R-:W-:Y:S02]  /*0ab0*/  ISETP.EQ.OR.EX P1, PT, R5, RZ, !P3, P1 ;  /* 0x000000ff0500720c */ /* 0x000fe40005f22710 */
[----:B------:R-:W-:Y:S01]  /*0ac0*/  IADD3 R8, P0, R9, R4, RZ ;  /* 0x0000000409087210 */ /* 0x000fe20007f1e0ff */
[----:B------:R-:W-:-:S04]  /*0ad0*/  IMAD.MOV.U32 R241, RZ, RZ, -0x1 ;  /* 0xfffffffffff17424 */ /* 0x000fc800078e00ff */
[----:B------:R-:W-:Y:S02]  /*0ae0*/  IMAD.X R9, R6, 0x1, R5, P0 ;  /* 0x0000000106097824 */ /* 0x000fe400000e0605 */
[----:B------:R-:W1:Y:S01]  /*0af0*/  @!P2 LDC R6, c[0x0][0x2cc] ;  /* 0x0000b300ff06ab82 */ /* 0x000e620000000800 */
[----:B------:R-:W-:-:S03]  /*0b00*/  @!P2 ISETP.NE.U32.AND P0, PT, R2, RZ, PT ;  /* 0x000000ff0200a20c */ /* 0x000fc60003f05070 */
[----:B-----5:R3:W5:Y:S01]  /*0b10*/  @!P1 LDG.E R241, desc[UR14][R8.64] ;  /* 0x0000000e08f19981 */ /* 0x020762000c1e1900 */
[----:B------:R-:W-:-:S03]  /*0b20*/  ISETP.NE.U32.AND P1, PT, R4, RZ, PT ;  /* 0x000000ff0400720c */ /* 0x000fc60003f25070 */
[----:B------:R-:W2:Y:S01]  /*0b30*/  LDC R2, c[0x0][0x2c8] ;  /* 0x0000b200ff027b82 */ /* 0x000ea20000000800 */
[----:B------:R-:W-:Y:S02]  /*0b40*/  ISETP.NE.AND.EX P1, PT, R5, RZ, PT, P1 ;  /* 0x000000ff0500720c */ /* 0x000fe40003f25310 */
[----:B------:R-:W-:-:S04]  /*0b50*/  @!P2 ISETP.NE.AND.EX P0, PT, R3, RZ, PT, P0 ;  /* 0x000000ff0300a20c */ /* 0x000fc80003f05300 */
[----:B-1----:R-:W-:Y:S01]  /*0b60*/  @!P2 SEL R3, R6, RZ, P0 ;  /* 0x000000ff0603a207 */ /* 0x002fe20000000000 */
[----:B--2---:R-:W-:-:S06]  /*0b70*/  @P4 IMAD.IADD R242, R242, 0x1, -R17 ;  /* 0x00000001f2f24824 */ /* 0x004fcc00078e0a11 */
[----:B------:R-:W1:Y:S01]  /*0b80*/  @!P4 LDC R242, c[0x0][0x2c4] ;  /* 0x0000b100fff2cb82 */ /* 0x000e620000000800 */
[----:B----4-:R-:W-:Y:S01]  /*0b90*/  @P2 IMAD.IADD R239, R239, 0x1, -R240 ;  /* 0x00000001efef2824 */ /* 0x010fe200078e0af0 */
[----:B---3--:R-:W-:Y:S06]  /*0ba0*/  @!P1 BRA `(.L_x_170) ;  /* 0x00000000000c9947 */ /* 0x008fec0003800000 */
[----:B------:R-:W2:Y:S02]  /*0bb0*/  @P3 LDG.E R2, desc[UR14][R8.64+0x4] ;  /* 0x0000040e08023981 */ /* 0x000ea4000c1e1900 */
[----:B--2--5:R-:W-:-:S06]  /*0bc0*/  @P3 IADD3 R2, R2, -R241, RZ ;  /* 0x800000f102023210 */ /* 0x024fcc0007ffe0ff */
[----:B------:R2:W5:Y:S02]  /*0bd0*/  @!P3 LDG.E R2, desc[UR14][R8.64] ;  /* 0x0000000e0802b981 */ /* 0x000564000c1e1900 */
.L_x_170:
[----:B------:R-:W-:Y:S01]  /*0be0*/  IMAD.SHL.U32 R237, R212, 0x40, RZ ;  /* 0x00000040d4ed7824 */ /* 0x000fe200078e00ff */
[----:B-----5:R-:W-:-:S04]  /*0bf0*/  @!P2 IADD3 R239, R3, R2, -R240 ;  /* 0x0000000203efa210 */ /* 0x020fc80007ffe8f0 */
[----:B------:R-:W-:-:S13]  /*0c00*/  ISETP.GT.AND P0, PT, R239, R237, PT ;  /* 0x000000edef00720c */ /* 0x000fda0003f04270 */
[----:B------:R-:W-:Y:S05]  /*0c10*/  @!P0 BRA `(.L_x_171) ;  /* 0x00000064009c8947 */ /* 0x000fea0003800000 */
[----:B------:R-:W3:Y:S01]  /*0c20*/  LDC R6, c[0x0][0x278] ;  /* 0x00009e00ff067b82 */ /* 0x000ee20000000800 */
[----:B--2---:R-:W-:Y:S01]  /*0c30*/  MOV R8, RZ ;  /* 0x000000ff00087202 */ /* 0x004fe20000000f00 */
[----:B------:R-:W2:Y:S01]  /*0c40*/  S2R R32, SR_CTAID.X ;  /* 0x0000000000207919 */ /* 0x000ea20000002500 */
[----:B------:R-:W-:Y:S01]  /*0c50*/  IABS R4, R217 ;  /* 0x000000d900047213 */ /* 0x000fe20000000000 */
[----:B------:R-:W-:Y:S01]  /*0c60*/  IMAD.SHL.U32 R31, R202, 0x80, RZ ;  /* 0x00000080ca1f7824 */ /* 0x000fe200078e00ff */
[----:B------:R-:W-:Y:S02]  /*0c70*/  ISETP.NE.AND P0, PT, R241, -0x1, PT ;  /* 0xfffffffff100780c */ /* 0x000fe40003f05270 */
[----:B------:R-:W-:Y:S01]  /*0c80*/  ISETP.NE.AND P1, PT, R17, -0x1, PT ;  /* 0xffffffff1100780c */ /* 0x000fe20003f25270 */
[----:B------:R-:W4:Y:S01]  /*0c90*/  LDC R25, c[0x0][0x2d4] ;  /* 0x0000b500ff197b82 */ /* 0x000f220000000800 */
[----:B------:R-:W-:Y:S02]  /*0ca0*/  SEL R31, R31, RZ, P4 ;  /* 0x000000ff1f1f7207 */ /* 0x000fe40002000000 */
[----:B------:R-:W-:-:S05]  /*0cb0*/  SHF.R.S32.HI R233, RZ, 0x1f, R217 ;  /* 0x0000001fffe97819 */ /* 0x000fca00000114d9 */
[----:B------:R-:W5:Y:S01]  /*0cc0*/  LDC R23, c[0x0][0x2dc] ;  /* 0x0000b700ff177b82 */ /* 0x000f620000000800 */
[----:B---3--:R-:W-:-:S07]  /*0cd0*/  IABS R7, R6 ;  /* 0x0000000600077213 */ /* 0x008fce0000000000 */
[----:B------:R-:W3:Y:S01]  /*0ce0*/  LDC R22, c[0x0][0x270] ;  /* 0x00009c00ff167b82 */ /* 0x000ee20000000800 */
[----:B------:R-:W1:Y:S01]  /*0cf0*/  I2F.RP R11, R7 ;  /* 0x00000007000b7306 */ /* 0x000e620000209400 */
[----:B----4-:R-:W-:-:S06]  /*0d00*/  IMAD.WIDE.U32 R28, R202, R25, RZ ;  /* 0x00000019ca1c7225 */ /* 0x010fcc00078e00ff */
[----:B------:R-:W4:Y:S01]  /*0d10*/  LDC R33, c[0x0][0x2c4] ;  /* 0x0000b100ff217b82 */ /* 0x000f220000000800 */
[----:B-----5:R-:W-:-:S07]  /*0d20*/  IMAD R35, R217, R23, RZ ;  /* 0x00000017d9237224 */ /* 0x020fce00078e02ff */
[----:B------:R-:W5:Y:S01]  /*0d30*/  LDC.U8 R34, c[0x0][0x480] ;  /* 0x00012000ff227b82 */ /* 0x000f620000000000 */
[----:B-1----:R-:W1:Y:S01]  /*0d40*/  MUFU.RCP R10, R11 ;  /* 0x0000000b000a7308 */ /* 0x002e620000001000 */
[----:B---3--:R-:W-:-:S04]  /*0d50*/  IMAD.WIDE R38, R23, R22, RZ ;  /* 0x0000001617267225 */ /* 0x008fc800078e02ff */
[----:B------:R-:W-:Y:S01]  /*0d60*/  IMAD R19, R39, R28, RZ ;  /* 0x0000001c27137224 */ /* 0x000fe200078e02ff */
[----:B-1----:R-:W-:Y:S02]  /*0d70*/  IADD3 R10, R10, 0xffffffe, RZ ;  /* 0x0ffffffe0a0a7810 */ /* 0x002fe40007ffe0ff */
[----:B------:R-:W-:Y:S02]  /*0d80*/  IADD3 R11, R242, 0x3f, RZ ;  /* 0x0000003ff20b7810 */ /* 0x000fe40007ffe0ff */
[----:B------:R-:W1:Y:S02]  /*0d90*/  F2I.FTZ.U32.TRUNC.NTZ R9, R10 ;  /* 0x0000000a00097305 */ /* 0x000e64000021f000 */
[----:B------:R-:W-:-:S04]  /*0da0*/  SHF.R.S32.HI R238, RZ, 0x1f, R11 ;  /* 0x0000001fffee7819 */ /* 0x000fc8000001140b */
[----:B------:R-:W-:-:S04]  /*0db0*/  LEA.HI R238, R238, R11, RZ, 0x6 ;  /* 0x0000000beeee7211 */ /* 0x000fc800078f30ff */
[----:B------:R-:W-:Y:S02]  /*0dc0*/  LOP3.LUT R24, R238, 0xffffffc0, RZ, 0xc0, !PT ;  /* 0xffffffc0ee187812 */ /* 0x000fe400078ec0ff */
[----:B------:R-:W-:Y:S02]  /*0dd0*/  SHF.R.S32.HI R238, RZ, 0x6, R238 ;  /* 0x00000006ffee7819 */ /* 0x000fe400000114ee */
[----:B------:R-:W-:Y:S01]  /*0de0*/  IADD3 R24, R24, -0x40, RZ ;  /* 0xffffffc018187810 */ /* 0x000fe20007ffe0ff */
[----:B-1----:R-:W-:-:S04]  /*0df0*/  IMAD.MOV R2, RZ, RZ, -R9 ;  /* 0x000000ffff027224 */ /* 0x002fc800078e0a09 */
[----:B------:R-:W-:Y:S02]  /*0e00*/  IMAD R5, R2, R7, RZ ;  /* 0x0000000702057224 */ /* 0x000fe400078e02ff */
[----:B------:R-:W1:Y:S02]  /*0e10*/  LDC.64 R2, c[0x0][0x228] ;  /* 0x00008a00ff027b82 */ /* 0x000e640000000a00 */
[----:B------:R-:W-:-:S06]  /*0e20*/  IMAD.HI.U32 R5, R9, R5, R8 ;  /* 0x0000000509057227 */ /* 0x000fcc00078e0008 */
[----:B------:R-:W-:Y:S01]  /*0e30*/  IMAD.HI.U32 R14, R5, R4, RZ ;  /* 0x00000004050e7227 */ /* 0x000fe200078e00ff */
[----:B------:R-:W3:Y:S03]  /*0e40*/  LDC.64 R8, c[0x0][0x240] ;  /* 0x00009000ff087b82 */ /* 0x000ee60000000a00 */
[----:B------:R-:W-:-:S04]  /*0e50*/  IMAD.MOV R10, RZ, RZ, -R14 ;  /* 0x000000ffff0a7224 */ /* 0x000fc800078e0a0e */
[C---:B------:R-:W-:Y:S02]  /*0e60*/  IMAD R10, R7.reuse, R10, R4 ;  /* 0x0000000a070a7224 */ /* 0x040fe400078e0204 */
[----:B------:R-:W2:Y:S03]  /*0e70*/  @P0 LDC.64 R4, c[0x0][0x250] ;  /* 0x00009400ff040b82 */ /* 0x000ea60000000a00 */
[----:B------:R-:W-:Y:S01]  /*0e80*/  ISETP.GT.U32.AND P5, PT, R7, R10, PT ;  /* 0x0000000a0700720c */ /* 0x000fe20003fa4070 */
[-C--:B-1----:R-:W-:Y:S02]  /*0e90*/  IMAD R12, R215, R2.reuse, RZ ;  /* 0x00000002d70c7224 */ /* 0x082fe400078e02ff */
[C---:B------:R-:W-:Y:S02]  /*0ea0*/  IMAD.WIDE.U32 R20, R202.reuse, R2, RZ ;  /* 0x00000002ca147225 */ /* 0x040fe400078e00ff */
[----:B------:R-:W1:Y:S02]  /*0eb0*/  LDC.U8 R2, c[0x0][0x3d8] ;  /* 0x0000f600ff027b82 */ /* 0x000e640000000000 */
[----:B------:R-:W-:-:S02]  /*0ec0*/  IMAD R3, R202, R3, R12 ;  /* 0x00000003ca037224 */ /* 0x000fc400078e020c */
[----:B---3--:R-:W-:-:S04]  /*0ed0*/  IMAD.WIDE.U32 R12, R17, R8, RZ ;  /* 0x00000008110c7225 */ /* 0x008fc800078e00ff */
[-C--:B------:R-:W-:Y:S02]  /*0ee0*/  @!P5 IADD3 R10, R10, -R7.reuse, RZ ;  /* 0x800000070a0ad210 */ /* 0x080fe40007ffe0ff */
[----:B------:R-:W-:Y:S01]  /*0ef0*/  @!P5 IADD3 R14, R14, 0x1, RZ ;  /* 0x000000010e0ed810 */ /* 0x000fe20007ffe0ff */
[----:B------:R-:W-:Y:S01]  /*0f00*/  IMAD.IADD R18, R21, 0x1, R3 ;  /* 0x0000000115127824 */ /* 0x000fe200078e0203 */
[----:B------:R-:W-:Y:S01]  /*0f10*/  ISETP.GE.U32.AND P3, PT, R10, R7, PT ;  /* 0x000000070a00720c */ /* 0x000fe20003f66070 */
[----:B------:R-:W-:Y:S01]  /*0f20*/  IMAD R11, R17, R9, RZ ;  /* 0x00000009110b7224 */ /* 0x000fe200078e02ff */
[----:B------:R-:W-:Y:S01]  /*0f30*/  SHF.R.S32.HI R3, RZ, 0x1f, R25 ;  /* 0x0000001fff037819 */ /* 0x000fe20000011419 */
[----:B------:R-:W-:Y:S01]  /*0f40*/  @P0 IMAD.IADD R7, R240, 0x1, R241 ;  /* 0x00000001f0070824 */ /* 0x000fe200078e02f1 */
[----:B------:R-:W-:Y:S02]  /*0f50*/  LOP3.LUT R10, R217, R6, RZ, 0x3c, !PT ;  /* 0x00000006d90a7212 */ /* 0x000fe400078e3cff */
[----:B------:R-:W-:Y:S01]  /*0f60*/  @P1 IADD3 R18, R13, R11, RZ ;  /* 0x0000000b0d121210 */ /* 0x000fe20007ffe0ff */
[----:B------:R-:W-:Y:S01]  /*0f70*/  IMAD R16, R3, R202, RZ ;  /* 0x000000ca03107224 */ /* 0x000fe200078e02ff */
[----:B------:R-:W-:Y:S01]  /*0f80*/  ISETP.GE.AND P2, PT, R10, RZ, PT ;  /* 0x000000ff0a00720c */ /* 0x000fe20003f46270 */
[----:B--2---:R-:W-:Y:S01]  /*0f90*/  @P0 IMAD.WIDE.U32 R26, R7, R4, RZ ;  /* 0x00000004071a0225 */ /* 0x004fe200078e00ff */
[----:B------:R-:W-:Y:S01]  /*0fa0*/  SEL R21, R20, R12, !P1 ;  /* 0x0000000c14157207 */ /* 0x000fe20004800000 */
[----:B------:R-:W2:Y:S01]  /*0fb0*/  @P1 LDC.64 R10, c[0x0][0x420] ;  /* 0x00010800ff0a1b82 */ /* 0x000ea20000000a00 */
[----:B------:R-:W-:Y:S01]  /*0fc0*/  ISETP.NE.AND P5, PT, R6, RZ, PT ;  /* 0x000000ff0600720c */ /* 0x000fe20003fa5270 */
[----:B------:R-:W-:Y:S01]  /*0fd0*/  IMAD R3, R215, R25, R16 ;  /* 0x00000019d7037224 */ /* 0x000fe200078e0210 */
[----:B------:R-:W-:Y:S01]  /*0fe0*/  @P3 IADD3 R14, R14, 0x1, RZ ;  /* 0x000000010e0e3810 */ /* 0x000fe20007ffe0ff */
[----:B------:R-:W-:Y:S01]  /*0ff0*/  @P0 IMAD R15, R7, R5, RZ ;  /* 0x00000005070f0224 */ /* 0x000fe200078e02ff */
[----:B-1----:R-:W-:Y:S01]  /*1000*/  ISETP.NE.AND P3, PT, R2, RZ, PT ;  /* 0x000000ff0200720c */ /* 0x002fe20003f65270 */
[----:B------:R-:W-:Y:S01]  /*1010*/  IMAD R2, R39, R17, RZ ;  /* 0x0000001127027224 */ /* 0x000fe200078e02ff */
[----:B------:R-:W-:Y:S01]  /*1020*/  IADD3 R3, R29, R3, RZ ;  /* 0x000000031d037210 */ /* 0x000fe20007ffe0ff */
[----:B------:R-:W1:Y:S01]  /*1030*/  @!P1 LDC.64 R12, c[0x0][0x418] ;  /* 0x00010600ff0c9b82 */ /* 0x000e620000000a00 */
[----:B------:R-:W-:Y:S01]  /*1040*/  @P0 IMAD.IADD R15, R27, 0x1, R15 ;  /* 0x000000011b0f0824 */ /* 0x000fe200078e020f */
[----:B------:R-:W-:Y:S01]  /*1050*/  @P0 MOV R16, R26 ;  /* 0x0000001a00100202 */ /* 0x000fe20000000f00 */
[----:B------:R-:W-:-:S04]  /*1060*/  IMAD.WIDE.U32 R28, R38, R28, RZ ;  /* 0x0000001c261c7225 */ /* 0x000fc800078e00ff */
[C---:B------:R-:W-:Y:S02]  /*1070*/  IMAD R19, R38.reuse, R3, R19 ;  /* 0x0000000326137224 */ /* 0x040fe400078e0213 */
[----:B------:R-:W-:Y:S01]  /*1080*/  IMAD.WIDE.U32 R26, R38, R17, RZ ;  /* 0x00000011261a7225 */ /* 0x000fe200078e00ff */
[----:B------:R-:W3:Y:S02]  /*1090*/  @P3 LDC R36, c[0x0][0x2e4] ;  /* 0x0000b900ff243b82 */ /* 0x000ee40000000800 */
[----:B------:R-:W-:Y:S01]  /*10a0*/  IADD3 R19, R29, R19, RZ ;  /* 0x000000131d137210 */ /* 0x000fe20007ffe0ff */
[----:B------:R-:W-:Y:S01]  /*10b0*/  @!P2 IMAD.MOV R14, RZ, RZ, -R14 ;  /* 0x000000ffff0ea224 */ /* 0x000fe200078e0a0e */
[----:B------:R-:W-:Y:S02]  /*10c0*/  @P1 IADD3 R19, R27, R2, RZ ;  /* 0x000000021b131210 */ /* 0x000fe40007ffe0ff */
[----:B------:R-:W-:Y:S01]  /*10d0*/  @!P5 LOP3.LUT R14, RZ, R6, RZ, 0x33, !PT ;  /* 0x00000006ff0ed212 */ /* 0x000fe200078e33ff */
[----:B--2---:R-:W-:Y:S01]  /*10e0*/  @P1 IMAD.WIDE.U32 R42, R17, R10, RZ ;  /* 0x0000000a112a1225 */ /* 0x004fe200078e00ff */
[----:B------:R-:W2:Y:S01]  /*10f0*/  LDC.64 R2, c[0x0][0x488] ;  /* 0x00012200ff027b82 */ /* 0x000ea20000000a00 */
[----:B------:R-:W-:-:S02]  /*1100*/  SEL R20, R28, R26, !P1 ;  /* 0x0000001a1c147207 */ /* 0x000fc40004800000 */
[----:B----4-:R-:W-:Y:S01]  /*1110*/  @P3 IMAD R10, R202, R33, RZ ;  /* 0x00000021ca0a3224 */ /* 0x010fe200078e02ff */
[----:B------:R-:W-:Y:S01]  /*1120*/  IADD3 R31, P2, R24, R31, RZ ;  /* 0x0000001f181f7210 */ /* 0x000fe20007f5e0ff */
[----:B------:R-:W-:Y:S01]  /*1130*/  @P1 IMAD R27, R17, R11, R43 ;  /* 0x0000000b111b1224 */ /* 0x000fe200078e022b */
[----:B------:R-:W-:Y:S01]  /*1140*/  SHF.R.S32.HI R26, RZ, 0x1f, R24 ;  /* 0x0000001fff1a7819 */ /* 0x000fe20000011418 */
[-C--:B-1----:R-:W-:Y:S01]  /*1150*/  @!P1 IMAD R29, R215, R12.reuse, RZ ;  /* 0x0000000cd71d9224 */ /* 0x082fe200078e02ff */
[----:B------:R-:W1:Y:S01]  /*1160*/  @P0 LDC.64 R6, c[0x0][0x248] ;  /* 0x00009200ff060b82 */ /* 0x000e620000000a00 */
[----:B------:R-:W-:Y:S01]  /*1170*/  @!P1 IMAD.WIDE.U32 R40, R202, R12, RZ ;  /* 0x0000000cca289225 */ /* 0x000fe200078e00ff */
[----:B------:R-:W-:-:S03]  /*1180*/  @P3 SEL R10, R10, R17, !P1 ;  /* 0x000000110a0a3207 */ /* 0x000fc60004800000 */
[C---:B------:R-:W-:Y:S01]  /*1190*/  @!P1 IMAD R29, R202.reuse, R13, R29 ;  /* 0x0000000dca1d9224 */ /* 0x040fe200078e021d */
[C---:B------:R-:W-:Y:S01]  /*11a0*/  SHF.L.U64.HI R13, R202.reuse, 0x7, R215 ;  /* 0x00000007ca0d7819 */ /* 0x040fe200000102d7 */
[----:B------:R-:W-:Y:S01]  /*11b0*/  @P1 IMAD.MOV.U32 R28, RZ, RZ, R42 ;  /* 0x000000ffff1c1224 */ /* 0x000fe200078e002a */
[----:B------:R-:W-:Y:S02]  /*11c0*/  @!P1 MOV R28, R40 ;  /* 0x00000028001c9202 */ /* 0x000fe40000000f00 */
[----:B------:R-:W-:Y:S01]  /*11d0*/  @!P1 IADD3 R27, R41, R29, RZ ;  /* 0x0000001d291b9210 */ /* 0x000fe20007ffe0ff */
[----:B---3--:R-:W-:Y:S01]  /*11e0*/  @P3 IMAD R29, R217, R36, R10 ;  /* 0x00000024d91d3224 */ /* 0x008fe200078e020a */
[----:B------:R-:W-:Y:S01]  /*11f0*/  SEL R13, R13, RZ, P4 ;  /* 0x000000ff0d0d7207 */ /* 0x000fe20002000000 */
[----:B------:R-:W-:Y:S02]  /*1200*/  @!P3 IMAD R10, R202, R22, R217 ;  /* 0x00000016ca0ab224 */ /* 0x000fe400078e02d9 */
[----:B--2---:R-:W-:Y:S01]  /*1210*/  IMAD.WIDE.U32 R36, R32, R2, RZ ;  /* 0x0000000220247225 */ /* 0x004fe200078e00ff */
[----:B------:R-:W-:-:S02]  /*1220*/  IADD3.X R11, R26, R13, RZ, P2, !PT ;  /* 0x0000000d1a0b7210 */ /* 0x000fc400017fe4ff */
[----:B-----5:R-:W-:Y:S01]  /*1230*/  ISETP.NE.AND P2, PT, R34, RZ, PT ;  /* 0x000000ff2200720c */ /* 0x020fe20003f45270 */
[----:B------:R-:W-:Y:S01]  /*1240*/  @P0 IMAD.IADD R2, R240, 0x1, R241 ;  /* 0x00000001f0020824 */ /* 0x000fe200078e02f1 */
[----:B------:R-:W-:Y:S01]  /*1250*/  SHF.R.S32.HI R34, RZ, 0x1f, R35 ;  /* 0x0000001fff227819 */ /* 0x000fe20000011423 */
[----:B------:R-:W-:Y:S01]  /*1260*/  @!P3 IMAD R29, R10, R33, RZ ;  /* 0x000000210a1db224 */ /* 0x000fe200078e02ff */
[----:B------:R-:W-:Y:S01]  /*1270*/  SEL R33, R36, RZ, P2 ;  /* 0x000000ff24217207 */ /* 0x000fe20001000000 */
[----:B------:R-:W-:Y:S02]  /*1280*/  IMAD R32, R32, R3, R37 ;  /* 0x0000000320207224 */ /* 0x000fe400078e0225 */
[----:B-1----:R-:W-:Y:S02]  /*1290*/  @P0 IMAD R10, R2, R7, RZ ;  /* 0x00000007020a0224 */ /* 0x002fe400078e02ff */
[----:B------:R-:W-:Y:S01]  /*12a0*/  IMAD R13, R39, R31, RZ ;  /* 0x0000001f270d7224 */ /* 0x000fe200078e02ff */
[----:B------:R-:W-:Y:S01]  /*12b0*/  SEL R32, R32, RZ, P2 ;  /* 0x000000ff20207207 */ /* 0x000fe20001000000 */
[----:B------:R-:W-:-:S04]  /*12c0*/  @P0 IMAD.WIDE.U32 R2, R2, R6, RZ ;  /* 0x0000000602020225 */ /* 0x000fc800078e00ff */
[C---:B------:R-:W-:Y:S01]  /*12d0*/  IMAD R13, R38.reuse, R11, R13 ;  /* 0x0000000b260d7224 */ /* 0x040fe200078e020d */
[----:B------:R-:W-:Y:S01]  /*12e0*/  SHF.R.S32.HI R11, RZ, 0x1f, R237 ;  /* 0x0000001fff0b7819 */ /* 0x000fe200000114ed */
[----:B------:R-:W-:Y:S01]  /*12f0*/  IMAD.WIDE.U32 R30, R38, R31, RZ ;  /* 0x0000001f261e7225 */ /* 0x000fe200078e00ff */
[----:B------:R-:W-:Y:S02]  /*1300*/  @P0 IADD3 R10, R3, R10, RZ ;  /* 0x0000000a030a0210 */ /* 0x000fe40007ffe0ff */
        /* <DEDUP_REMOVED lines=14> */
.L_x_172:
        /* <DEDUP_REMOVED lines=13> */
.L_x_173:
        /* <DEDUP_REMOVED lines=10> */
.L_x_174:
[----:B------:R-:W-:-:S04]  /*1560*/  IMAD R2, R202, R22, R217 ;  /* 0x00000016ca027224 */ /* 0x000fc800078e02d9 */
[----:B------:R-:W-:-:S07]  /*1570*/  IMAD R25, R2, R25, RZ ;  /* 0x0000001902197224 */ /* 0x000fce00078e02ff */
.L_x_175:
[----:B------:R-:W-:Y:S01]  /*1580*/  IMAD R22, R23, R22, RZ ;  /* 0x0000001617167224 */ /* 0x000fe200078e02ff */
[----:B------:R-:W1:Y:S01]  /*1590*/  LDC.64 R2, c[0x0][0x420] ;  /* 0x00010800ff027b82 */ /* 0x000e620000000a00 */
[----:B------:R-:W-:Y:S01]  /*15a0*/  IADD3 R23, -R239, R242, R237 ;  /* 0x000000f2ef177210 */ /* 0x000fe20007ffe1ed */
[----:B------:R-:W-:Y:S01]  /*15b0*/  ULDC UR4, c[0x0][0x398] ;  /* 0x0000e60000047ab9 */ /* 0x000fe20000000800 */
[----:B------:R-:W-:Y:S01]  /*15c0*/  IMAD.SHL.U32 R17, R22, 0x40, RZ ;  /* 0x0000004016117824 */ /* 0x000fe200078e00ff */
[C---:B------:R-:W-:Y:S01]  /*15d0*/  IADD3 R25, R24.reuse, R25, RZ ;  /* 0x0000001918197210 */ /* 0x040fe20007ffe0ff */
[----:B------:R-:W-:Y:S01]  /*15e0*/  IMAD.IADD R29, R24, 0x1, R29 ;  /* 0x00000001181d7824 */ /* 0x000fe200078e021d */
[----:B------:R-:W-:Y:S01]  /*15f0*/  ULDC.64 UR6, c[0x0][0x428] ;  /* 0x00010a0000067ab9 */ /* 0x000fe20000000a00 */
[----:B------:R-:W-:Y:S01]  /*1600*/  ULDC.64 UR8, c[0x0][0x258] ;  /* 0x0000960000087ab9 */ /* 0x000fe20000000a00 */
[----:B------:R-:W-:Y:S01]  /*1610*/  IADD3 R30, P3, P1, R30, R17, R35 ;  /* 0x000000111e1e7210 */ /* 0x000fe2000797e023 */
[----:B------:R-:W-:Y:S01]  /*1620*/  BSSY B1, `(.L_x_171) ;  /* 0x00005c6000017945 */ /* 0x000fe20003800000 */
[----:B------:R-:W-:-:S04]  /*1630*/  SHF.R.S32.HI R17, RZ, 0x1f, R17 ;  /* 0x0000001fff117819 */ /* 0x000fc80000011411 */
[----:B------:R-:W-:Y:S02]  /*1640*/  IADD3.X R34, R37, R17, R34, P3, P1 ;  /* 0x0000001125227210 */ /* 0x000fe40001fe2422 */
[----:B------:R-:W-:Y:S02]  /*1650*/  IADD3 R20, P3, P1, R33, R30, R20 ;  /* 0x0000001e21147210 */ /* 0x000fe4000797e014 */
[----:B------:R-:W2:Y:S02]  /*1660*/  LDC.64 R30, c[0x0][0x2b0] ;  /* 0x0000ac00ff1e7b82 */ /* 0x000ea40000000a00 */
[----:B------:R-:W-:Y:S02]  /*1670*/  IADD3.X R19, R32, R34, R19, P3, P1 ;  /* 0x0000002220137210 */ /* 0x000fe40001fe2413 */
[----:B------:R-:W-:Y:S02]  /*1680*/  IADD3 R32, P1, R210, R28, RZ ;  /* 0x0000001cd2207210 */ /* 0x000fe40007f3e0ff */
[----:B------:R-:W-:-:S03]  /*1690*/  IADD3 R17, P3, R209, R24, RZ ;  /* 0x00000018d1117210 */ /* 0x000fc60007f7e0ff */
[----:B------:R-:W-:Y:S02]  /*16a0*/  IMAD.X R33, R211, 0x1, R27, P1 ;  /* 0x00000001d3217824 */ /* 0x000fe400008e061b */
[----:B------:R-:W-:Y:S02]  /*16b0*/  IMAD R27, R207, R22, R206 ;  /* 0x00000016cf1b7224 */ /* 0x000fe400078e02ce */
[----:B------:R-:W-:Y:S01]  /*16c0*/  VIADD R22, R23, -UR4 ;  /* 0x8000000417167c36 */ /* 0x000fe20008000000 */
[----:B------:R-:W-:Y:S01]  /*16d0*/  IADD3.X R23, R213, R26, RZ, P3, !PT ;  /* 0x0000001ad5177210 */ /* 0x000fe20001ffe4ff */
[----:B-1----:R-:W-:Y:S01]  /*16e0*/  IMAD R26, R26, R2, RZ ;  /* 0x000000021a1a7224 */ /* 0x002fe200078e02ff */
[C---:B------:R-:W-:Y:S01]  /*16f0*/  IADD3 R20, P1, R27.reuse, R20, RZ ;  /* 0x000000141b147210 */ /* 0x040fe20007f3e0ff */
[C---:B------:R-:W-:Y:S01]  /*1700*/  IMAD.WIDE.U32 R32, R24.reuse, R2, R32 ;  /* 0x0000000218207225 */ /* 0x040fe200078e0020 */
[----:B------:R-:W-:Y:S02]  /*1710*/  SHF.R.S32.HI R35, RZ, 0x1f, R22 ;  /* 0x0000001fff237819 */ /* 0x000fe40000011416 */
[----:B------:R-:W-:Y:S01]  /*1720*/  LEA.HI.X.SX32 R19, R27, R19, 0x1, P1 ;  /* 0x000000131b137211 */ /* 0x000fe200008f0eff */
[----:B------:R-:W-:Y:S01]  /*1730*/  IMAD R26, R24, R3, R26 ;  /* 0x00000003181a7224 */ /* 0x000fe200078e021a */
[----:B------:R-:W-:Y:S01]  /*1740*/  LEA.HI R35, R35, R22, RZ, 0x6 ;  /* 0x0000001623237211 */ /* 0x000fe200078f30ff */
[----:B------:R-:W-:-:S02]  /*1750*/  IMAD R24, R23, R8, RZ ;  /* 0x0000000817187224 */ /* 0x000fc400078e02ff */
[----:B------:R-:W-:Y:S01]  /*1760*/  IMAD.IADD R33, R33, 0x1, R26 ;  /* 0x0000000121217824 */ /* 0x000fe200078e021a */
[----:B------:R-:W-:Y:S01]  /*1770*/  SHF.R.S32.HI R35, RZ, 0x6, R35 ;  /* 0x00000006ff237819 */ /* 0x000fe20000011423 */
[----:B------:R-:W-:Y:S01]  /*1780*/  IMAD R22, R233, UR6, RZ ;  /* 0x00000006e9167c24 */ /* 0x000fe2000f8e02ff */
[----:B------:R-:W1:Y:S01]  /*1790*/  LDC.64 R26, c[0x0][0x478] ;  /* 0x00011e00ff1a7b82 */ /* 0x000e620000000a00 */
[C---:B------:R-:W-:Y:S01]  /*17a0*/  IMAD R23, R17.reuse, R9, R24 ;  /* 0x0000000911177224 */ /* 0x040fe200078e0218 */
[----:B------:R-:W-:Y:S01]  /*17b0*/  VIMNMX R225, RZ, R35, !PT ;  /* 0x00000023ffe17248 */ /* 0x000fe20007fe0100 */
[----:B------:R-:W-:-:S04]  /*17c0*/  IMAD.WIDE.U32 R36, R17, R8, R210 ;  /* 0x0000000811247225 */ /* 0x000fc800078e00d2 */
[----:B------:R-:W-:Y:S01]  /*17d0*/  IMAD R17, R217, UR7, R22 ;  /* 0x00000007d9117c24 */ /* 0x000fe2000f8e0216 */
[----:B------:R-:W-:Y:S01]  /*17e0*/  IADD3 R22, P3, R21, R36, RZ ;  /* 0x0000002415167210 */ /* 0x000fe20007f7e0ff */
[----:B------:R-:W-:Y:S01]  /*17f0*/  IMAD.WIDE.U32 R32, R217, UR6, R32 ;  /* 0x00000006d9207c25 */ /* 0x000fe2000f8e0020 */
[----:B------:R-:W-:Y:S02]  /*1800*/  ULDC.64 UR6, c[0x0][0x400] ;  /* 0x0001000000067ab9 */ /* 0x000fe40000000a00 */
[C---:B------:R-:W-:Y:S01]  /*1810*/  LEA R244, P1, R20.reuse, UR6, 0x2 ;  /* 0x0000000614f47c11 */ /* 0x040fe2000f8210ff */
[----:B------:R-:W-:Y:S01]  /*1820*/  IMAD R24, R213, R2, RZ ;  /* 0x00000002d5187224 */ /* 0x000fe200078e02ff */
[----:B------:R-:W-:Y:S01]  /*1830*/  IADD3 R21, R33, R17, RZ ;  /* 0x0000001121157210 */ /* 0x000fe20007ffe0ff */
[----:B--2---:R-:W-:Y:S01]  /*1840*/  IMAD.WIDE R228, R29, 0x4, R30 ;  /* 0x000000041de47825 */ /* 0x004fe200078e021e */
[----:B------:R-:W-:Y:S01]  /*1850*/  LEA.HI.X R245, R20, UR7, R19, 0x2, P1 ;  /* 0x0000000714f57c11 */ /* 0x000fe200088f1413 */
[----:B------:R-:W-:Y:S01]  /*1860*/  ULDC.64 UR6, c[0x0][0x3e0] ;  /* 0x0000f80000067ab9 */ /* 0x000fe20000000a00 */
[----:B------:R-:W-:Y:S01]  /*1870*/  IADD3.X R23, R18, R37, R23, P3, !PT ;  /* 0x0000002512177210 */ /* 0x000fe20001ffe417 */
[----:B------:R-:W-:Y:S01]  /*1880*/  IMAD.MOV.U32 R20, RZ, RZ, R32 ;  /* 0x000000ffff147224 */ /* 0x000fe200078e0020 */
[----:B------:R-:W-:Y:S01]  /*1890*/  MOV R227, R229 ;  /* 0x000000e500e37202 */ /* 0x000fe20000000f00 */
[----:B------:R-:W-:-:S02]  /*18a0*/  IMAD R24, R209, R3, R24 ;  /* 0x00000003d1187224 */ /* 0x000fc400078e0218 */
[----:B------:R-:W-:-:S04]  /*18b0*/  IMAD.WIDE.U32 R20, R209, R2, R20 ;  /* 0x00000002d1147225 */ /* 0x000fc800078e0014 */
[----:B------:R-:W-:Y:S01]  /*18c0*/  IMAD.IADD R24, R21, 0x1, R24 ;  /* 0x0000000115187824 */ /* 0x000fe200078e0218 */
[C---:B------:R-:W-:Y:S01]  /*18d0*/  LEA R246, P1, R20.reuse, UR6, 0x1 ;  /* 0x0000000614f67c11 */ /* 0x040fe2000f8208ff */
[----:B------:R-:W-:Y:S02]  /*18e0*/  IMAD R18, R233, UR8, RZ ;  /* 0x00000008e9127c24 */ /* 0x000fe4000f8e02ff */
[C---:B------:R-:W-:Y:S01]  /*18f0*/  IMAD.WIDE.U32 R22, R217.reuse, UR8, R22 ;  /* 0x00000008d9167c25 */ /* 0x040fe2000f8e0016 */
[----:B------:R-:W-:Y:S02]  /*1900*/  LEA.HI.X R247, R20, UR7, R24, 0x1, P1 ;  /* 0x0000000714f77c11 */ /* 0x000fe400088f0c18 */
[----:B------:R-:W-:Y:S01]  /*1910*/  ISETP.GT.AND P1, PT, R238, R225, PT ;  /* 0x000000e1ee00720c */ /* 0x000fe20003f24270 */
[----:B------:R-:W-:Y:S01]  /*1920*/  IMAD R18, R217, UR9, R18 ;  /* 0x00000009d9127c24 */ /* 0x000fe2000f8e0212 */
[----:B------:R-:W-:Y:S01]  /*1930*/  ULDC.64 UR8, c[0x0][0x210] ;  /* 0x0000840000087ab9 */ /* 0x000fe20000000a00 */
[----:B-1----:R-:W-:Y:S01]  /*1940*/  IMAD.WIDE R230, R25, 0x4, R26 ;  /* 0x0000000419e67825 */ /* 0x002fe200078e021a */
[----:B------:R-:W-:-:S02]  /*1950*/  LEA R248, P3, R22, UR8, 0x1 ;  /* 0x0000000816f87c11 */ /* 0x000fc4000f8608ff */
[----:B------:R-:W-:Y:S01]  /*1960*/  IADD3 R18, R23, R18, RZ ;  /* 0x0000001217127210 */ /* 0x000fe20007ffe0ff */
[----:B------:R-:W-:Y:S01]  /*1970*/  IMAD.MOV.U32 R229, RZ, RZ, R231 ;  /* 0x000000ffffe57224 */ /* 0x000fe200078e00e7 */
[----:B------:R-:W-:Y:S02]  /*1980*/  IADD3 R238, R238, -0x1, RZ ;  /* 0xffffffffeeee7810 */ /* 0x000fe40007ffe0ff */
[----:B------:R-:W-:-:S03]  /*1990*/  LEA.HI.X R249, R22, UR9, R18, 0x1, P3 ;  /* 0x0000000916f97c11 */ /* 0x000fc600098f0c12 */
[----:B------:R-:W-:Y:S05]  /*19a0*/  @P1 BRA `(.L_x_176) ;  /* 0x0000000400e01947 */ /* 0x000fea0003800000 */
[----:B------:R-:W1:Y:S01]  /*19b0*/  @P0 LDC.64 R2, c[0x0][0x458] ;  /* 0x00011600ff020b82 */ /* 0x000e620000000a00 */
[CC--:B------:R-:W-:Y:S02]  /*19c0*/  @P0 IADD3 R12, R240.reuse, R241.reuse, RZ ;  /* 0x000000f1f00c0210 */ /* 0x0c0fe40007ffe0ff */
[----:B------:R-:W-:-:S05]  /*19d0*/  @P0 IADD3 R6, R240, R241, RZ ;  /* 0x000000f1f0060210 */ /* 0x000fca0007ffe0ff */
[----:B------:R-:W2:Y:S01]  /*19e0*/  @P0 LDC.64 R4, c[0x0][0x450] ;  /* 0x00011400ff040b82 */ /* 0x000ea20000000a00 */
[C---:B-1----:R-:W-:Y:S02]  /*19f0*/  @P0 IMAD R9, R12.reuse, R3, RZ ;  /* 0x000000030c090224 */ /* 0x042fe400078e02ff */
[----:B------:R-:W-:-:S05]  /*1a00*/  @P0 IMAD.WIDE.U32 R12, R12, R2, RZ ;  /* 0x000000020c0c0225 */ /* 0x000fca00078e00ff */
[----:B------:R-:W-:Y:S01]  /*1a10*/  @P0 IADD3 R9, R13, R9, RZ ;  /* 0x000000090d090210 */ /* 0x000fe20007ffe0ff */
[C---:B--2---:R-:W-:Y:S02]  /*1a20*/  @P0 IMAD R8, R6.reuse, R5, RZ ;  /* 0x0000000506080224 */ /* 0x044fe400078e02ff */
[----:B------:R-:W-:-:S05]  /*1a30*/  @P0 IMAD.WIDE.U32 R6, R6, R4, RZ ;  /* 0x0000000406060225 */ /* 0x000fca00078e00ff */
        /* <DEDUP_REMOVED lines=15> */
.L_x_177:
        /* <DEDUP_REMOVED lines=12> */
.L_x_178:
[-C--:B------:R-:W-:Y:S01]  /*1bf0*/  IMAD R6, R11, R4.reuse, RZ ;  /* 0x000000040b067224 */ /* 0x080fe200078e02ff */
[----:B------:R-:W-:Y:S01]  /*1c00*/  ULDC.64 UR6, c[0x0][0x468] ;  /* 0x00011a0000067ab9 */ /* 0x000fe20000000a00 */
[----:B------:R-:W-:Y:S01]  /*1c10*/  IMAD.WIDE.U32 R14, R237, R4, R210 ;  /* 0x00000004ed0e7225 */ /* 0x000fe200078e00d2 */
[----:B------:R-:W-:Y:S01]  /*1c20*/  IADD3 R13, R209, 0x20, RZ ;  /* 0x00000020d10d7810 */ /* 0x000fe20007ffe0ff */
[----:B------:R-:W-:Y:S02]  /*1c30*/  BSSY B0, `(.L_x_179) ;  /* 0x0000018000007945 */ /* 0x000fe40003800000 */
[----:B------:R-:W-:Y:S01]  /*1c40*/  IMAD R7, R237, R5, R6 ;  /* 0x00000005ed077224 */ /* 0x000fe200078e0206 */
[----:B------:R-:W-:Y:S01]  /*1c50*/  IADD3 R14, P0, R10, R14, RZ ;  /* 0x0000000e0a0e7210 */ /* 0x000fe20007f1e0ff */
[----:B------:R-:W-:-:S03]  /*1c60*/  IMAD R6, R212, -0x40, R239 ;  /* 0xffffffc0d4067824 */ /* 0x000fc600078e02ef */
[----:B------:R-:W-:Y:S01]  /*1c70*/  IADD3.X R15, R8, R15, R7, P0, !PT ;  /* 0x0000000f080f7210 */ /* 0x000fe200007fe407 */
[----:B------:R-:W-:Y:S01]  /*1c80*/  IMAD R8, R233, UR6, RZ ;  /* 0x00000006e9087c24 */ /* 0x000fe2000f8e02ff */
[-C--:B------:R-:W-:Y:S02]  /*1c90*/  ISETP.GE.AND P1, PT, R209, R6.reuse, PT ;  /* 0x00000006d100720c */ /* 0x080fe40003f26270 */
[----:B------:R-:W-:Y:S01]  /*1ca0*/  ISETP.GE.AND P0, PT, R13, R6, PT ;  /* 0x000000060d00720c */ /* 0x000fe20003f06270 */
[C---:B------:R-:W-:Y:S02]  /*1cb0*/  IMAD R7, R217.reuse, UR7, R8 ;  /* 0x00000007d9077c24 */ /* 0x040fe4000f8e0208 */
[----:B------:R-:W-:-:S05]  /*1cc0*/  IMAD.WIDE.U32 R14, R217, UR6, R14 ;  /* 0x00000006d90e7c25 */ /* 0x000fca000f8e000e */
[----:B------:R-:W-:-:S03]  /*1cd0*/  IADD3 R7, R15, R7, RZ ;  /* 0x000000070f077210 */ /* 0x000fc60007ffe0ff */
[----:B------:R-:W-:Y:S05]  /*1ce0*/  @P1 BRA `(.L_x_180) ;  /* 0x0000000000301947 */ /* 0x000fea0003800000 */
[----:B------:R-:W-:Y:S01]  /*1cf0*/  MOV R16, R14 ;  /* 0x0000000e00107202 */ /* 0x000fe20000000f00 */
[-C--:B------:R-:W-:Y:S01]  /*1d00*/  IMAD R6, R213, R4.reuse, RZ ;  /* 0x00000004d5067224 */ /* 0x080fe200078e02ff */
[----:B------:R-:W-:Y:S01]  /*1d10*/  MOV R17, R7 ;  /* 0x0000000700117202 */ /* 0x000fe20000000f00 */
[----:B------:R-:W-:Y:S02]  /*1d20*/  ULDC.64 UR6, c[0x0][0x3f0] ;  /* 0x0000fc0000067ab9 */ /* 0x000fe40000000a00 */
[C---:B------:R-:W-:Y:S02]  /*1d30*/  IMAD R6, R209.reuse, R5, R6 ;  /* 0x00000005d1067224 */ /* 0x040fe400078e0206 */
[----:B------:R-:W-:-:S05]  /*1d40*/  IMAD.WIDE.U32 R16, R209, R4, R16 ;  /* 0x00000004d1107225 */ /* 0x000fca00078e0010 */
[----:B------:R-:W-:Y:S02]  /*1d50*/  IADD3 R6, R17, R6, RZ ;  /* 0x0000000611067210 */ /* 0x000fe40007ffe0ff */
[----:B------:R-:W-:-:S04]  /*1d60*/  LEA R18, P2, R16, UR6, 0x1 ;  /* 0x0000000610127c11 */ /* 0x000fc8000f8408ff */
[----:B------:R-:W-:-:S05]  /*1d70*/  LEA.HI.X R19, R16, UR7, R6, 0x1, P2 ;  /* 0x0000000710137c11 */ /* 0x000fca00090f0c06 */
[----:B------:R1:W-:Y:S04]  /*1d80*/  STG.E.128 desc[UR14][R18.64], RZ ;  /* 0x000000ff12007986 */ /* 0x0003e8000c101d0e */
[----:B------:R1:W-:Y:S04]  /*1d90*/  STG.E.128 desc[UR14][R18.64+0x80], RZ ;  /* 0x000080ff12007986 */ /* 0x0003e8000c101d0e */
[----:B------:R1:W-:Y:S02]  /*1da0*/  STG.E.128 desc[UR14][R18.64+0x100], RZ ;  /* 0x000100ff12007986 */ /* 0x0003e4000c101d0e */
.L_x_180:
[----:B------:R-:W-:Y:S05]  /*1db0*/  BSYNC B0 ;  /* 0x0000000000007941 */ /* 0x000fea0003800000 */
.L_x_179:
[----:B------:R-:W-:Y:S04]  /*1dc0*/  BSSY B0, `(.L_x_181) ;  /* 0x000000f000007945 */ /* 0x000fe80003800000 */
[----:B------:R-:W-:Y:S05]  /*1dd0*/  @P0 BRA `(.L_x_182) ;  /* 0x0000000000340947 */ /* 0x000fea0003800000 */
[----:B------:R-:W-:Y:S01]  /*1de0*/  IADD3 R13, P2, R209, 0x20, RZ ;  /* 0x00000020d10d7810 */ /* 0x000fe20007f5e0ff */
[----:B------:R-:W-:-:S03]  /*1df0*/  ULDC.64 UR6, c[0x0][0x3f0] ;  /* 0x0000fc0000067ab9 */ /* 0x000fc60000000a00 */
[----:B------:R-:W-:-:S05]  /*1e00*/  IADD3.X R15, RZ, R213, RZ, P2, !PT ;  /* 0x000000d5ff0f7210 */ /* 0x000fca00017fe4ff */
[----:B------:R-:W-:Y:S01]  /*1e10*/  IMAD R6, R15, R4, RZ ;  /* 0x000000040f067224 */ /* 0x000fe200078e02ff */
[----:B------:R-:W-:-:S03]  /*1e20*/  MOV R15, R7 ;  /* 0x00000007000f7202 */ /* 0x000fc60000000f00 */
[C---:B------:R-:W-:Y:S02]  /*1e30*/  IMAD R5, R13.reuse, R5, R6 ;  /* 0x000000050d057224 */ /* 0x040fe400078e0206 */
[----:B------:R-:W-:-:S03]  /*1e40*/  IMAD.WIDE.U32 R14, R13, R4, R14 ;  /* 0x000000040d0e7225 */ /* 0x000fc600078e000e */
[----:B------:R-:W-:Y:S02]  /*1e50*/  LEA R4, P2, R14, UR6, 0x1 ;  /* 0x000000060e047c11 */ /* 0x000fe4000f8408ff */
[----:B------:R-:W-:-:S04]  /*1e60*/  IADD3 R5, R15, R5, RZ ;  /* 0x000000050f057210 */ /* 0x000fc80007ffe0ff */
[----:B------:R-:W-:-:S05]  /*1e70*/  LEA.HI.X R5, R14, UR7, R5, 0x1, P2 ;  /* 0x000000070e057c11 */ /* 0x000fca00090f0c05 */
[----:B------:R2:W-:Y:S04]  /*1e80*/  STG.E.128 desc[UR14][R4.64], RZ ;  /* 0x000000ff04007986 */ /* 0x0005e8000c101d0e */
[----:B------:R2:W-:Y:S04]  /*1e90*/  STG.E.128 desc[UR14][R4.64+0x80], RZ ;  /* 0x000080ff04007986 */ /* 0x0005e8000c101d0e */
[----:B------:R2:W-:Y:S02]  /*1ea0*/  STG.E.128 desc[UR14][R4.64+0x100], RZ ;  /* 0x000100ff04007986 */ /* 0x0005e4000c101d0e */
.L_x_182:
[----:B------:R-:W-:Y:S05]  /*1eb0*/  BSYNC B0 ;  /* 0x0000000000007941 */ /* 0x000fea0003800000 */
.L_x_181:
[-C--:B------:R-:W-:Y:S01]  /*1ec0*/  IMAD.WIDE.U32 R6, R237, R2.reuse, R210 ;  /* 0x00000002ed067225 */ /* 0x080fe200078e00d2 */
[----:B------:R-:W-:Y:S01]  /*1ed0*/  ULDC.64 UR6, c[0x0][0x470] ;  /* 0x00011c0000067ab9 */ /* 0x000fe20000000a00 */
[----:B------:R-:W-:Y:S02]  /*1ee0*/  BSSY B0, `(.L_x_183) ;  /* 0x0000015000007945 */ /* 0x000fe40003800000 */
[----:B--2---:R-:W-:Y:S01]  /*1ef0*/  IMAD R4, R11, R2, RZ ;  /* 0x000000020b047224 */ /* 0x004fe200078e02ff */
[----:B------:R-:W-:Y:S01]  /*1f00*/  IADD3 R8, P2, R12, R6, RZ ;  /* 0x000000060c087210 */ /* 0x000fe20007f5e0ff */
[----:B------:R-:W-:Y:S02]  /*1f10*/  IMAD R6, R233, UR6, RZ ;  /* 0x00000006e9067c24 */ /* 0x000fe4000f8e02ff */
[----:B------:R-:W-:-:S05]  /*1f20*/  IMAD R4, R237, R3, R4 ;  /* 0x00000003ed047224 */ /* 0x000fca00078e0204 */
[----:B------:R-:W-:Y:S01]  /*1f30*/  IADD3.X R9, R9, R7, R4, P2, !PT ;  /* 0x0000000709097210 */ /* 0x000fe200017fe404 */
[C---:B------:R-:W-:Y:S02]  /*1f40*/  IMAD R7, R217.reuse, UR7, R6 ;  /* 0x00000007d9077c24 */ /* 0x040fe4000f8e0206 */
[----:B------:R-:W-:-:S05]  /*1f50*/  IMAD.WIDE.U32 R8, R217, UR6, R8 ;  /* 0x00000006d9087c25 */ /* 0x000fca000f8e0008 */
[----:B------:R-:W-:Y:S01]  /*1f60*/  IADD3 R7, R9, R7, RZ ;  /* 0x0000000709077210 */ /* 0x000fe20007ffe0ff */
[----:B------:R-:W-:Y:S06]  /*1f70*/  @P1 BRA `(.L_x_184) ;  /* 0x00000000002c1947 */ /* 0x000fec0003800000 */
[----:B------:R-:W-:Y:S01]  /*1f80*/  MOV R6, R8 ;  /* 0x0000000800067202 */ /* 0x000fe20000000f00 */
[----:B------:R-:W-:Y:S01]  /*1f90*/  IMAD R4, R213, R2, RZ ;  /* 0x00000002d5047224 */ /* 0x000fe200078e02ff */
[----:B------:R-:W-:-:S03]  /*1fa0*/  ULDC.64 UR6, c[0x0][0x3f8] ;  /* 0x0000fe0000067ab9 */ /* 0x000fc60000000a00 */
[----:B------:R-:W-:-:S04]  /*1fb0*/  IMAD.WIDE.U32 R10, R209, R2, R6 ;  /* 0x00000002d10a7225 */ /* 0x000fc800078e0006 */
[----:B------:R-:W-:Y:S01]  /*1fc0*/  IMAD R4, R209, R3, R4 ;  /* 0x00000003d1047224 */ /* 0x000fe200078e0204 */
[----:B------:R-:W-:-:S04]  /*1fd0*/  LEA R12, P1, R10, UR6, 0x1 ;  /* 0x000000060a0c7c11 */ /* 0x000fc8000f8208ff */
[----:B------:R-:W-:-:S04]  /*1fe0*/  IADD3 R4, R11, R4, RZ ;  /* 0x000000040b047210 */ /* 0x000fc80007ffe0ff */
[----:B------:R-:W-:-:S05]  /*1ff0*/  LEA.HI.X R13, R10, UR7, R4, 0x1, P1 ;  /* 0x000000070a0d7c11 */ /* 0x000fca00088f0c04 */
[----:B------:R2:W-:Y:S04]  /*2000*/  STG.E.128 desc[UR14][R12.64], RZ ;  /* 0x000000ff0c007986 */ /* 0x0005e8000c101d0e */
[----:B------:R2:W-:Y:S04]  /*2010*/  STG.E.128 desc[UR14][R12.64+0x80], RZ ;  /* 0x000080ff0c007986 */ /* 0x0005e8000c101d0e */
[----:B------:R2:W-:Y:S02]  /*2020*/  STG.E.128 desc[UR14][R12.64+0x100], RZ ;  /* 0x000100ff0c007986 */ /* 0x0005e4000c101d0e */
.L_x_184:
[----:B------:R-:W-:Y:S05]  /*2030*/  BSYNC B0 ;  /* 0x0000000000007941 */ /* 0x000fea0003800000 */
.L_x_183:
[----:B------:R-:W-:Y:S05]  /*2040*/  @P0 BRA `(.L_x_185) ;  /* 0x00000050008c0947 */ /* 0x000fea0003800000 */
[----:B------:R-:W-:Y:S01]  /*2050*/  IADD3 R4, P0, R209, 0x20, RZ ;  /* 0x00000020d1047810 */ /* 0x000fe20007f1e0ff */
[----:B------:R-:W-:Y:S01]  /*2060*/  ULDC.64 UR6, c[0x0][0x3f8] ;  /* 0x0000fe0000067ab9 */ /* 0x000fe20000000a00 */
[----:B------:R-:W-:Y:S02]  /*2070*/  MOV R6, R8 ;  /* 0x0000000800067202 */ /* 0x000fe40000000f00 */
[----:B------:R-:W-:-:S03]  /*2080*/  IADD3.X R5, RZ, R213, RZ, P0, !PT ;  /* 0x000000d5ff057210 */ /* 0x000fc600007fe4ff */
[----:B------:R-:W-:-:S04]  /*2090*/  IMAD.WIDE.U32 R6, R4, R2, R6 ;  /* 0x0000000204067225 */ /* 0x000fc800078e0006 */
[----:B------:R-:W-:Y:S01]  /*20a0*/  IMAD R5, R5, R2, RZ ;  /* 0x0000000205057224 */ /* 0x000fe200078e02ff */
[----:B------:R-:W-:-:S03]  /*20b0*/  LEA R2, P0, R6, UR6, 0x1 ;  /* 0x0000000606027c11 */ /* 0x000fc6000f8008ff */
[----:B------:R-:W-:-:S05]  /*20c0*/  IMAD R5, R4, R3, R5 ;  /* 0x0000000304057224 */ /* 0x000fca00078e0205 */
[----:B------:R-:W-:-:S04]  /*20d0*/  IADD3 R5, R7, R5, RZ ;  /* 0x0000000507057210 */ /* 0x000fc80007ffe0ff */
[----:B------:R-:W-:-:S05]  /*20e0*/  LEA.HI.X R3, R6, UR7, R5, 0x1, P0 ;  /* 0x0000000706037c11 */ /* 0x000fca00080f0c05 */
[----:B------:R3:W-:Y:S04]  /*20f0*/  STG.E.128 desc[UR14][R2.64], RZ ;  /* 0x000000ff02007986 */ /* 0x0007e8000c101d0e */
[----:B------:R3:W-:Y:S04]  /*2100*/  STG.E.128 desc[UR14][R2.64+0x80], RZ ;  /* 0x000080ff02007986 */ /* 0x0007e8000c101d0e */
[----:B------:R3:W-:Y:S01]  /*2110*/  STG.E.128 desc[UR14][R2.64+0x100], RZ ;  /* 0x000100ff02007986 */ /* 0x0007e2000c101d0e */
[----:B------:R-:W-:Y:S05]  /*2120*/  BRA `(.L_x_185) ;  /* 0x0000005000547947 */ /* 0x000fea0003800000 */
.L_x_176:
[----:B------:R-:W-:Y:S01]  /*2130*/  IMAD R20, R238, -0x40, R242 ;  /* 0xffffffc0ee147824 */ /* 0x000fe200078e02f2 */
[----:B------:R-:W-:Y:S01]  /*2140*/  @P2 BAR.SYNC.DEFER_BLOCKING 0x0 ;  /* 0x0000000000002b1d */ /* 0x000fe20000010000 */
[----:B------:R-:W-:Y:S02]  /*2150*/  VIADD R19, R209, 0x20 ;  /* 0x00000020d1137836 */ /* 0x000fe40000000000 */
[----:B------:R-:W-:Y:S01]  /*2160*/  IMAD R22, R11, R6, RZ ;  /* 0x000000060b167224 */ /* 0x000fe200078e02ff */
[----:B------:R-:W-:Y:S01]  /*2170*/  ISETP.GE.AND P6, PT, R204, R20, PT ;  /* 0x00000014cc00720c */ /* 0x000fe20003fc6270 */
[----:B------:R-:W-:Y:S01]  /*2180*/  IMAD.WIDE.U32 R24, R237, R6, R210 ;  /* 0x00000006ed187225 */ /* 0x000fe200078e00d2 */
[----:B------:R-:W-:Y:S01]  /*2190*/  ISETP.GE.AND P3, PT, R19, R20, PT ;  /* 0x000000141300720c */ /* 0x000fe20003f66270 */
[----:B------:R-:W-:Y:S01]  /*21a0*/  ULDC.64 UR8, c[0x0][0x260] ;  /* 0x0000980000087ab9 */ /* 0x000fe20000000a00 */
[----:B------:R-:W-:Y:S01]  /*21b0*/  ULDC.64 UR6, c[0x0][0x268] ;  /* 0x00009a0000067ab9 */ /* 0x000fe20000000a00 */
[----:B------:R-:W-:Y:S01]  /*21c0*/  IMAD R18, R212, -0x40, R239 ;  /* 0xffffffc0d4127824 */ /* 0x000fe200078e02ef */
[----:B------:R-:W1:Y:S01]  /*21d0*/  LDC R222, c[0x0][0x270] ;  /* 0x00009c00ffde7b82 */ /* 0x000e620000000800 */
[----:B------:R-:W-:Y:S01]  /*21e0*/  IMAD R21, R237, R7, R22 ;  /* 0x00000007ed157224 */ /* 0x000fe200078e0216 */
[----:B------:R-:W-:Y:S01]  /*21f0*/  IADD3 R22, P0, R12, R24, RZ ;  /* 0x000000180c167210 */ /* 0x000fe20007f1e0ff */
[----:B------:R-:W-:Y:S01]  /*2200*/  IMAD.WIDE.U32 R26, R2, 0x40, RZ ;  /* 0x00000040021a7825 */ /* 0x000fe200078e00ff */
[----:B------:R-:W-:-:S03]  /*2210*/  ISETP.GE.AND P1, PT, R19, R18, PT ;  /* 0x000000121300720c */ /* 0x000fc60003f26270 */
[----:B------:R-:W-:Y:S01]  /*2220*/  IMAD.WIDE.U32 R30, R8, 0x40, RZ ;  /* 0x00000040081e7825 */ /* 0x000fe200078e00ff */
[----:B------:R-:W-:-:S03]  /*2230*/  IADD3.X R23, R10, R25, R21, P0, !PT ;  /* 0x000000190a177210 */ /* 0x000fc600007fe415 */
[----:B------:R-:W-:Y:S01]  /*2240*/  IMAD.SHL.U32 R3, R3, 0x40, RZ ;  /* 0x0000004003037824 */ /* 0x000fe200078e00ff */
[----:B------:R-:W-:Y:S01]  /*2250*/  @!P3 IADD3 R24, P0, R246, R26, RZ ;  /* 0x0000001af618b210 */ /* 0x000fe20007f1e0ff */
[----:B------:R-:W-:Y:S01]  /*2260*/  IMAD.WIDE.U32 R28, R237, R4, R210 ;  /* 0x00000004ed1c7225 */ /* 0x000fe200078e00d2 */
[----:B------:R-:W-:-:S03]  /*2270*/  @!P3 IADD3 R10, P4, R248, R30, RZ ;  /* 0x0000001ef80ab210 */ /* 0x000fc60007f9e0ff */
[----:B------:R-:W-:Y:S01]  /*2280*/  IMAD.SHL.U32 R9, R9, 0x40, RZ ;  /* 0x0000004009097824 */ /* 0x000fe200078e00ff */
[----:B------:R-:W-:Y:S01]  /*2290*/  @!P3 IADD3.X R25, R247, R27, R3, P0, !PT ;  /* 0x0000001bf719b210 */ /* 0x000fe200007fe403 */
[----:B------:R-:W-:Y:S01]  /*22a0*/  IMAD R2, R11, R4, RZ ;  /* 0x000000040b027224 */ /* 0x000fe200078e02ff */
[----:B------:R-:W-:Y:S01]  /*22b0*/  IADD3 R16, P0, R16, R28, RZ ;  /* 0x0000001c10107210 */ /* 0x000fe20007f1e0ff */
[----:B------:R-:W-:Y:S01]  /*22c0*/  VIADD R17, R204, 0x8 ;  /* 0x00000008cc117836 */ /* 0x000fe20000000000 */
[----:B------:R-:W-:Y:S01]  /*22d0*/  @!P3 IADD3.X R11, R249, R31, R9, P4, !PT ;  /* 0x0000001ff90bb210 */ /* 0x000fe200027fe409 */
[----:B------:R-:W-:Y:S01]  /*22e0*/  IMAD R2, R237, R5, R2 ;  /* 0x00000005ed027224 */ /* 0x000fe200078e0202 */
[----:B------:R-:W-:Y:S01]  /*22f0*/  LEA.HI R9, R238, R238, RZ, 0x1 ;  /* 0x000000eeee097211 */ /* 0x000fe200078f08ff */
[----:B------:R-:W-:Y:S01]  /*2300*/  IMAD R19, R13, UR8, RZ ;  /* 0x000000080d137c24 */ /* 0x000fe2000f8e02ff */
[----:B------:R-:W-:Y:S01]  /*2310*/  ISETP.GE.AND P5, PT, R17, R20, PT ;  /* 0x000000141100720c */ /* 0x000fe20003fa6270 */
[----:B------:R-:W-:Y:S01]  /*2320*/  IMAD R13, R13, UR6, RZ ;  /* 0x000000060d0d7c24 */ /* 0x000fe2000f8e02ff */
[----:B------:R-:W-:Y:S01]  /*2330*/  IADD3.X R17, R15, R29, R2, P0, !PT ;  /* 0x0000001d0f117210 */ /* 0x000fe200007fe402 */
[----:B------:R-:W-:Y:S01]  /*2340*/  IMAD.WIDE.U32 R22, R14, UR8, R22 ;  /* 0x000000080e167c25 */ /* 0x000fe2000f8e0016 */
[----:B------:R-:W-:-:S03]  /*2350*/  @!P1 IADD3 R2, P0, R209, 0x20, RZ ;  /* 0x00000020d1029810 */ /* 0x000fc60007f1e0ff */
[----:B------:R-:W-:Y:S01]  /*2360*/  IMAD.SHL.U32 R231, R204, 0x4, RZ ;  /* 0x00000004cce77824 */ /* 0x000fe200078e00ff */
[----:B------:R-:W-:Y:S01]  /*2370*/  LOP3.LUT R9, R9, 0xfffffffe, RZ, 0xc0, !PT ;  /* 0xfffffffe09097812 */ /* 0x000fe200078ec0ff */
[----:B------:R-:W-:Y:S01]  /*2380*/  @!P1 IMAD.X R15, RZ, RZ, R213, P0 ;  /* 0x000000ffff0f9224 */ /* 0x000fe200000e06d5 */
[C---:B------:R-:W-:Y:S01]  /*2390*/  ISETP.GE.AND P2, PT, R209.reuse, R18, PT ;  /* 0x00000012d100720c */ /* 0x040fe20003f46270 */
[----:B------:R-:W-:Y:S01]  /*23a0*/  IMAD R13, R14, UR7, R13 ;  /* 0x000000070e0d7c24 */ /* 0x000fe2000f8e020d */
[C---:B------:R-:W-:Y:S01]  /*23b0*/  @!P1 IADD3 R3, P0, R209.reuse, 0x20, RZ ;  /* 0x00000020d1039810 */ /* 0x040fe20007f1e0ff */
[----:B------:R-:W-:Y:S01]  /*23c0*/  IMAD.IADD R8, R238, 0x1, -R9 ;  /* 0x00000001ee087824 */ /* 0x000fe200078e0a09 */
[----:B------:R-:W-:Y:S01]  /*23d0*/  ISETP.GE.AND P4, PT, R209, R20, PT ;  /* 0x00000014d100720c */ /* 0x000fe20003f86270 */
[----:B------:R-:W-:Y:S02]  /*23e0*/  @!P1 IMAD R15, R15, R6, RZ ;  /* 0x000000060f0f9224 */ /* 0x000fe400078e02ff */
[----:B------:R-:W-:-:S02]  /*23f0*/  IMAD.MOV.U32 R234, RZ, RZ, 0x7f800000 ;  /* 0x7f800000ffea7424 */ /* 0x000fc400078e00ff */
[----:B------:R-:W-:Y:S02]  /*2400*/  IMAD.MOV.U32 R235, RZ, RZ, 0x7f800000 ;  /* 0x7f800000ffeb7424 */ /* 0x000fe400078e00ff */
[----:B------:R-:W-:Y:S02]  /*2410*/  IMAD.MOV.U32 R190, RZ, RZ, 0x20 ;  /* 0x00000020ffbe7424 */ /* 0x000fe400078e00ff */
[----:B------:R-:W-:Y:S02]  /*2420*/  VIADD R224, R204, 0x1 ;  /* 0x00000001cce07836 */ /* 0x000fe40000000000 */
[----:B------:R-:W-:Y:S01]  /*2430*/  IMAD.MOV.U32 R189, RZ, RZ, 0x40 ;  /* 0x00000040ffbd7424 */ /* 0x000fe200078e00ff */
[----:B------:R-:W-:Y:S01]  /*2440*/  CS2R R142, SRZ ;  /* 0x00000000008e7805 */ /* 0x000fe2000001ff00 */
[----:B------:R-:W-:Y:S01]  /*2450*/  @!P1 IMAD.X R9, RZ, RZ, R213, P0 ;  /* 0x000000ffff099224 */ /* 0x000fe200000e06d5 */
[----:B------:R-:W-:Y:S01]  /*2460*/  ISETP.NE.AND P0, PT, R8, 0x1, PT ;  /* 0x000000010800780c */ /* 0x000fe20003f05270 */
[C---:B------:R-:W-:Y:S01]  /*2470*/  IMAD R8, R14.reuse, UR9, R19 ;  /* 0x000000090e087c24 */ /* 0x040fe2000f8e0213 */
[----:B------:R2:W-:Y:S01]  /*2480*/  @P4 STS.128 [R214+0xc000], RZ ;  /* 0x00c000ffd6004388 */ /* 0x0005e20000000c00 */
[----:B------:R-:W-:Y:S01]  /*2490*/  IMAD.WIDE.U32 R18, R14, UR6, R16 ;  /* 0x000000060e127c25 */ /* 0x000fe2000f8e0010 */
[----:B------:R-:W-:-:S02]  /*24a0*/  CS2R R140, SRZ ;  /* 0x00000000008c7805 */ /* 0x000fc4000001ff00 */
[----:B------:R-:W-:Y:S01]  /*24b0*/  CS2R R146, SRZ ;  /* 0x0000000000927805 */ /* 0x000fe2000001ff00 */
[----:B------:R2:W-:Y:S01]  /*24c0*/  @P4 STS.128 [R214+0xe000], RZ ;  /* 0x00e000ffd6004388 */ /* 0x0005e20000000c00 */
[----:B------:R-:W-:Y:S01]  /*24d0*/  @!P1 IMAD R16, R9, R4, RZ ;  /* 0x0000000409109224 */ /* 0x000fe200078e02ff */
[----:B------:R-:W-:Y:S01]  /*24e0*/  CS2R R144, SRZ ;  /* 0x0000000000907805 */ /* 0x000fe2000001ff00 */
[----:B------:R-:W-:Y:S01]  /*24f0*/  IMAD.IADD R23, R23, 0x1, R8 ;  /* 0x0000000117177824 */ /* 0x000fe200078e0208 */
[----:B------:R2:W-:Y:S01]  /*2500*/  @P4 STS.128 [R214+0x10000], RZ ;  /* 0x010000ffd6004388 */ /* 0x0005e20000000c00 */
[----:B------:R-:W-:Y:S01]  /*2510*/  IMAD.IADD R9, R19, 0x1, R13 ;  /* 0x0000000113097824 */ /* 0x000fe200078e020d */
[----:B------:R-:W-:Y:S01]  /*2520*/  CS2R R138, SRZ ;  /* 0x00000000008a7805 */ /* 0x000fe2000001ff00 */
[----:B------:R-:W-:Y:S01]  /*2530*/  @!P2 IMAD.MOV.U32 R8, RZ, RZ, R18 ;  /* 0x000000ffff08a224 */ /* 0x000fe200078e0012 */
[----:B------:R-:W-:Y:S01]  /*2540*/  @!PT LDS RZ, [RZ] ;  /* 0x00000000fffff984 */ /* 0x000fe20000000800 */
[----:B------:R-:W-:Y:S01]  /*2550*/  @!PT LDS RZ, [RZ] ;  /* 0x00000000fffff984 */ /* 0x000fe20000000800 */
[----:B------:R-:W-:Y:S01]  /*2560*/  @!PT LDS RZ, [RZ] ;  /* 0x00000000fffff984 */ /* 0x000fe20000000800 */
[----:B------:R-:W-:Y:S01]  /*2570*/  @!P4 LDGSTS.E.BYPASS.LTC128B.128 [R214+0xc000], desc[UR14][R246.64] ;  /* 0x0c000000f6d6cfae */ /* 0x000fe2000b901d4e */
[----:B------:R-:W-:Y:S01]  /*2580*/  @!P1 IMAD R13, R3, R5, R16 ;  /* 0x00000005030d9224 */ /* 0x000fe200078e0210 */
[----:B------:R-:W-:Y:S01]  /*2590*/  CS2R R136, SRZ ;  /* 0x0000000000887805 */ /* 0x000fe2000001ff00 */
[--C-:B------:R-:W-:Y:S01]  /*25a0*/  @!P1 IMAD.MOV.U32 R16, RZ, RZ, R22.reuse ;  /* 0x000000ffff109224 */ /* 0x100fe200078e0016 */
[----:B------:R-:W-:Y:S01]  /*25b0*/  @!P4 LDGSTS.E.BYPASS.LTC128B.128 [R214+0xe000], desc[UR14][R246.64+0x80] ;  /* 0x0e000080f6d6cfae */ /* 0x000fe2000b901d4e */
[----:B------:R-:W-:Y:S01]  /*25c0*/  @!P1 IMAD.MOV.U32 R17, RZ, RZ, R23 ;  /* 0x000000ffff119224 */ /* 0x000fe200078e0017 */
[----:B------:R-:W-:Y:S01]  /*25d0*/  CS2R R134, SRZ ;  /* 0x0000000000867805 */ /* 0x000fe2000001ff00 */
[----:B------:R-:W-:Y:S01]  /*25e0*/  @!P1 IMAD.MOV.U32 R19, RZ, RZ, R9 ;  /* 0x000000ffff139224 */ /* 0x000fe200078e0009 */
[----:B------:R-:W-:Y:S01]  /*25f0*/  @!P4 LDGSTS.E.BYPASS.LTC128B.128 [R214+0x10000], desc[UR14][R246.64+0x100] ;  /* 0x10000100f6d6cfae */ /* 0x000fe2000b901d4e */
[----:B------:R-:W-:Y:S01]  /*2600*/  @!P2 IMAD.WIDE.U32 R20, R209, R6, R22 ;  /* 0x00000006d114a225 */ /* 0x000fe200078e0016 */
[----:B------:R-:W-:-:S02]  /*2610*/  CS2R R132, SRZ ;  /* 0x0000000000847805 */ /* 0x000fc4000001ff00 */
[----:B------:R-:W-:Y:S01]  /*2620*/  CS2R R126, SRZ ;  /* 0x00000000007e7805 */ /* 0x000fe2000001ff00 */
[----:B------:R2:W-:Y:S01]  /*2630*/  @P3 STS.128 [R214+0xd000], RZ ;  /* 0x00d000ffd6003388 */ /* 0x0005e20000000c00 */
[----:B------:R-:W-:Y:S01]  /*2640*/  @!P2 IMAD R12, R213, R6, RZ ;  /* 0x00000006d50ca224 */ /* 0x000fe200078e02ff */
[----:B------:R-:W-:Y:S01]  /*2650*/  CS2R R124, SRZ ;  /* 0x00000000007c7805 */ /* 0x000fe2000001ff00 */
[-C--:B------:R-:W-:Y:S01]  /*2660*/  @!P2 IMAD.WIDE.U32 R22, R209, R4.reuse, R8 ;  /* 0x00000004d116a225 */ /* 0x080fe200078e0008 */
[----:B------:R2:W-:Y:S01]  /*2670*/  @P3 STS.128 [R214+0xf000], RZ ;  /* 0x00f000ffd6003388 */ /* 0x0005e20000000c00 */
[----:B------:R-:W3:Y:S01]  /*2680*/  @!P2 LDC.64 R8, c[0x0][0x218] ;  /* 0x00008600ff08ab82 */ /* 0x000ee20000000a00 */
[----:B------:R-:W-:Y:S01]  /*2690*/  CS2R R130, SRZ ;  /* 0x0000000000827805 */ /* 0x000fe2000001ff00 */
[-C--:B------:R-:W-:Y:S01]  /*26a0*/  @!P2 IMAD R14, R213, R4.reuse, RZ ;  /* 0x00000004d50ea224 */ /* 0x080fe200078e02ff */
[----:B------:R2:W-:Y:S01]  /*26b0*/  @P3 STS.128 [R214+0x11000], RZ ;  /* 0x011000ffd6003388 */ /* 0x0005e20000000c00 */
[----:B------:R-:W-:Y:S01]  /*26c0*/  @!P1 IMAD.WIDE.U32 R18, R3, R4, R18 ;  /* 0x0000000403129225 */ /* 0x000fe200078e0012 */
[----:B------:R-:W-:-:S02]  /*26d0*/  CS2R R128, SRZ ;  /* 0x0000000000807805 */ /* 0x000fc4000001ff00 */
[----:B------:R-:W-:Y:S01]  /*26e0*/  CS2R R122, SRZ ;  /* 0x00000000007a7805 */ /* 0x000fe2000001ff00 */
[----:B------:R-:W-:Y:S01]  /*26f0*/  @!PT LDS RZ, [RZ] ;  /* 0x00000000fffff984 */ /* 0x000fe20000000800 */
[----:B------:R-:W-:Y:S01]  /*2700*/  @!PT LDS RZ, [RZ] ;  /* 0x00000000fffff984 */ /* 0x000fe20000000800 */
[----:B------:R-:W-:Y:S01]  /*2710*/  @!PT LDS RZ, [RZ] ;  /* 0x00000000fffff984 */ /* 0x000fe20000000800 */
[----:B------:R-:W-:Y:S01]  /*2720*/  @!P3 LDGSTS.E.BYPASS.LTC128B.128 [R214+0xd000], desc[UR14][R24.64] ;  /* 0x0d00000018d6bfae */ /* 0x000fe2000b901d4e */
[-C--:B------:R-:W-:Y:S01]  /*2730*/  @!P2 IMAD R12, R209, R7.reuse, R12 ;  /* 0x00000007d10ca224 */ /* 0x080fe200078e020c */
[----:B------:R-:W-:Y:S01]  /*2740*/  CS2R R120, SRZ ;  /* 0x0000000000787805 */ /* 0x000fe2000001ff00 */
[C---:B------:R-:W-:Y:S01]  /*2750*/  @!P1 IMAD R15, R2.reuse, R7, R15 ;  /* 0x00000007020f9224 */ /* 0x040fe200078e020f */
[----:B------:R-:W-:Y:S01]  /*2760*/  @!P3 LDGSTS.E.BYPASS.LTC128B.128 [R214+0xf000], desc[UR14][R24.64+0x80] ;  /* 0x0f00008018d6bfae */ /* 0x000fe2000b901d4e */
[----:B------:R-:W-:Y:S01]  /*2770*/  @!P1 IMAD.WIDE.U32 R16, R2, R6, R16 ;  /* 0x0000000602109225 */ /* 0x000fe200078e0010 */
[----:B------:R-:W-:Y:S01]  /*2780*/  IADD3 R224, R239, R224, -R242 ;  /* 0x000000e0efe07210 */ /* 0x000fe20007ffe8f2 */
[----:B------:R-:W4:Y:S01]  /*2790*/  @!P2 LDC.64 R6, c[0x0][0x220] ;  /* 0x00008800ff06ab82 */ /* 0x000f220000000a00 */
[----:B------:R-:W-:Y:S01]  /*27a0*/  @!P3 LDGSTS.E.BYPASS.LTC128B.128 [R214+0x11000], desc[UR14][R24.64+0x100] ;  /* 0x1100010018d6bfae */ /* 0x000fe2000b901d4e */
[----:B------:R-:W-:Y:S01]  /*27b0*/  VIADD R3, R208, 0x3000 ;  /* 0x00003000d0037836 */ /* 0x000fe20000000000 */
[----:B------:R-:W-:Y:S01]  /*27c0*/  CS2R R118, SRZ ;  /* 0x0000000000767805 */ /* 0x000fe2000001ff00 */
[----:B------:R-:W-:Y:S01]  /*27d0*/  @!P2 IMAD R14, R209, R5, R14 ;  /* 0x00000005d10ea224 */ /* 0x000fe200078e020e */
[----:B------:R-:W-:Y:S01]  /*27e0*/  CS2R R116, SRZ ;  /* 0x0000000000747805 */ /* 0x000fe2000001ff00 */
[----:B------:R-:W-:Y:S01]  /*27f0*/  @!P2 IMAD.IADD R12, R21, 0x1, R12 ;  /* 0x00000001150ca824 */ /* 0x000fe200078e020c */
[----:B------:R-:W-:Y:S01]  /*2800*/  SEL R236, R3, R208, !P0 ;  /* 0x000000d003ec7207 */ /* 0x000fe20004000000 */
[----:B------:R-:W1:Y:S01]  /*2810*/  @!P1 LDC.64 R4, c[0x0][0x218] ;  /* 0x00008600ff049b82 */ /* 0x000e620000000a00 */
[----:B------:R-:W-:Y:S01]  /*2820*/  @!P2 IMAD.IADD R14, R23, 0x1, R14 ;  /* 0x00000001170ea824 */ /* 0x000fe200078e020e */
[----:B------:R-:W-:-:S02]  /*2830*/  CS2R R110, SRZ ;  /* 0x00000000006e7805 */ /* 0x000fc4000001ff00 */
[----:B------:R-:W-:Y:S01]  /*2840*/  LEA R236, R236, UR5, 0x1 ;  /* 0x00000005ecec7c11 */ /* 0x000fe2000f8e08ff */
[----:B------:R-:W-:Y:S01]  /*2850*/  @!P1 IMAD.IADD R15, R17, 0x1, R15 ;  /* 0x00000001110f9824 */ /* 0x000fe200078e020f */
[----:B------:R-:W-:Y:S01]  /*2860*/  CS2R R108, SRZ ;  /* 0x00000000006c7805 */ /* 0x000fe2000001ff00 */
[----:B------:R-:W-:Y:S01]  /*2870*/  @!P1 IMAD.IADD R13, R19, 0x1, R13 ;  /* 0x00000001130d9824 */ /* 0x000fe200078e020d */
[----:B------:R-:W-:Y:S01]  /*2880*/  CS2R R114, SRZ ;  /* 0x0000000000727805 */ /* 0x000fe2000001ff00 */
[----:B------:R-:W2:Y:S01]  /*2890*/  @!P1 LDC.64 R2, c[0x0][0x220] ;  /* 0x00008800ff029b82 */ /* 0x000ea20000000a00 */
[----:B------:R1:W-:Y:S01]  /*28a0*/  @P4 STS [R236], RZ ;  /* 0x000000ffec004388 */ /* 0x0003e20000000800 */
[----:B------:R-:W-:Y:S01]  /*28b0*/  VIADD R223, R237, 0x40 ;  /* 0x00000040eddf7836 */ /* 0x000fe20000000000 */
[----:B------:R-:W-:Y:S02]  /*28c0*/  CS2R R112, SRZ ;  /* 0x0000000000707805 */ /* 0x000fe4000001ff00 */
[----:B------:R-:W-:Y:S01]  /*28d0*/  CS2R R106, SRZ ;  /* 0x00000000006a7805 */ /* 0x000fe2000001ff00 */
[----:B------:R1:W-:Y:S01]  /*28e0*/  @P4 STS [R236+0x4], RZ ;  /* 0x000004ffec004388 */ /* 0x0003e20000000800 */
[----:B------:R-:W-:-:S02]  /*28f0*/  CS2R R104, SRZ ;  /* 0x0000000000687805 */ /* 0x000fc4000001ff00 */
[----:B------:R-:W-:Y:S02]  /*2900*/  CS2R R102, SRZ ;  /* 0x0000000000667805 */ /* 0x000fe4000001ff00 */
[----:B------:R-:W-:Y:S01]  /*2910*/  CS2R R100, SRZ ;  /* 0x0000000000647805 */ /* 0x000fe2000001ff00 */
[----:B------:R1:W-:Y:S01]  /*2920*/  @P4 STS [R236+0x8], RZ ;  /* 0x000008ffec004388 */ /* 0x0003e20000000800 */
[----:B------:R-:W-:Y:S02]  /*2930*/  CS2R R62, SRZ ;  /* 0x00000000003e7805 */ /* 0x000fe4000001ff00 */
        /* <DEDUP_REMOVED lines=27> */
[----:B------:R-:W-:Y:S01]  /*2af0*/  ULDC UR4, c[0x0][0x2dc] ;  /* 0x0000b70000047ab9 */ /* 0x000fe20000000800 */
[----:B------:R-:W-:-:S02]  /*2b00*/  ULDC UR6, c[0x0][0x2ec] ;  /* 0x0000bb0000067ab9 */ /* 0x000fc40000000800 */
[----:B------:R1:W-:Y:S04]  /*2b10*/  @P4 STS [R236+0x4008], RZ ;  /* 0x004008ffec004388 */ /* 0x0003e80000000800 */
[----:B------:R2:W-:Y:S04]  /*2b20*/  @P4 STS [R236+0x400c], RZ ;  /* 0x00400cffec004388 */ /* 0x0005e80000000800 */
[----:B------:R-:W-:Y:S01]  /*2b30*/  @!PT LDS RZ, [RZ] ;  /* 0x00000000fffff984 */ /* 0x000fe20000000800 */
[----:B------:R-:W-:Y:S01]  /*2b40*/  @!PT LDS RZ, [RZ] ;  /* 0x00000000fffff984 */ /* 0x000fe20000000800 */
[----:B------:R-:W-:Y:S01]  /*2b50*/  @!PT LDS RZ, [RZ] ;  /* 0x00000000fffff984 */ /* 0x000fe20000000800 */
[----:B------:R-:W-:Y:S04]  /*2b60*/  @!P4 LDGSTS.E.BYPASS.LTC128B.128 [R236], desc[UR14][R248.64] ;  /* 0x00000000f8eccfae */ /* 0x000fe8000b901d4e */
[----:B------:R-:W-:Y:S04]  /*2b70*/  @!P4 LDGSTS.E.BYPASS.LTC128B.128 [R236+0x2000], desc[UR14][R248.64+0x80] ;  /* 0x02000080f8eccfae */ /* 0x000fe8000b901d4e */
[----:B------:R-:W-:Y:S01]  /*2b80*/  @!P4 LDGSTS.E.BYPASS.LTC128B.128 [R236+0x4000], desc[UR14][R248.64+0x100] ;  /* 0x04000100f8eccfae */ /* 0x000fe2000b901d4e */
[----:B---3--:R-:W-:-:S03]  /*2b90*/  @!P2 LEA R8, P4, R20, R8, 0x1 ;  /* 0x000000081408a211 */ /* 0x008fc600078808ff */
[----:B------:R3:W-:Y:S01]  /*2ba0*/  @P3 STS [R236+0x1000], RZ ;  /* 0x001000ffec003388 */ /* 0x0007e20000000800 */
[----:B------:R-:W-:Y:S02]  /*2bb0*/  @!P2 LEA.HI.X R9, R20, R9, R12, 0x1, P4 ;  /* 0x000000091409a211 */ /* 0x000fe400020f0c0c */
[C---:B-1----:R-:W-:Y:S01]  /*2bc0*/  @!P1 LEA R20, P4, R16.reuse, R4, 0x1 ;  /* 0x0000000410149211 */ /* 0x042fe200078808ff */
[----:B------:R3:W-:Y:S03]  /*2bd0*/  @P3 STS [R236+0x1004], RZ ;  /* 0x001004ffec003388 */ /* 0x0007e60000000800 */
[----:B------:R-:W-:Y:S01]  /*2be0*/  @!P1 LEA.HI.X R21, R16, R5, R15, 0x1, P4 ;  /* 0x0000000510159211 */ /* 0x000fe200020f0c0f */
[----:B------:R3:W-:Y:S01]  /*2bf0*/  @P3 STS [R236+0x1008], RZ ;  /* 0x001008ffec003388 */ /* 0x0007e20000000800 */
[----:B------:R-:W-:-:S03]  /*2c00*/  SHF.R.S32.HI R5, RZ, 0x1f, R204 ;  /* 0x0000001fff057819 */ /* 0x000fc600000114cc */
[----:B------:R3:W-:Y:S01]  /*2c10*/  @P3 STS [R236+0x100c], RZ ;  /* 0x00100cffec003388 */ /* 0x0007e20000000800 */
[----:B------:R-:W-:-:S03]  /*2c20*/  SHF.L.U64.HI R232, R204, 0x2, R5 ;  /* 0x00000002cce87819 */ /* 0x000fc60000010205 */
[----:B------:R3:W-:Y:S04]  /*2c30*/  @P3 STS [R236+0x3000], RZ ;  /* 0x003000ffec003388 */ /* 0x0007e80000000800 */
[----:B------:R3:W-:Y:S04]  /*2c40*/  @P3 STS [R236+0x3004], RZ ;  /* 0x003004ffec003388 */ /* 0x0007e80000000800 */
[----:B------:R3:W-:Y:S04]  /*2c50*/  @P3 STS [R236+0x3008], RZ ;  /* 0x003008ffec003388 */ /* 0x0007e80000000800 */
[----:B------:R3:W-:Y:S04]  /*2c60*/  @P3 STS [R236+0x300c], RZ ;  /* 0x00300cffec003388 */ /* 0x0007e80000000800 */
[----:B------:R3:W-:Y:S04]  /*2c70*/  @P3 STS [R236+0x5000], RZ ;  /* 0x005000ffec003388 */ /* 0x0007e80000000800 */
[----:B------:R3:W-:Y:S04]  /*2c80*/  @P3 STS [R236+0x5004], RZ ;  /* 0x005004ffec003388 */ /* 0x0007e80000000800 */
[----:B------:R3:W-:Y:S04]  /*2c90*/  @P3 STS [R236+0x5008], RZ ;  /* 0x005008ffec003388 */ /* 0x0007e80000000800 */
[----:B------:R3:W-:Y:S04]  /*2ca0*/  @P3 STS [R236+0x500c], RZ ;  /* 0x00500cffec003388 */ /* 0x0007e80000000800 */
[----:B------:R-:W-:Y:S01]  /*2cb0*/  @!PT LDS RZ, [RZ] ;  /* 0x00000000fffff984 */ /* 0x000fe20000000800 */
[----:B------:R-:W-:Y:S01]  /*2cc0*/  @!PT LDS RZ, [RZ] ;  /* 0x00000000fffff984 */ /* 0x000fe20000000800 */
[----:B------:R-:W-:Y:S01]  /*2cd0*/  @!PT LDS RZ, [RZ] ;  /* 0x00000000fffff984 */ /* 0x000fe20000000800 */
[----:B------:R-:W-:Y:S04]  /*2ce0*/  @!P3 LDGSTS.E.BYPASS.LTC128B.128 [R236+0x1000], desc[UR14][R10.64] ;  /* 0x010000000aecbfae */ /* 0x000fe8000b901d4e */
[----:B------:R-:W-:Y:S04]  /*2cf0*/  @!P3 LDGSTS.E.BYPASS.LTC128B.128 [R236+0x3000], desc[UR14][R10.64+0x80] ;  /* 0x030000800aecbfae */ /* 0x000fe8000b901d4e */
[----:B------:R2:W-:Y:S01]  /*2d00*/  @!P3 LDGSTS.E.BYPASS.LTC128B.128 [R236+0x5000], desc[UR14][R10.64+0x100] ;  /* 0x050001000aecbfae */ /* 0x0005e2000b901d4e */
[----:B----4-:R-:W-:-:S03]  /*2d10*/  @!P2 LEA R6, P3, R22, R6, 0x1 ;  /* 0x000000061606a211 */ /* 0x010fc600078608ff */
[----:B------:R3:W-:Y:S01]  /*2d20*/  @P2 STS.128 [R214+0x12000], RZ ;  /* 0x012000ffd6002388 */ /* 0x0007e20000000c00 */
[----:B------:R-:W-:-:S03]  /*2d30*/  @!P2 LEA.HI.X R7, R22, R7, R14, 0x1, P3 ;  /* 0x000000071607a211 */ /* 0x000fc600018f0c0e */
[----:B------:R3:W-:Y:S04]  /*2d40*/  @P2 STS.128 [R214+0x14000], RZ ;  /* 0x014000ffd6002388 */ /* 0x0007e80000000c00 */
[----:B------:R3:W-:Y:S04]  /*2d50*/  @P2 STS.128 [R214+0x16000], RZ ;  /* 0x016000ffd6002388 */ /* 0x0007e80000000c00 */
[----:B------:R-:W-:Y:S01]  /*2d60*/  @!PT LDS RZ, [RZ] ;  /* 0x00000000fffff984 */ /* 0x000fe20000000800 */
[----:B------:R-:W-:Y:S01]  /*2d70*/  @!PT LDS RZ, [RZ] ;  /* 0x00000000fffff984 */ /* 0x000fe20000000800 */
[----:B------:R-:W-:Y:S01]  /*2d80*/  @!PT LDS RZ, [RZ] ;  /* 0x00000000fffff984 */ /* 0x000fe20000000800 */
[----:B------:R-:W-:Y:S04]  /*2d90*/  @!P2 LDGSTS.E.BYPASS.LTC128B.128 [R214+0x12000], desc[UR14][R8.64] ;  /* 0x1200000008d6afae */ /* 0x000fe8000b901d4e */
[----:B------:R-:W-:Y:S04]  /*2da0*/  @!P2 LDGSTS.E.BYPASS.LTC128B.128 [R214+0x14000], desc[UR14][R8.64+0x80] ;  /* 0x1400008008d6afae */ /* 0x000fe8000b901d4e */
[----:B------:R1:W-:Y:S01]  /*2db0*/  @!P2 LDGSTS.E.BYPASS.LTC128B.128 [R214+0x16000], desc[UR14][R8.64+0x100] ;  /* 0x1600010008d6afae */ /* 0x0003e2000b901d4e */
[----:B--2---:R-:W-:-:S03]  /*2dc0*/  @!P1 LEA R10, P3, R18, R2, 0x1 ;  /* 0x00000002120a9211 */ /* 0x004fc600078608ff */
        /* <DEDUP_REMOVED lines=10> */
[----:B-1----:R-:W-:-:S03]  /*2e70*/  IADD3 R8, P3, R231, R228, RZ ;  /* 0x000000e4e7087210 */ /* 0x002fc60007f7e0ff */
[----:B------:R3:W-:Y:S02]  /*2e80*/  @P2 STS.128 [R214+0x18000], RZ ;  /* 0x018000ffd6002388 */ /* 0x0007e40000000c00 */
[----:B------:R-:W-:Y:S02]  /*2e90*/  IMAD.X R9, R232, 0x1, R227, P3 ;  /* 0x00000001e8097824 */ /* 0x000fe400018e06e3 */
[----:B------:R3:W-:Y:S04]  /*2ea0*/  @P2 STS.128 [R214+0x1a000], RZ ;  /* 0x01a000ffd6002388 */ /* 0x0007e80000000c00 */
[----:B------:R3:W5:Y:S04]  /*2eb0*/  @!P6 LDG.E R234, desc[UR14][R8.64] ;  /* 0x0000000e08eae981 */ /* 0x000768000c1e1900 */
[----:B------:R3:W5:Y:S04]  /*2ec0*/  @!P5 LDG.E R235, desc[UR14][R8.64+0x20] ;  /* 0x0000200e08ebd981 */ /* 0x000768000c1e1900 */
[----:B------:R3:W-:Y:S04]  /*2ed0*/  @P2 STS.128 [R214+0x1c000], RZ ;  /* 0x01c000ffd6002388 */ /* 0x0007e80000000c00 */
[----:B------:R-:W-:Y:S01]  /*2ee0*/  @!PT LDS RZ, [RZ] ;  /* 0x00000000fffff984 */ /* 0x000fe20000000800 */
[----:B------:R-:W-:Y:S01]  /*2ef0*/  @!PT LDS RZ, [RZ] ;  /* 0x00000000fffff984 */ /* 0x000fe20000000800 */
[----:B------:R-:W-:Y:S01]  /*2f00*/  @!PT LDS RZ, [RZ] ;  /* 0x00000000fffff984 */ /* 0x000fe20000000800 */
[----:B------:R3:W-:Y:S04]  /*2f10*/  @!P2 LDGSTS.E.BYPASS.LTC128B.128 [R214+0x18000], desc[UR14][R6.64] ;  /* 0x1800000006d6afae */ /* 0x0007e8000b901d4e */
[----:B------:R3:W-:Y:S04]  /*2f20*/  @!P2 LDGSTS.E.BYPASS.LTC128B.128 [R214+0x1a000], desc[UR14][R6.64+0x80] ;  /* 0x1a00008006d6afae */ /* 0x0007e8000b901d4e */
[----:B------:R3:W-:Y:S04]  /*2f30*/  @!P2 LDGSTS.E.BYPASS.LTC128B.128 [R214+0x1c000], desc[UR14][R6.64+0x100] ;  /* 0x1c00010006d6afae */ /* 0x0007e8000b901d4e */
[----:B------:R3:W-:Y:S04]  /*2f40*/  @P1 STS.128 [R214+0x19000], RZ ;  /* 0x019000ffd6001388 */ /* 0x0007e80000000c00 */
[----:B------:R3:W-:Y:S04]  /*2f50*/  @P1 STS.128 [R214+0x1b000], RZ ;  /* 0x01b000ffd6001388 */ /* 0x0007e80000000c00 */
[----:B------:R3:W-:Y:S04]  /*2f60*/  @P1 STS.128 [R214+0x1d000], RZ ;  /* 0x01d000ffd6001388 */ /* 0x0007e80000000c00 */
[----:B------:R-:W-:Y:S01]  /*2f70*/  @!PT LDS RZ, [RZ] ;  /* 0x00000000fffff984 */ /* 0x000fe20000000800 */
[----:B------:R-:W-:Y:S01]  /*2f80*/  @!PT LDS RZ, [RZ] ;  /* 0x00000000fffff984 */ /* 0x000fe20000000800 */
[----:B------:R-:W-:Y:S01]  /*2f90*/  @!PT LDS RZ, [RZ] ;  /* 0x00000000fffff984 */ /* 0x000fe20000000800 */
[----:B------:R3:W-:Y:S04]  /*2fa0*/  @!P1 LDGSTS.E.BYPASS.LTC128B.128 [R214+0x19000], desc[UR14][R10.64] ;  /* 0x190000000ad69fae */ /* 0x0007e8000b901d4e */
[----:B------:R3:W-:Y:S04]  /*2fb0*/  @!P1 LDGSTS.E.BYPASS.LTC128B.128 [R214+0x1b000], desc[UR14][R10.64+0x80] ;  /* 0x1b0000800ad69fae */ /* 0x0007e8000b901d4e */
[----:B------:R3:W-:Y:S04]  /*2fc0*/  @!P1 LDGSTS.E.BYPASS.LTC128B.128 [R214+0x1d000], desc[UR14][R10.64+0x100] ;  /* 0x1d0001000ad69fae */ /* 0x0007e8000b901d4e */
[----:B------:R-:W0:Y:S01]  /*2fd0*/  LDGDEPBAR ;  /* 0x00000000000079af */ /* 0x000e220000000000 */
[----:B------:R-:W-:Y:S01]  /*2fe0*/  R2P PR, R205, 0x6 ;  /* 0x00000006cd007804 */ /* 0x000fe20000000000 */
[----:B------:R-:W-:-:S02]  /*2ff0*/  VIADD R3, R200, 0x3000 ;  /* 0x00003000c8037836 */ /* 0x000fc40000000000 */
[----:B------:R-:W-:Y:S02]  /*3000*/  VIADD R4, R199, 0x3000 ;  /* 0x00003000c7047836 */ /* 0x000fe40000000000 */
[----:B------:R-:W-:Y:S02]  /*3010*/  SEL R190, R190, 0xffffffe0, !P1 ;  /* 0xffffffe0bebe7807 */ /* 0x000fe40004800000 */
[----:B------:R-:W-:Y:S02]  /*3020*/  IADD3 R242, R242, 0x40, R237 ;  /* 0x00000040f2f27810 */ /* 0x000fe40007ffe0ed */
[----:B------:R-:W-:Y:S01]  /*3030*/  SEL R189, R189, 0xffffffc0, !P2 ;  /* 0xffffffc0bdbd7807 */ /* 0x000fe20005000000 */
[----:B------:R-:W-:Y:S01]  /*3040*/  IMAD.IADD R188, R193, 0x1, R190 ;  /* 0x00000001c1bc7824 */ /* 0x000fe200078e02be */
[----:B------:R-:W-:Y:S02]  /*3050*/  SEL R192, R3, R200, !P0 ;  /* 0x000000c803c07207 */ /* 0x000fe40004000000 */
[----:B------:R-:W-:-:S02]  /*3060*/  SEL R4, R4, R199, !P0 ;  /* 0x000000c704047207 */ /* 0x000fc40004000000 */
[----:B------:R-:W-:Y:S02]  /*3070*/  CS2R R24, SRZ ;  /* 0x0000000000187805 */ /* 0x000fe4000001ff00 */
[----:B------:R-:W-:Y:S02]  /*3080*/  CS2R R22, SRZ ;  /* 0x0000000000167805 */ /* 0x000fe4000001ff00 */
[----:B--2---:R-:W-:Y:S01]  /*3090*/  CS2R R20, SRZ ;  /* 0x0000000000147805 */ /* 0x004fe2000001ff00 */
[----:B------:R-:W-:Y:S01]  /*30a0*/  IMAD.IADD R242, R242, 0x1, -R239 ;  /* 0x00000001f2f27824 */ /* 0x000fe200078e0aef */
[----:B------:R-:W-:Y:S01]  /*30b0*/  LEA R192, R192, UR5, 0x1 ;  /* 0x00000005c0c07c11 */ /* 0x000fe2000f8e08ff */
[----:B------:R-:W-:Y:S01]  /*30c0*/  IMAD.IADD R2, R193, 0x1, R189 ;  /* 0x00000001c1027824 */ /* 0x000fe200078e02bd */
[----:B------:R-:W-:Y:S01]  /*30d0*/  LEA R191, R4, UR5, 0x1 ;  /* 0x0000000504bf7c11 */ /* 0x000fe2000f8e08ff */
[----:B---3--:R-:W-:-:S07]  /*30e0*/  IMAD.IADD R3, R189, 0x1, R188 ;  /* 0x00000001bd037824 */ /* 0x008fce00078e02bc */
.L_x_188:
[----:B------:R-:W0:Y:S01]  /*30f0*/  LDGDEPBAR ;  /* 0x00000000000079af */ /* 0x000e220000000000 */
[C---:B------:R-:W-:Y:S02]  /*3100*/  IMAD.IADD R98, R192.reuse, 0x1, R190 ;  /* 0x00000001c0627824 */ /* 0x040fe400078e02be */
        /* <DEDUP_REMOVED lines=14> */
[C---:B------:R-:W-:Y:S01]  /*31f0*/  @!P2 VIADD R151, R159.reuse, 0x1 ;  /* 0x000000019f97a836 */ /* 0x040fe20000000000 */
[C---:B------:R-:W-:Y:S01]  /*3200*/  @!P2 VIMNMX R160, R162.reuse, R239, PT ;  /* 0x000000efa2a0a248 */ /* 0x040fe20003fe0100 */
        /* <DEDUP_REMOVED lines=9> */
[----:B------:R-:W1:Y:S04]  /*32a0*/  LDSM.16.M88.4 R72, [R198+UR5+0x12000] ;  /* 0x01200005c648783b */ /* 0x000e680008000200 */
[----:B------:R-:W2:Y:S04]  /*32b0*/  LDSM.16.M88.4 R76, [R198+UR5+0x12800] ;  /* 0x01280005c64c783b */ /* 0x000ea80008000200 */
[----:B------:R-:W-:Y:S04]  /*32c0*/  LDSM.16.M88.4 R80, [R98] ;  /* 0x000000006250783b */ /* 0x000fe80000000200 */
[----:B------:R-:W3:Y:S04]  /*32d0*/  LDSM.16.M88.4 R84, [R197] ;  /* 0x00000000c554783b */ /* 0x000ee80000000200 */
[----:B------:R-:W4:Y:S04]  /*32e0*/  LDSM.16.M88.4 R88, [R197+0x800] ;  /* 0x00080000c558783b */ /* 0x000f280000000200 */
[----:B------:R-:W-:Y:S01]  /*32f0*/  LDSM.16.M88.4 R92, [R196] ;  /* 0x00000000c45c783b */ /* 0x000fe20000000200 */
[C---:B-1----:R-:W-:Y:S06]  /*3300*/  HMMA.16816.F32 R4, R68.reuse, R72, RZ ;  /* 0x000000484404723c */ /* 0x042fec00000018ff */
[C---:B------:R-:W-:Y:S01]  /*3310*/  HMMA.16816.F32 R8, R68.reuse, R74, RZ ;  /* 0x0000004a4408723c */ /* 0x040fe200000018ff */
[----:B------:R-:W1:Y:S05]  /*3320*/  LDSM.16.M88.4 R72, [R97] ;  /* 0x000000006148783b */ /* 0x000e6a0000000200 */
[C---:B--2---:R-:W-:Y:S06]  /*3330*/  HMMA.16816.F32 R12, R68.reuse, R76, RZ ;  /* 0x0000004c440c723c */ /* 0x044fec00000018ff */
[----:B------:R-:W-:Y:S01]  /*3340*/  HMMA.16816.F32 R16, R68, R78, RZ ;  /* 0x0000004e4410723c */ /* 0x000fe200000018ff */
[----:B------:R-:W2:Y:S04]  /*3350*/  LDSM.16.M88.4 R68, [R196+0x800] ;  /* 0x00080000c444783b */ /* 0x000ea80000000200 */
        /* <DEDUP_REMOVED lines=8> */
[C---:B-1----:R-:W-:Y:S06]  /*33e0*/  HMMA.16816.F32 R4, R72.reuse, R92, R4 ;  /* 0x0000005c4804723c */ /* 0x042fec0000001804 */
[C---:B------:R-:W-:Y:S01]  /*33f0*/  HMMA.16816.F32 R8, R72.reuse, R94, R8 ;  /* 0x0000005e4808723c */ /* 0x040fe20000001808 */
[----:B------:R-:W1:Y:S05]  /*3400*/  LDSM.16.M88.4 R92, [R198+UR5+0x14000] ;  /* 0x01400005c65c783b */ /* 0x000e6a0008000200 */
[C---:B--2---:R-:W-:Y:S06]  /*3410*/  HMMA.16816.F32 R12, R72.reuse, R68, R12 ;  /* 0x00000044480c723c */ /* 0x044fec000000180c */
[----:B------:R-:W-:Y:S01]  /*3420*/  HMMA.16816.F32 R16, R72, R70, R16 ;  /* 0x000000464810723c */ /* 0x000fe20000001810 */
[----:B------:R-:W2:Y:S04]  /*3430*/  LDSM.16.M88.4 R68, [R198+UR5+0x14800] ;  /* 0x01480005c644783b */ /* 0x000ea80008000200 */
        /* <DEDUP_REMOVED lines=8> */
[C---:B-1----:R-:W-:Y:S06]  /*34c0*/  HMMA.16816.F32 R4, R88.reuse, R92, R4 ;  /* 0x0000005c5804723c */ /* 0x042fec0000001804 */
[C---:B------:R-:W-:Y:S01]  /*34d0*/  HMMA.16816.F32 R8, R88.reuse, R94, R8 ;  /* 0x0000005e5808723c */ /* 0x040fe20000001808 */
[----:B------:R-:W1:Y:S05]  /*34e0*/  LDSM.16.M88.4 R92, [R196+0x2000] ;  /* 0x00200000c45c783b */ /* 0x000e6a0000000200 */
[C---:B--2---:R-:W-:Y:S06]  /*34f0*/  HMMA.16816.F32 R12, R88.reuse, R68, R12 ;  /* 0x00000044580c723c */ /* 0x044fec000000180c */
[----:B------:R-:W-:Y:S01]  /*3500*/  HMMA.16816.F32 R16, R88, R70, R16 ;  /* 0x000000465810723c */ /* 0x000fe20000001810 */
[----:B------:R-:W2:Y:S04]  /*3510*/  LDSM.16.M88.4 R68, [R196+0x2800] ;  /* 0x00280000c444783b */ /* 0x000ea80000000200 */
        /* <DEDUP_REMOVED lines=33> */
[----:B------:R-:W-:Y:S06]  /*3730*/  HMMA.16816.F32 R16, R80, R74, R16 ;  /* 0x0000004a5010723c */ /* 0x000fec0000001810 */
[C---:B-1----:R-:W-:Y:S06]  /*3740*/  HMMA.16816.F32 R4, R84.reuse, R92, R4 ;  /* 0x0000005c5404723c */ /* 0x042fec0000001804 */
[C---:B------:R-:W-:Y:S06]  /*3750*/  HMMA.16816.F32 R8, R84.reuse, R94, R8 ;  /* 0x0000005e5408723c */ /* 0x040fec0000001808 */
[C---:B--2---:R-:W-:Y:S06]  /*3760*/  HMMA.16816.F32 R12, R84.reuse, R68, R12 ;  /* 0x00000044540c723c */ /* 0x044fec000000180c */
        /* <DEDUP_REMOVED lines=46> */
[----:B------:R-:W2:Y:S01]  /*3a50*/  MUFU.EX2 R153, R153 ;  /* 0x0000009900997308 */ /* 0x000ea20000000800 */
[----:B------:R-:W-:Y:S01]  /*3a60*/  @!P2 ISETP.GE.AND P0, PT, R161, R162, PT ;  /* 0x000000a2a100a20c */ /* 0x000fe20003f06270 */
[----:B------:R-:W-:Y:S02]  /*3a70*/  @!P2 VIADD R161, R159, 0x18 ;  /* 0x000000189fa1a836 */ /* 0x000fe40000000000 */
[--C-:B------:R-:W-:Y:S01]  /*3a80*/  FFMA.FTZ R158, R14, UR6, -R163.reuse ;  /* 0x000000060e9e7c23 */ /* 0x100fe200080108a3 */
[----:B------:R-:W-:Y:S02]  /*3a90*/  @!P2 FSEL R15, R15, -INF , !P0 ;  /* 0xff8000000f0fa808 */ /* 0x000fe40004000000 */
[C---:B------:R-:W-:Y:S03]  /*3aa0*/  @!P2 ISETP.GE.AND P0, PT, R161.reuse, R160, PT ;  /* 0x000000a0a100a20c */ /* 0x040fe60003f06270 */
[----:B------:R-:W-:Y:S01]  /*3ab0*/  MUFU.EX2 R154, R154 ;  /* 0x0000009a009a7308 */ /* 0x000fe20000000800 */
        /* <DEDUP_REMOVED lines=13> */
[----:B------:R3:W-:Y:S01]  /*3b90*/  MUFU.EX2 R159, R164 ;  /* 0x000000a4009f7308 */ /* 0x0007e20000000800 */
[----:B--2---:R-:W-:Y:S01]  /*3ba0*/  F2FP.F16.F32.PACK_AB R166, R153, R152 ;  /* 0x0000009899a6723e */ /* 0x004fe200000000ff */
[----:B------:R-:W-:Y:S01]  /*3bb0*/  STS [R218+0x20400], R167 ;  /* 0x020400a7da007388 */ /* 0x000fe20000000800 */
[----:B------:R-:W-:Y:S03]  /*3bc0*/  FFMA.FTZ R163, R19, UR6, -R163 ;  /* 0x0000000613a37c23 */ /* 0x000fe600080108a3 */
[----:B------:R1:W-:Y:S04]  /*3bd0*/  STS [R221+0x20000], R166 ;  /* 0x020000a6dd007388 */ /* 0x0003e80000000800 */
[----:B------:R-:W-:Y:S10]  /*3be0*/  MUFU.EX2 R156, R156 ;  /* 0x0000009c009c7308 */ /* 0x000ff40000000800 */
[----:B------:R-:W2:Y:S01]  /*3bf0*/  MUFU.EX2 R157, R157 ;  /* 0x0000009d009d7308 */ /* 0x000ea20000000800 */
[----:B---3--:R-:W-:Y:S05]  /*3c00*/  F2FP.F16.F32.PACK_AB R164, R155, R154 ;  /* 0x0000009a9ba4723e */ /* 0x008fea00000000ff */
[----:B------:R3:W-:Y:S04]  /*3c10*/  STS [R221+0x20400], R164 ;  /* 0x020400a4dd007388 */ /* 0x0007e80000000800 */
[----:B------:R-:W4:Y:S01]  /*3c20*/  MUFU.EX2 R158, R158 ;  /* 0x0000009e009e7308 */ /* 0x000f220000000800 */
[----:B-1----:R-:W-:Y:S09]  /*3c30*/  IADD3 R166, P0, R231, R230, RZ ;  /* 0x000000e6e7a67210 */ /* 0x002ff20007f1e0ff */
[----:B------:R1:W-:Y:S01]  /*3c40*/  MUFU.EX2 R165, R163 ;  /* 0x000000a300a57308 */ /* 0x0003e20000000800 */
[----:B--2---:R-:W-:Y:S02]  /*3c50*/  F2FP.F16.F32.PACK_AB R175, R157, R156 ;  /* 0x0000009c9daf723e */ /* 0x004fe400000000ff */
[----:B------:R-:W-:Y:S03]  /*3c60*/  IADD3.X R167, R232, R229, RZ, P0, !PT ;  /* 0x000000e5e8a77210 */ /* 0x000fe600007fe4ff */
[----:B------:R-:W-:Y:S04]  /*3c70*/  STS [R220+0x20000], R175 ;  /* 0x020000afdc007388 */ /* 0x000fe80000000800 */
[----:B------:R2:W-:Y:S01]  /*3c80*/  MUFU.EX2 R161, R99 ;  /* 0x0000006300a17308 */ /* 0x0005e20000000800 */
[----:B----4-:R-:W-:Y:S05]  /*3c90*/  F2FP.F16.F32.PACK_AB R173, R159, R158 ;  /* 0x0000009e9fad723e */ /* 0x010fea00000000ff */
[----:B------:R-:W-:Y:S04]  /*3ca0*/  STS [R220+0x20400], R173 ;  /* 0x020400addc007388 */ /* 0x000fe80000000800 */
[----:B------:R-:W4:Y:S01]  /*3cb0*/  MUFU.EX2 R160, R160 ;  /* 0x000000a000a07308 */ /* 0x000f220000000800 */
[----:B-1----:R-:W4:Y:S04]  /*3cc0*/  LDG.E R163, desc[UR14][R166.64] ;  /* 0x0000000ea6a37981 */ /* 0x002f28000c1e1900 */
[----:B---3--:R1:W3:Y:S05]  /*3cd0*/  LDG.E R164, desc[UR14][R166.64+0x20] ;  /* 0x0000200ea6a47981 */ /* 0x0082ea000c1e1900 */
[----:B------:R-:W1:Y:S01]  /*3ce0*/  MUFU.EX2 R162, R162 ;  /* 0x000000a200a27308 */ /* 0x000e620000000800 */
[----:B--2---:R-:W-:Y:S05]  /*3cf0*/  LEA R99, R200, UR5, 0x1 ;  /* 0x00000005c8637c11 */ /* 0x004fea000f8e08ff */
[--C-:B------:R-:W-:Y:S02]  /*3d00*/  IMAD.IADD R98, R190, 0x1, R99.reuse ;  /* 0x00000001be627824 */ /* 0x100fe400078e0263 */
[----:B------:R-:W-:Y:S01]  /*3d10*/  IMAD.IADD R97, R189, 0x1, R99 ;  /* 0x00000001bd617824 */ /* 0x000fe200078e0263 */
[----:B----4-:R-:W-:Y:S02]  /*3d20*/  F2FP.F16.F32.PACK_AB R171, R161, R160 ;  /* 0x000000a0a1ab723e */ /* 0x010fe400000000ff */
[----:B------:R-:W-:Y:S03]  /*3d30*/  IADD3 R96, R189, R98, RZ ;  /* 0x00000062bd607210 */ /* 0x000fe60007ffe0ff */
[----:B------:R-:W-:Y:S01]  /*3d40*/  STS [R226+0x20000], R171 ;  /* 0x020000abe2007388 */ /* 0x000fe20000000800 */
[----:B-1----:R-:W-:Y:S05]  /*3d50*/  F2FP.F16.F32.PACK_AB R169, R165, R162 ;  /* 0x000000a2a5a9723e */ /* 0x002fea00000000ff */
[----:B------:R-:W-:Y:S04]  /*3d60*/  STS [R226+0x20400], R169 ;  /* 0x020400a9e2007388 */ /* 0x000fe80000000800 */
[----:B------:R-:W-:Y:S04]  /*3d70*/  LDSM.16.M88.4 R68, [R99+0xc000] ;  /* 0x00c000006344783b */ /* 0x000fe80000000200 */
[----:B------:R-:W1:Y:S04]  /*3d80*/  LDSM.16.M88.4 R72, [R198+UR5+0x18000] ;  /* 0x01800005c648783b */ /* 0x000e680008000200 */
[----:B------:R-:W2:Y:S04]  /*3d90*/  LDSM.16.M88.4 R76, [R198+UR5+0x18800] ;  /* 0x01880005c64c783b */ /* 0x000ea80008000200 */
[----:B------:R-:W-:Y:S04]  /*3da0*/  LDSM.16.M88.4 R80, [R98+0xc000] ;  /* 0x00c000006250783b */ /* 0x000fe80000000200 */
[----:B------:R-:W4:Y:S04]  /*3db0*/  LDSM.16.M88.4 R84, [R197+0x6000] ;  /* 0x00600000c554783b */ /* 0x000f280000000200 */
[----:B------:R-:W4:Y:S04]  /*3dc0*/  LDSM.16.M88.4 R88, [R197+0x6800] ;  /* 0x00680000c558783b */ /* 0x000f280000000200 */
[----:B------:R-:W-:Y:S01]  /*3dd0*/  LDSM.16.M88.4 R92, [R196+0x6000] ;  /* 0x00600000c45c783b */ /* 0x000fe20000000200 */
[C---:B-1----:R-:W-:Y:S06]  /*3de0*/  HMMA.16816.F32 R4, R68.reuse, R72, RZ ;  /* 0x000000484404723c */ /* 0x042fec00000018ff */
[C---:B------:R-:W-:Y:S01]  /*3df0*/  HMMA.16816.F32 R8, R68.reuse, R74, RZ ;  /* 0x0000004a4408723c */ /* 0x040fe200000018ff */
[----:B------:R-:W1:Y:S05]  /*3e00*/  LDSM.16.M88.4 R72, [R97+0xc000] ;  /* 0x00c000006148783b */ /* 0x000e6a0000000200 */
[C---:B--2---:R-:W-:Y:S06]  /*3e10*/  HMMA.16816.F32 R12, R68.reuse, R76, RZ ;  /* 0x0000004c440c723c */ /* 0x044fec00000018ff */
[----:B------:R-:W-:Y:S01]  /*3e20*/  HMMA.16816.F32 R16, R68, R78, RZ ;  /* 0x0000004e4410723c */ /* 0x000fe200000018ff */
[----:B------:R-:W2:Y:S04]  /*3e30*/  LDSM.16.M88.4 R68, [R196+0x6800] ;  /* 0x00680000c444783b */ /* 0x000ea80000000200 */
        /* <DEDUP_REMOVED lines=48> */
[----:B------:R-:W3:Y:S04]  /*4140*/  LDSM.16.M88.4 R72, [R197+0xa800] ;  /* 0x00a80000c548783b */ /* 0x000ee80000000200 */
        /* <DEDUP_REMOVED lines=11> */
[C---:B---3--:R-:W-:Y:S06]  /*4200*/  HMMA.16816.F32 R12, R80.reuse, R72, R12 ;  /* 0x00000048500c723c */ /* 0x048fec000000180c */
[----:B------:R-:W-:Y:S01]  /*4210*/  HMMA.16816.F32 R16, R80, R74, R16 ;  /* 0x0000004a5010723c */ /* 0x000fe20000001810 */
[----:B------:R-:W3:Y:S05]  /*4220*/  LDSM.16.M88.4 R72, [R195+0xa800] ;  /* 0x00a80000c348783b */ /* 0x000eea0000000200 */
[C---:B-1----:R-:W-:Y:S06]  /*4230*/  HMMA.16816.F32 R4, R84.reuse, R92, R4 ;  /* 0x0000005c5404723c */ /* 0x042fec0000001804 */
[C---:B------:R-:W-:Y:S06]  /*4240*/  HMMA.16816.F32 R8, R84.reuse, R94, R8 ;  /* 0x0000005e5408723c */ /* 0x040fec0000001808 */
[C---:B--2---:R-:W-:Y:S06]  /*4250*/  HMMA.16816.F32 R12, R84.reuse, R68, R12 ;  /* 0x00000044540c723c */ /* 0x044fec000000180c */
[----:B------:R-:W-:Y:S06]  /*4260*/  HMMA.16816.F32 R16, R84, R70, R16 ;  /* 0x000000465410723c */ /* 0x000fec0000001810 */
[C---:B----4-:R-:W-:Y:S06]  /*4270*/  HMMA.16816.F32 R4, R76.reuse, R88, R4 ;  /* 0x000000584c04723c */ /* 0x050fec0000001804 */
[C---:B------:R-:W-:Y:S06]  /*4280*/  HMMA.16816.F32 R8, R76.reuse, R90, R8 ;  /* 0x0000005a4c08723c */ /* 0x040fec0000001808 */
[C---:B---3--:R-:W-:Y:S06]  /*4290*/  HMMA.16816.F32 R12, R76.reuse, R72, R12 ;  /* 0x000000484c0c723c */ /* 0x048fec000000180c */
        /* <DEDUP_REMOVED lines=12> */
[----:B------:R-:W-:Y:S01]  /*4360*/  F2FP.F16.F32.PACK_AB R148, R148, R149 ;  /* 0x000000959494723e */ /* 0x000fe200000000ff */
[----:B------:R-:W-:Y:S01]  /*4370*/  FADD.FTZ R149, -R164, R6 ;  /* 0x00000006a4957221 */ /* 0x000fe20000010100 */
[----:B------:R-:W-:Y:S01]  /*4380*/  FMUL.FTZ R153, R156, R153 ;  /* 0x000000999c997220 */ /* 0x000fe20000410000 */
[----:B------:R-:W-:Y:S01]  /*4390*/  FMUL.FTZ R152, R157, R152 ;  /* 0x000000989d987220 */ /* 0x000fe20000410000 */
[----:B------:R-:W-:Y:S01]  /*43a0*/  FADD.FTZ R156, -R164, R7 ;  /* 0x00000007a49c7221 */ /* 0x000fe20000010100 */
[----:B------:R-:W-:Y:S01]  /*43b0*/  FMUL.FTZ R149, R150, R149 ;  /* 0x0000009596957220 */ /* 0x000fe20000410000 */
[----:B------:R-:W-:Y:S01]  /*43c0*/  FADD.FTZ R150, -R164, R11 ;  /* 0x0000000ba4967221 */ /* 0x000fe20000010100 */
[C---:B------:R-:W-:Y:S01]  /*43d0*/  FADD.FTZ R167, -R163.reuse, R16 ;  /* 0x00000010a3a77221 */ /* 0x040fe20000010100 */
[----:B------:R-:W-:Y:S01]  /*43e0*/  FADD.FTZ R166, -R163, R17 ;  /* 0x00000011a3a67221 */ /* 0x000fe20000010100 */
[----:B------:R-:W-:Y:S01]  /*43f0*/  FMUL.FTZ R156, R151, R156 ;  /* 0x0000009c979c7220 */ /* 0x000fe20000410000 */
[----:B------:R-:W-:Y:S01]  /*4400*/  F2FP.F16.F32.PACK_AB R153, R152, R153 ;  /* 0x000000999899723e */ /* 0x000fe200000000ff */
[----:B------:R-:W-:Y:S01]  /*4410*/  FMUL.FTZ R150, R155, R150 ;  /* 0x000000969b967220 */ /* 0x000fe20000410000 */
[----:B------:R-:W-:Y:S01]  /*4420*/  FMUL.FTZ R167, R160, R167 ;  /* 0x000000a7a0a77220 */ /* 0x000fe20000410000 */
[----:B------:R-:W-:Y:S01]  /*4430*/  FMUL.FTZ R166, R161, R166 ;  /* 0x000000a6a1a67220 */ /* 0x000fe20000410000 */
[C---:B------:R-:W-:Y:S01]  /*4440*/  FADD.FTZ R151, -R164.reuse, R10 ;  /* 0x0000000aa4977221 */ /* 0x040fe20000010100 */
        /* <DEDUP_REMOVED lines=10> */
[----:B------:R-:W-:Y:S01]  /*44f0*/  FMUL.FTZ R164, R165, R164 ;  /* 0x000000a4a5a47220 */ /* 0x000fe20000410000 */
[----:B------:R-:W-:Y:S06]  /*4500*/  @!P3 BRA `(.L_x_186) ;  /* 0x00000000005cb947 */ /* 0x000fec0003800000 */
[----:B------:R-:W1:Y:S01]  /*4510*/  LDC R7, c[0x0][0x240] ;  /* 0x00009000ff077b82 */ /* 0x000e620000000800 */
[----:B------:R-:W-:Y:S04]  /*4520*/  LOP3.LUT R4, R238, 0x1, RZ, 0xc0, !PT ;  /* 0x00000001ee047812 */ /* 0x000fe800078ec0ff */
[----:B------:R-:W-:Y:S01]  /*4530*/  ISETP.NE.U32.AND P1, PT, R4, 0x1, PT ;  /* 0x000000010400780c */ /* 0x000fe20003f25070 */
[----:B------:R-:W-:Y:S02]  /*4540*/  IMAD.MOV.U32 R4, RZ, RZ, -0x6000 ;  /* 0xffffa000ff047424 */ /* 0x000fe400078e00ff */
[----:B------:R-:W2:Y:S01]  /*4550*/  LDC R5, c[0x0][0x244] ;  /* 0x00009100ff057b82 */ /* 0x000ea20000000800 */
[----:B-1----:R-:W-:Y:S05]  /*4560*/  IMAD.U32 R9, R7, -0x40, RZ ;  /* 0xffffffc007097824 */ /* 0x002fea00078e00ff */
[C---:B------:R-:W-:Y:S04]  /*4570*/  LEA R248, P0, R9.reuse, R248, 0x1 ;  /* 0x000000f809f87211 */ /* 0x040fe800078008ff */
[----:B------:R-:W-:Y:S02]  /*4580*/  LEA.HI.X.SX32 R249, R9, R249, 0x1, P0 ;  /* 0x000000f909f97211 */ /* 0x000fe400000f0eff */
[----:B------:R-:W-:Y:S02]  /*4590*/  SEL R9, R4, 0x6000, !P1 ;  /* 0x0000600004097807 */ /* 0x000fe40004800000 */
[C---:B------:R-:W-:Y:S03]  /*45a0*/  LEA R6, P0, R7.reuse, R248, 0x6 ;  /* 0x000000f807067211 */ /* 0x040fe600078030ff */
[----:B------:R-:W-:Y:S01]  /*45b0*/  IMAD.IADD R236, R236, 0x1, R9 ;  /* 0x00000001ecec7824 */ /* 0x000fe200078e0209 */
[----:B--2---:R-:W-:Y:S01]  /*45c0*/  LEA.HI.X R7, R7, R249, R5, 0x6, P0 ;  /* 0x000000f907077211 */ /* 0x004fe200000f3405 */
[----:B------:R-:W-:Y:S03]  /*45d0*/  IMAD.IADD R192, R192, 0x1, R9 ;  /* 0x00000001c0c07824 */ /* 0x000fe600078e0209 */
[----:B------:R-:W-:Y:S01]  /*45e0*/  @!PT LDS RZ, [RZ] ;  /* 0x00000000fffff984 */ /* 0x000fe20000000800 */
[----:B------:R-:W-:Y:S01]  /*45f0*/  @!PT LDS RZ, [RZ] ;  /* 0x00000000fffff984 */ /* 0x000fe20000000800 */
[----:B------:R-:W-:Y:S01]  /*4600*/  @!PT LDS RZ, [RZ] ;  /* 0x00000000fffff984 */ /* 0x000fe20000000800 */
[----:B------:R1:W-:Y:S04]  /*4610*/  LDGSTS.E.BYPASS.LTC128B.128 [R236], desc[UR14][R248.64] ;  /* 0x00000000f8ec7fae */ /* 0x0003e8000b901d4e */
[----:B------:R1:W-:Y:S04]  /*4620*/  LDGSTS.E.BYPASS.LTC128B.128 [R236+0x2000], desc[UR14][R248.64+0x80] ;  /* 0x02000080f8ec7fae */ /* 0x0003e8000b901d4e */
[----:B------:R1:W-:Y:S04]  /*4630*/  LDGSTS.E.BYPASS.LTC128B.128 [R236+0x4000], desc[UR14][R248.64+0x100] ;  /* 0x04000100f8ec7fae */ /* 0x0003e8000b901d4e */
[----:B------:R1:W-:Y:S04]  /*4640*/  LDGSTS.E.BYPASS.LTC128B.128 [R236+0x1000], desc[UR14][R6.64] ;  /* 0x0100000006ec7fae */ /* 0x0003e8000b901d4e */
[----:B------:R1:W-:Y:S04]  /*4650*/  LDGSTS.E.BYPASS.LTC128B.128 [R236+0x3000], desc[UR14][R6.64+0x80] ;  /* 0x0300008006ec7fae */ /* 0x0003e8000b901d4e */
[----:B------:R1:W-:Y:S04]  /*4660*/  LDGSTS.E.BYPASS.LTC128B.128 [R236+0x5000], desc[UR14][R6.64+0x100] ;  /* 0x0500010006ec7fae */ /* 0x0003e8000b901d4e */
[----:B------:R-:W0:Y:S02]  /*4670*/  LDGDEPBAR ;  /* 0x00000000000079af */ /* 0x000e240000000000 */
.L_x_186:
        /* <DEDUP_REMOVED lines=14> */
[----:B-1----:R-:W-:Y:S04]  /*4760*/  LDSM.16.MT88.4 R4, [R194+0x20000] ;  /* 0x02000000c204783b */ /* 0x002fe80000004200 */
[----:B------:R-:W1:Y:S04]  /*4770*/  LDSM.16.MT88.4 R8, [R201+0xc000] ;  /* 0x00c00000c908783b */ /* 0x000e680000004200 */
        /* <DEDUP_REMOVED lines=73> */
[----:B------:R-:W1:Y:S08]  /*4c10*/  LDC R7, c[0x0][0x420] ;  /* 0x00010800ff077b82 */ /* 0x000e700000000800 */
[----:B------:R-:W2:Y:S01]  /*4c20*/  LDC R5, c[0x0][0x424] ;  /* 0x00010900ff057b82 */ /* 0x000ea20000000800 */
[----:B-1----:R-:W-:Y:S05]  /*4c30*/  IMAD.U32 R9, R7, -0x40, RZ ;  /* 0xffffffc007097824 */ /* 0x002fea00078e00ff */
[C---:B------:R-:W-:Y:S04]  /*4c40*/  LEA R246, P0, R9.reuse, R246, 0x1 ;  /* 0x000000f609f67211 */ /* 0x040fe800078008ff */
[----:B------:R-:W-:Y:S02]  /*4c50*/  LEA.HI.X.SX32 R247, R9, R247, 0x1, P0 ;  /* 0x000000f709f77211 */ /* 0x000fe400000f0eff */
[C---:B------:R-:W-:Y:S03]  /*4c60*/  LEA R6, P0, R7.reuse, R246, 0x6 ;  /* 0x000000f607067211 */ /* 0x040fe600078030ff */
[----:B------:R-:W-:Y:S01]  /*4c70*/  @!PT LDS RZ, [RZ] ;  /* 0x00000000fffff984 */ /* 0x000fe20000000800 */
[----:B------:R-:W-:Y:S01]  /*4c80*/  @!PT LDS RZ, [RZ] ;  /* 0x00000000fffff984 */ /* 0x000fe20000000800 */
[----:B------:R-:W-:Y:S01]  /*4c90*/  @!PT LDS RZ, [RZ] ;  /* 0x00000000fffff984 */ /* 0x000fe20000000800 */
[----:B------:R1:W-:Y:S01]  /*4ca0*/  LDGSTS.E.BYPASS.LTC128B.128 [R214+0xc000], desc[UR14][R246.64] ;  /* 0x0c000000f6d67fae */ /* 0x0003e2000b901d4e */
[----:B--2---:R-:W-:Y:S03]  /*4cb0*/  LEA.HI.X R7, R7, R247, R5, 0x6, P0 ;  /* 0x000000f707077211 */ /* 0x004fe600000f3405 */
[----:B------:R1:W-:Y:S04]  /*4cc0*/  LDGSTS.E.BYPASS.LTC128B.128 [R214+0xe000], desc[UR14][R246.64+0x80] ;  /* 0x0e000080f6d67fae */ /* 0x0003e8000b901d4e */
[----:B------:R1:W-:Y:S04]  /*4cd0*/  LDGSTS.E.BYPASS.LTC128B.128 [R214+0x10000], desc[UR14][R246.64+0x100] ;  /* 0x10000100f6d67fae */ /* 0x0003e8000b901d4e */
[----:B------:R1:W-:Y:S04]  /*4ce0*/  LDGSTS.E.BYPASS.LTC128B.128 [R214+0xd000], desc[UR14][R6.64] ;  /* 0x0d00000006d67fae */ /* 0x0003e8000b901d4e */
[----:B------:R1:W-:Y:S04]  /*4cf0*/  LDGSTS.E.BYPASS.LTC128B.128 [R214+0xf000], desc[UR14][R6.64+0x80] ;  /* 0x0f00008006d67fae */ /* 0x0003e8000b901d4e */
[----:B------:R1:W-:Y:S04]  /*4d00*/  LDGSTS.E.BYPASS.LTC128B.128 [R214+0x11000], desc[UR14][R6.64+0x100] ;  /* 0x1100010006d67fae */ /* 0x0003e8000b901d4e */
[----:B------:R-:W0:Y:S02]  /*4d10*/  LDGDEPBAR ;  /* 0x00000000000079af */ /* 0x000e240000000000 */
.L_x_187:
[----:B------:R-:W-:Y:S04]  /*4d20*/  LDSM.16.M88.4 R148, [R193] ;  /* 0x00000000c194783b */ /* 0x000fe80000000200 */
[----:B------:R-:W1:Y:S04]  /*4d30*/  LDSM.16.MT88.4 R16, [R201+0x12000] ;  /* 0x01200000c910783b */ /* 0x000e680000004200 */
[----:B------:R-:W2:Y:S04]  /*4d40*/  LDSM.16.M88.4 R92, [R193+0x1000] ;  /* 0x00100000c15c783b */ /* 0x000ea80000000200 */
[----:B------:R-:W3:Y:S04]  /*4d50*/  LDSM.16.MT88.4 R80, [R201+0x14000] ;  /* 0x01400000c950783b */ /* 0x000ee80000004200 */
[----:B------:R-:W4:Y:S04]  /*4d60*/  LDSM.16.MT88.4 R96, [R201+0x16000] ;  /* 0x01600000c960783b */ /* 0x000f280000004200 */
[----:B------:R-:W-:Y:S04]  /*4d70*/  LDSM.16.M88.4 R152, [R188] ;  /* 0x00000000bc98783b */ /* 0x000fe80000000200 */
[----:B------:R-:W4:Y:S04]  /*4d80*/  LDSM.16.MT88.4 R156, [R201+0x12800] ;  /* 0x01280000c99c783b */ /* 0x000f280000004200 */
[----:B------:R-:W4:Y:S04]  /*4d90*/  LDSM.16.M88.4 R160, [R188+0x1000] ;  /* 0x00100000bca0783b */ /* 0x000f280000000200 */
[----:B------:R-:W4:Y:S04]  /*4da0*/  LDSM.16.MT88.4 R164, [R201+0x14800] ;  /* 0x01480000c9a4783b */ /* 0x000f280000004200 */
[----:B------:R-:W4:Y:S04]  /*4db0*/  LDSM.16.MT88.4 R168, [R201+0x16800] ;  /* 0x01680000c9a8783b */ /* 0x000f280000004200 */
[----:B------:R-:W-:Y:S01]  /*4dc0*/  LDSM.16.MT88.4 R172, [R201+0x13000] ;  /* 0x01300000c9ac783b */ /* 0x000fe20000004200 */
[-C--:B-1----:R-:W-:Y:S03]  /*4dd0*/  HMMA.16816.F32 R4, R148, R16.reuse, RZ ;  /* 0x000000109404723c */ /* 0x082fe600000018ff */
[----:B------:R-:W-:Y:S04]  /*4de0*/  LDSM.16.M88.4 R176, [R2+0x1000] ;  /* 0x0010000002b0783b */ /* 0x000fe80000000200 */
[----:B------:R-:W-:Y:S01]  /*4df0*/  LDSM.16.MT88.4 R180, [R201+0x15000] ;  /* 0x01500000c9b4783b */ /* 0x000fe20000004200 */
[C---:B--2---:R-:W-:Y:S03]  /*4e00*/  HMMA.16816.F32 R8, R92.reuse, R16, RZ ;  /* 0x000000105c08723c */ /* 0x044fe600000018ff */
[----:B------:R-:W-:Y:S03]  /*4e10*/  LDSM.16.MT88.4 R184, [R201+0x17000] ;  /* 0x01700000c9b8783b */ /* 0x000fe60000004200 */
[-C--:B------:R-:W-:Y:S06]  /*4e20*/  HMMA.16816.F32 R12, R92, R18.reuse, RZ ;  /* 0x000000125c0c723c */ /* 0x080fec00000018ff */
[C---:B------:R-:W-:Y:S06]  /*4e30*/  HMMA.16816.F32 R16, R148.reuse, R18, RZ ;  /* 0x000000129410723c */ /* 0x040fec00000018ff */
[-C--:B---3--:R-:W-:Y:S06]  /*4e40*/  HMMA.16816.F32 R68, R148, R80.reuse, RZ ;  /* 0x000000509444723c */ /* 0x088fec00000018ff */
        /* <DEDUP_REMOVED lines=357> */
[----:B------:R-:W-:Y:S01]  /*64a0*/  STS [R216], R101 ;  /* 0x00000065d8007388 */ /* 0x000fe20000000800 */
[----:B------:R-:W-:Y:S01]  /*64b0*/  F2FP.F16.F32.PACK_AB R130, R131, R130 ;  /* 0x000000828382723e */ /* 0x000fe200000000ff */
[----:B------:R-:W-:Y:S01]  /*64c0*/  FMUL.FTZ R140, R140, UR4 ;  /* 0x000000048c8c7c20 */ /* 0x000fe20008410000 */
[----:B------:R-:W-:Y:S01]  /*64d0*/  FMUL.FTZ R141, R141, UR4 ;  /* 0x000000048d8d7c20 */ /* 0x000fe20008410000 */
[----:B------:R-:W-:Y:S01]  /*64e0*/  STS [R216+0x400], R103 ;  /* 0x00040067d8007388 */ /* 0x000fe20000000800 */
[----:B------:R-:W-:Y:S01]  /*64f0*/  FMUL.FTZ R142, R142, UR4 ;  /* 0x000000048e8e7c20 */ /* 0x000fe20008410000 */
[----:B------:R-:W-:Y:S01]  /*6500*/  FMUL.FTZ R143, R143, UR4 ;  /* 0x000000048f8f7c20 */ /* 0x000fe20008410000 */
[----:B------:R-:W-:Y:S01]  /*6510*/  F2FP.F16.F32.PACK_AB R121, R121, R120 ;  /* 0x000000787979723e */ /* 0x000fe200000000ff */
[----:B------:R-:W-:Y:S01]  /*6520*/  STS [R219], R112 ;  /* 0x00000070db007388 */ /* 0x000fe20000000800 */
[----:B------:R-:W-:Y:S01]  /*6530*/  F2FP.F16.F32.PACK_AB R123, R123, R122 ;  /* 0x0000007a7b7b723e */ /* 0x000fe200000000ff */
[----:B------:R-:W1:Y:S01]  /*6540*/  @P0 LDC.64 R2, c[0x0][0x458] ;  /* 0x00011600ff020b82 */ /* 0x000e620000000a00 */
[----:B------:R-:W-:Y:S01]  /*6550*/  F2FP.F16.F32.PACK_AB R124, R125, R124 ;  /* 0x0000007c7d7c723e */ /* 0x000fe200000000ff */
[----:B------:R-:W-:Y:S01]  /*6560*/  STS [R219+0x400], R114 ;  /* 0x00040072db007388 */ /* 0x000fe20000000800 */
[----:B------:R-:W-:-:S02]  /*6570*/  F2FP.F16.F32.PACK_AB R126, R127, R126 ;  /* 0x0000007e7f7e723e */ /* 0x000fc400000000ff */
[----:B------:R-:W-:Y:S01]  /*6580*/  F2FP.F16.F32.PACK_AB R133, R133, R132 ;  /* 0x000000848585723e */ /* 0x000fe200000000ff */
[----:B------:R-:W-:Y:S01]  /*6590*/  STS [R216+0x1000], R105 ;  /* 0x00100069d8007388 */ /* 0x000fe20000000800 */
[----:B------:R-:W-:Y:S01]  /*65a0*/  F2FP.F16.F32.PACK_AB R135, R135, R134 ;  /* 0x000000868787723e */ /* 0x000fe200000000ff */
[----:B------:R-:W2:Y:S01]  /*65b0*/  @P0 LDC.64 R4, c[0x0][0x450] ;  /* 0x00011400ff040b82 */ /* 0x000ea20000000a00 */
[----:B------:R-:W-:Y:S01]  /*65c0*/  F2FP.F16.F32.PACK_AB R144, R145, R144 ;  /* 0x000000909190723e */ /* 0x000fe200000000ff */
[----:B------:R-:W-:Y:S01]  /*65d0*/  STS [R216+0x1400], R107 ;  /* 0x0014006bd8007388 */ /* 0x000fe20000000800 */
[----:B------:R-:W-:Y:S02]  /*65e0*/  F2FP.F16.F32.PACK_AB R146, R147, R146 ;  /* 0x000000929392723e */ /* 0x000fe400000000ff */
[----:B------:R-:W-:Y:S01]  /*65f0*/  F2FP.F16.F32.PACK_AB R137, R137, R136 ;  /* 0x000000888989723e */ /* 0x000fe200000000ff */
[----:B------:R-:W-:Y:S01]  /*6600*/  STS [R219+0x1000], R108 ;  /* 0x0010006cdb007388 */ /* 0x000fe20000000800 */
[----:B------:R-:W-:-:S02]  /*6610*/  F2FP.F16.F32.PACK_AB R139, R139, R138 ;  /* 0x0000008a8b8b723e */ /* 0x000fc400000000ff */
[----:B------:R-:W-:Y:S01]  /*6620*/  F2FP.F16.F32.PACK_AB R140, R141, R140 ;  /* 0x0000008c8d8c723e */ /* 0x000fe200000000ff */
[----:B------:R-:W-:Y:S01]  /*6630*/  STS [R219+0x1400], R110 ;  /* 0x0014006edb007388 */ /* 0x000fe20000000800 */
[----:B------:R-:W-:Y:S02]  /*6640*/  F2FP.F16.F32.PACK_AB R142, R143, R142 ;  /* 0x0000008e8f8e723e */ /* 0x000fe400000000ff */
        /* <DEDUP_REMOVED lines=29> */
[CC--:B------:R-:W-:Y:S02]  /*6820*/  @P0 IADD3 R8, R240.reuse, R241.reuse, RZ ;  /* 0x000000f1f0080210 */ /* 0x0c0fe40007ffe0ff */
[----:B------:R-:W-:Y:S01]  /*6830*/  @P0 IADD3 R47, R240, R241, RZ ;  /* 0x000000f1f02f0210 */ /* 0x000fe20007ffe0ff */
[----:B------:R-:W-:Y:S01]  /*6840*/  STS [R219+0x4000], R144 ;  /* 0x00400090db007388 */ /* 0x000fe20000000800 */
[----:B------:R-:W-:Y:S01]  /*6850*/  F2FP.F16.F32.PACK_AB R60, R61, R60 ;  /* 0x0000003c3d3c723e */ /* 0x000fe200000000ff */
[C---:B-1----:R-:W-:Y:S01]  /*6860*/  @P0 IMAD R6, R8.reuse, R3, RZ ;  /* 0x0000000308060224 */ /* 0x042fe200078e02ff */
[----:B------:R-:W-:Y:S01]  /*6870*/  F2FP.F16.F32.PACK_AB R62, R63, R62 ;  /* 0x0000003e3f3e723e */ /* 0x000fe200000000ff */
[----:B------:R-:W-:Y:S01]  /*6880*/  STS [R219+0x4400], R146 ;  /* 0x00440092db007388 */ /* 0x000fe20000000800 */
[----:B------:R-:W-:-:S03]  /*6890*/  @P0 IMAD.WIDE.U32 R8, R8, R2, RZ ;  /* 0x0000000208080225 */ /* 0x000fc600078e00ff */
[----:B------:R-:W-:Y:S02]  /*68a0*/  STS [R216+0x5000], R137 ;  /* 0x00500089d8007388 */ /* 0x000fe40000000800 */
[----:B------:R-:W-:Y:S02]  /*68b0*/  @P0 IADD3 R6, R9, R6, RZ ;  /* 0x0000000609060210 */ /* 0x000fe40007ffe0ff */
[----:B------:R-:W-:Y:S01]  /*68c0*/  STS [R216+0x5400], R139 ;  /* 0x0054008bd8007388 */ /* 0x000fe20000000800 */
[----:B------:R-:W-:-:S03]  /*68d0*/  @P0 MOV R56, R8 ;  /* 0x0000000800380202 */ /* 0x000fc60000000f00 */
        /* <DEDUP_REMOVED lines=22> */
[----:B------:R3:W-:Y:S01]  /*6a40*/  STS [R216+0xb000], R57 ;  /* 0x00b00039d8007388 */ /* 0x0007e20000000800 */
[----:B--2---:R-:W-:-:S03]  /*6a50*/  @P0 IMAD R44, R47, R5, RZ ;  /* 0x000000052f2c0224 */ /* 0x004fc600078e02ff */
[----:B------:R3:W-:Y:S01]  /*6a60*/  STS [R216+0xb400], R59 ;  /* 0x00b4003bd8007388 */ /* 0x0007e20000000800 */
[----:B-1----:R-:W-:-:S05]  /*6a70*/  @P0 IMAD.WIDE.U32 R46, R47, R4, RZ ;  /* 0x000000042f2e0225 */ /* 0x002fca00078e00ff */
        /* <DEDUP_REMOVED lines=13> */
.L_x_189:
        /* <DEDUP_REMOVED lines=10> */
[----:B---3--:R-:W-:-:S05]  /*6bf0*/  IMAD.WIDE.U32 R56, R202, R6, R10 ;  /* 0x00000006ca387225 */ /* 0x008fca00078e000a */
[----:B------:R-:W-:-:S07]  /*6c00*/  IADD3 R6, R57, R7, RZ ;  /* 0x0000000739067210 */ /* 0x000fce0007ffe0ff */
.L_x_190:
[----:B------:R1:W-:Y:S01]  /*6c10*/  STS [R219+0xb000], R60 ;  /* 0x00b0003cdb007388 */ /* 0x0003e20000000800 */
[----:B------:R-:W-:Y:S01]  /*6c20*/  SHF.R.S32.HI R7, RZ, 0x1f, R237 ;  /* 0x0000001fff077819 */ /* 0x000fe200000114ed */
[----:B------:R-:W-:Y:S01]  /*6c30*/  IMAD R239, R212, -0x40, R239 ;  /* 0xffffffc0d4ef7824 */ /* 0x000fe200078e02ef */
[----:B------:R-:W-:Y:S01]  /*6c40*/  MOV R61, R211 ;  /* 0x000000d3003d7202 */ /* 0x000fe20000000f00 */
[----:B------:R2:W-:Y:S01]  /*6c50*/  STS [R219+0xb400], R62 ;  /* 0x00b4003edb007388 */ /* 0x0005e20000000800 */
[----:B------:R-:W-:Y:S01]  /*6c60*/  ULDC.64 UR6, c[0x0][0x468] ;  /* 0x00011a0000067ab9 */ /* 0x000fe20000000a00 */
[----:B------:R-:W-:Y:S01]  /*6c70*/  IMAD R48, R7, R4, RZ ;  /* 0x0000000407307224 */ /* 0x000fe200078e02ff */
[----:B------:R-:W-:Y:S01]  /*6c80*/  BAR.SYNC.DEFER_BLOCKING 0x0 ;  /* 0x0000000000007b1d */ /* 0x000fe20000010000 */
[----:B------:R-:W-:Y:S02]  /*6c90*/  ISETP.GE.AND P2, PT, R209, R239, PT ;  /* 0x000000efd100720c */ /* 0x000fe40003f46270 */
[----:B------:R-:W-:-:S03]  /*6ca0*/  IMAD R45, R237, R5, R48 ;  /* 0x00000005ed2d7224 */ /* 0x000fc600078e0230 */
[----:B------:R-:W-:Y:S01]  /*6cb0*/  BSSY B0, `(.L_x_191) ;  /* 0x0000024000007945 */ /* 0x000fe20003800000 */
[----:B-1----:R-:W-:-:S05]  /*6cc0*/  MOV R60, R210 ;  /* 0x000000d2003c7202 */ /* 0x002fca0000000f00 */
[----:B------:R-:W-:Y:S01]  /*6cd0*/  IMAD.WIDE.U32 R50, R237, R4, R60 ;  /* 0x00000004ed327225 */ /* 0x000fe200078e003c */
[----:B------:R1:W4:Y:S02]  /*6ce0*/  LDS.128 R40, [R214+0x13000] ;  /* 0x01300000d6287984 */ /* 0x0003240000000c00 */
[----:B--2---:R-:W-:Y:S02]  /*6cf0*/  IADD3 R62, P0, R46, R50, RZ ;  /* 0x000000322e3e7210 */ /* 0x004fe40007f1e0ff */
[----:B------:R1:W2:Y:S01]  /*6d00*/  LDS.128 R36, [R214+0x15000] ;  /* 0x01500000d6247984 */ /* 0x0002a20000000c00 */
[----:B------:R-:W-:Y:S02]  /*6d10*/  IADD3 R46, R209, 0x20, RZ ;  /* 0x00000020d12e7810 */ /* 0x000fe40007ffe0ff */
[----:B------:R-:W-:Y:S01]  /*6d20*/  IADD3.X R63, R44, R51, R45, P0, !PT ;  /* 0x000000332c3f7210 */ /* 0x000fe200007fe42d */
[----:B------:R1:W1:Y:S01]  /*6d30*/  LDS.128 R32, [R214+0x17000] ;  /* 0x01700000d6207984 */ /* 0x0002620000000c00 */
[----:B------:R-:W-:Y:S01]  /*6d40*/  IMAD R44, R233, UR6, RZ ;  /* 0x00000006e92c7c24 */ /* 0x000fe2000f8e02ff */
[----:B------:R-:W-:-:S02]  /*6d50*/  ISETP.GE.AND P1, PT, R46, R239, PT ;  /* 0x000000ef2e00720c */ /* 0x000fc40003f26270 */
[----:B------:R1:W1:Y:S01]  /*6d60*/  LDS.128 R28, [R214+0x18000] ;  /* 0x01800000d61c7984 */ /* 0x0002620000000c00 */
[C---:B------:R-:W-:Y:S02]  /*6d70*/  IMAD R44, R217.reuse, UR7, R44 ;  /* 0x00000007d92c7c24 */ /* 0x040fe4000f8e022c */
[----:B------:R-:W-:Y:S01]  /*6d80*/  IMAD.WIDE.U32 R62, R217, UR6, R62 ;  /* 0x00000006d93e7c25 */ /* 0x000fe2000f8e003e */
[----:B------:R1:W1:Y:S04]  /*6d90*/  LDS.128 R24, [R214+0x19000] ;  /* 0x01900000d6187984 */ /* 0x0002680000000c00 */
[----:B------:R1:W1:Y:S01]  /*6da0*/  LDS.128 R20, [R214+0x1a000] ;  /* 0x01a00000d6147984 */ /* 0x0002620000000c00 */
[----:B---3--:R-:W-:-:S03]  /*6db0*/  IADD3 R59, R44, R63, RZ ;  /* 0x0000003f2c3b7210 */ /* 0x008fc60007ffe0ff */
[----:B------:R3:W1:Y:S04]  /*6dc0*/  LDS.128 R16, [R214+0x1b000] ;  /* 0x01b00000d6107984 */ /* 0x0006680000000c00 */
[----:B------:R3:W1:Y:S04]  /*6dd0*/  LDS.128 R12, [R214+0x1c000] ;  /* 0x01c00000d60c7984 */ /* 0x0006680000000c00 */
[----:B------:R3:W1:Y:S01]  /*6de0*/  LDS.128 R8, [R214+0x1d000] ;  /* 0x01d00000d6087984 */ /* 0x0006620000000c00 */
[----:B------:R-:W-:Y:S05]  /*6df0*/  @P2 BRA `(.L_x_192) ;  /* 0x00000000003c2947 */ /* 0x000fea0003800000 */
[----:B------:R-:W4:Y:S01]  /*6e00*/  LDS.128 R48, [R214+0x14000] ;  /* 0x01400000d6307984 */ /* 0x000f220000000c00 */
[----:B------:R-:W-:Y:S01]  /*6e10*/  MOV R64, R62 ;  /* 0x0000003e00407202 */ /* 0x000fe20000000f00 */
[-C--:B------:R-:W-:Y:S01]  /*6e20*/  IMAD R58, R213, R4.reuse, RZ ;  /* 0x00000004d53a7224 */ /* 0x080fe200078e02ff */
[----:B------:R-:W-:Y:S01]  /*6e30*/  MOV R65, R59 ;  /* 0x0000003b00417202 */ /* 0x000fe20000000f00 */
[----:B------:R-:W2:Y:S01]  /*6e40*/  LDS.128 R44, [R214+0x12000] ;  /* 0x01200000d62c7984 */ /* 0x000ea20000000c00 */
[----:B------:R-:W-:Y:S01]  /*6e50*/  ULDC.64 UR6, c[0x0][0x3f0] ;  /* 0x0000fc0000067ab9 */ /* 0x000fe20000000a00 */
[C---:B------:R-:W-:Y:S02]  /*6e60*/  IMAD R57, R209.reuse, R5, R58 ;  /* 0x00000005d1397224 */ /* 0x040fe400078e023a */
[----:B------:R-:W3:Y:S01]  /*6e70*/  LDS.128 R52, [R214+0x16000] ;  /* 0x01600000d6347984 */ /* 0x000ee20000000c00 */
[----:B------:R-:W-:-:S05]  /*6e80*/  IMAD.WIDE.U32 R64, R209, R4, R64 ;  /* 0x00000004d1407225 */ /* 0x000fca00078e0040 */
[----:B------:R-:W-:Y:S02]  /*6e90*/  IADD3 R57, R57, R65, RZ ;  /* 0x0000004139397210 */ /* 0x000fe40007ffe0ff */
[----:B------:R-:W-:-:S04]  /*6ea0*/  LEA R66, P0, R64, UR6, 0x1 ;  /* 0x0000000640427c11 */ /* 0x000fc8000f8008ff */
[----:B------:R-:W-:-:S05]  /*6eb0*/  LEA.HI.X R67, R64, UR7, R57, 0x1, P0 ;  /* 0x0000000740437c11 */ /* 0x000fca00080f0c39 */
[----:B----4-:R4:W-:Y:S04]  /*6ec0*/  STG.E.128 desc[UR14][R66.64+0x80], R48 ;  /* 0x0000803042007986 */ /* 0x0109e8000c101d0e */
[----:B--2---:R4:W-:Y:S04]  /*6ed0*/  STG.E.128 desc[UR14][R66.64], R44 ;  /* 0x0000002c42007986 */ /* 0x0049e8000c101d0e */
[----:B---3--:R4:W-:Y:S02]  /*6ee0*/  STG.E.128 desc[UR14][R66.64+0x100], R52 ;  /* 0x0001003442007986 */ /* 0x0089e4000c101d0e */
.L_x_192:
[----:B------:R-:W-:Y:S05]  /*6ef0*/  BSYNC B0 ;  /* 0x0000000000007941 */ /* 0x000fea0003800000 */
.L_x_191:
[----:B------:R-:W-:Y:S04]  /*6f00*/  BSSY B0, `(.L_x_193) ;  /* 0x000000f000007945 */ /* 0x000fe80003800000 */
[----:B------:R-:W-:Y:S05]  /*6f10*/  @P1 BRA `(.L_x_194) ;  /* 0x0000000000341947 */ /* 0x000fea0003800000 */
[----:B----4-:R-:W-:Y:S01]  /*6f20*/  IADD3 R45, P0, R209, 0x20, RZ ;  /* 0x00000020d12d7810 */ /* 0x010fe20007f1e0ff */
[----:B------:R-:W-:Y:S01]  /*6f30*/  ULDC.64 UR6, c[0x0][0x3f0] ;  /* 0x0000fc0000067ab9 */ /* 0x000fe20000000a00 */
[----:B------:R-:W-:Y:S02]  /*6f40*/  MOV R58, R62 ;  /* 0x0000003e003a7202 */ /* 0x000fe40000000f00 */
[----:B------:R-:W-:-:S05]  /*6f50*/  IADD3.X R47, RZ, R213, RZ, P0, !PT ;  /* 0x000000d5ff2f7210 */ /* 0x000fca00007fe4ff */
[-C--:B------:R-:W-:Y:S02]  /*6f60*/  IMAD R44, R47, R4.reuse, RZ ;  /* 0x000000042f2c7224 */ /* 0x080fe400078e02ff */
[----:B------:R-:W-:-:S04]  /*6f70*/  IMAD.WIDE.U32 R46, R45, R4, R58 ;  /* 0x000000042d2e7225 */ /* 0x000fc800078e003a */
[----:B------:R-:W-:Y:S01]  /*6f80*/  IMAD R44, R45, R5, R44 ;  /* 0x000000052d2c7224 */ /* 0x000fe200078e022c */
[----:B------:R-:W-:-:S04]  /*6f90*/  LEA R4, P0, R46, UR6, 0x1 ;  /* 0x000000062e047c11 */ /* 0x000fc8000f8008ff */
[----:B------:R-:W-:-:S04]  /*6fa0*/  IADD3 R44, R44, R47, RZ ;  /* 0x0000002f2c2c7210 */ /* 0x000fc80007ffe0ff */
[----:B------:R-:W-:-:S05]  /*6fb0*/  LEA.HI.X R5, R46, UR7, R44, 0x1, P0 ;  /* 0x000000072e057c11 */ /* 0x000fca00080f0c2c */
[----:B------:R4:W-:Y:S04]  /*6fc0*/  STG.E.128 desc[UR14][R4.64], R40 ;  /* 0x0000002804007986 */ /* 0x0009e8000c101d0e */
[----:B--2---:R4:W-:Y:S04]  /*6fd0*/  STG.E.128 desc[UR14][R4.64+0x80], R36 ;  /* 0x0000802404007986 */ /* 0x0049e8000c101d0e */
[----:B-1----:R4:W-:Y:S02]  /*6fe0*/  STG.E.128 desc[UR14][R4.64+0x100], R32 ;  /* 0x0001002004007986 */ /* 0x0029e4000c101d0e */
.L_x_194:
[----:B------:R-:W-:Y:S05]  /*6ff0*/  BSYNC B0 ;  /* 0x0000000000007941 */ /* 0x000fea0003800000 */
.L_x_193:
[-C--:B------:R-:W-:Y:S01]  /*7000*/  IMAD.WIDE.U32 R60, R237, R2.reuse, R60 ;  /* 0x00000002ed3c7225 */ /* 0x080fe200078e003c */
[----:B------:R-:W-:Y:S01]  /*7010*/  ULDC.64 UR6, c[0x0][0x470] ;  /* 0x00011c0000067ab9 */ /* 0x000fe20000000a00 */
[----:B------:R-:W-:Y:S02]  /*7020*/  BSSY B0, `(.L_x_195) ;  /* 0x0000016000007945 */ /* 0x000fe40003800000 */
[----:B----4-:R-:W-:Y:S01]  /*7030*/  IMAD R4, R7, R2, RZ ;  /* 0x0000000207047224 */ /* 0x010fe200078e02ff */
        /* <DEDUP_REMOVED lines=8> */
[----:B-1----:R-:W-:Y:S01]  /*70c0*/  MOV R32, R6 ;  /* 0x0000000600207202 */ /* 0x002fe20000000f00 */
        /* <DEDUP_REMOVED lines=8> */
[----:B------:R4:W-:Y:S04]  /*7150*/  STG.E.128 desc[UR14][R34.64], R28 ;  /* 0x0000001c22007986 */ /* 0x0009e8000c101d0e */
[----:B------:R4:W-:Y:S04]  /*7160*/  STG.E.128 desc[UR14][R34.64+0x80], R20 ;  /* 0x0000801422007986 */ /* 0x0009e8000c101d0e */
[----:B------:R4:W-:Y:S02]  /*7170*/  STG.E.128 desc[UR14][R34.64+0x100], R12 ;  /* 0x0001000c22007986 */ /* 0x0009e4000c101d0e */
.L_x_196:
[----:B------:R-:W-:Y:S05]  /*7180*/  BSYNC B0 ;  /* 0x0000000000007941 */ /* 0x000fea0003800000 */
.L_x_195:
[----:B------:R-:W-:Y:S05]  /*7190*/  @P1 BRA `(.L_x_185) ;  /* 0x0000000000381947 */ /* 0x000fea0003800000 */
[----:B------:R-:W-:Y:S01]  /*71a0*/  IADD3 R7, P0, R209, 0x20, RZ ;  /* 0x00000020d1077810 */ /* 0x000fe20007f1e0ff */
[----:B-1--4-:R-:W-:Y:S01]  /*71b0*/  IMAD.MOV.U32 R12, RZ, RZ, R6 ;  /* 0x000000ffff0c7224 */ /* 0x012fe200078e0006 */
[----:B------:R-:W-:-:S03]  /*71c0*/  ULDC.64 UR6, c[0x0][0x3f8] ;  /* 0x0000fe0000067ab9 */ /* 0x000fc60000000a00 */
[----:B------:R-:W-:-:S04]  /*71d0*/  IMAD.X R13, RZ, RZ, R213, P0 ;  /* 0x000000ffff0d7224 */ /* 0x000fc800000e06d5 */
[----:B------:R-:W-:Y:S01]  /*71e0*/  IMAD R4, R13, R2, RZ ;  /* 0x000000020d047224 */ /* 0x000fe200078e02ff */
[----:B------:R-:W-:-:S03]  /*71f0*/  MOV R13, R5 ;  /* 0x00000005000d7202 */ /* 0x000fc60000000f00 */
[C---:B------:R-:W-:Y:S02]  /*7200*/  IMAD R4, R7.reuse, R3, R4 ;  /* 0x0000000307047224 */ /* 0x040fe400078e0204 */
[----:B------:R-:W-:-:S03]  /*7210*/  IMAD.WIDE.U32 R12, R7, R2, R12 ;  /* 0x00000002070c7225 */ /* 0x000fc600078e000c */
[----:B------:R-:W-:Y:S02]  /*7220*/  LEA R2, P0, R12, UR6, 0x1 ;  /* 0x000000060c027c11 */ /* 0x000fe4000f8008ff */
[----:B------:R-:W-:-:S04]  /*7230*/  IADD3 R4, R4, R13, RZ ;  /* 0x0000000d04047210 */ /* 0x000fc80007ffe0ff */
[----:B------:R-:W-:-:S05]  /*7240*/  LEA.HI.X R3, R12, UR7, R4, 0x1, P0 ;  /* 0x000000070c037c11 */ /* 0x000fca00080f0c04 */
[----:B------:R1:W-:Y:S04]  /*7250*/  STG.E.128 desc[UR14][R2.64], R24 ;  /* 0x0000001802007986 */ /* 0x0003e8000c101d0e */
[----:B------:R1:W-:Y:S04]  /*7260*/  STG.E.128 desc[UR14][R2.64+0x80], R16 ;  /* 0x0000801002007986 */ /* 0x0003e8000c101d0e */
[----:B------:R1:W-:Y:S02]  /*7270*/  STG.E.128 desc[UR14][R2.64+0x100], R8 ;  /* 0x0001000802007986 */ /* 0x0003e4000c101d0e */
.L_x_185:
[----:B------:R-:W-:Y:S05]  /*7280*/  BSYNC B1 ;  /* 0x0000000000017941 */ /* 0x000fea0003800000 */
.L_x_171:
[----:B-1-3--:R-:W1:Y:S02]  /*7290*/  LDC R3, c[0x0][0xc] ;  /* 0x00000300ff037b82 */ /* 0x00ae640000000800 */
[----:B-1----:R-:W-:-:S04]  /*72a0*/  IADD3 R212, R3, R212, RZ ;  /* 0x000000d403d47210 */ /* 0x002fc80007ffe0ff */
[----:B------:R-:W-:-:S13]  /*72b0*/  ISETP.GE.AND P0, PT, R212, UR12, PT ;  /* 0x0000000cd4007c0c */ /* 0x000fda000bf06270 */
[----:B------:R-:W-:Y:S05]  /*72c0*/  @P0 BRA `(.L_x_197) ;  /* 0x0000000000040947 */ /* 0x000fea0003800000 */
[----:B------:R-:W-:Y:S05]  /*72d0*/  BRA `(.L_x_198) ;  /* 0xffffff9400887947 */ /* 0x000fea000383ffff */
.L_x_197:
[----:B------:R-:W-:Y:S05]  /*72e0*/  EXIT ;  /* 0x000000000000794d */ /* 0x000fea0003800000 */
.L_x_199:
        /* <DEDUP_REMOVED lines=9> */
.L_x_806:


//--------------------- .text._ZN5flash44flash_bwd_dq_dk_dv_loop_seqk_parallel_kernelI23Flash_bwd_kernel_traitsILi192ELi64ELi64ELi8ELi4ELi2ELi2ELb0ELb0EN7cutlass6half_tE19Flash_kernel_traitsILi192ELi64ELi64ELi8ES3_EELb0ELb1ELb0ELb1ELb0ELb0ELb0EEEvNS_16Flash_bwd_paramsE --------------------------
	.section	.text._ZN5flash44flash_bwd_dq_dk_dv_loop_seqk_parallel_kernelI23Flash_bwd_kernel_traitsILi192ELi64ELi64ELi8ELi4ELi2ELi2ELb0ELb0EN7cutlass6half_tE19Flash_kernel_traitsILi192ELi64ELi64ELi8ES3_EELb0ELb1ELb0ELb1ELb0ELb0ELb0EEEvNS_16Flash_bwd_paramsE,"ax",@progbits
	.align	128
        .global         _ZN5flash44flash_bwd_dq_dk_dv_loop_seqk_parallel_kernelI23Flash_bwd_kernel_traitsILi192ELi64ELi64ELi8ELi4ELi2ELi2ELb0ELb0EN7cutlass6half_tE19Flash_kernel_traitsILi192ELi64ELi64ELi8ES3_EELb0ELb1ELb0ELb1ELb0ELb0ELb0EEEvNS_16Flash_bwd_paramsE
        .type           _ZN5flash44flash_bwd_dq_dk_dv_loop_seqk_parallel_kernelI23Flash_bwd_kernel_traitsILi192ELi64ELi64ELi8ELi4ELi2ELi2ELb0ELb0EN7cutlass6half_tE19Flash_kernel_traitsILi192ELi64ELi64ELi8ES3_EELb0ELb1ELb0ELb1ELb0ELb0ELb0EEEvNS_16Flash_bwd_paramsE,@function
        .size           _ZN5flash44flash_bwd_dq_dk_dv_loop_seqk_parallel_kernelI23Flash_bwd_kernel_traitsILi192ELi64ELi64ELi8ELi4ELi2ELi2ELb0ELb0EN7cutlass6half_tE19Flash_kernel_traitsILi192ELi64ELi64ELi8ES3_EELb0ELb1ELb0ELb1ELb0ELb0ELb0EEEvNS_16Flash_bwd_paramsE,(.L_x_807 - _ZN5flash44flash_bwd_dq_dk_dv_loop_seqk_parallel_kernelI23Flash_bwd_kernel_traitsILi192ELi64ELi64ELi8ELi4ELi2ELi2ELb0ELb0EN7cutlass6half_tE19Flash_kernel_traitsILi192ELi64ELi64ELi8ES3_EELb0ELb1ELb0ELb1ELb0ELb0ELb0EEEvNS_16Flash_bwd_paramsE)
        .other          _ZN5flash44flash_bwd_dq_dk_dv_loop_seqk_parallel_kernelI23Flash_bwd_kernel_traitsILi192ELi64ELi64ELi8ELi4ELi2ELi2ELb0ELb0EN7cutlass6half_tE19Flash_kernel_traitsILi192ELi64ELi64ELi8ES3_EELb0ELb1ELb0ELb1ELb0ELb0ELb0EEEvNS_16Flash_bwd_paramsE,@"STO_CUDA_ENTRY STV_DEFAULT"
_ZN5flash44flash_bwd_dq_dk_dv_loop_seqk_parallel_kernelI23Flash_bwd_kernel_traitsILi192ELi64ELi64ELi8ELi4ELi2ELi2ELb0ELb0EN7cutlass6half_tE19Flash_kernel_traitsILi192ELi64ELi64ELi8ES3_EELb0ELb1ELb0ELb1ELb0ELb0ELb0EEEvNS_16Flash_bwd_paramsE:
.text._ZN5flash44flash_bwd_dq_dk_dv_loop_seqk_parallel_kernelI23Flash_bwd_kernel_traitsILi192ELi64ELi64ELi8ELi4ELi2ELi2ELb0ELb0EN7cutlass6half_tE19Flash_kernel_traitsILi192ELi64ELi64ELi8ES3_EELb0ELb1ELb0ELb1ELb0ELb0ELb0EEEvNS_16Flash_bwd_paramsE:
        /* <DEDUP_REMOVED lines=22> */
[----:B-1----:R-:W-:Y:S01]  /*0160*/  SHF.R.S32.HI R10, RZ, 0x1f, R7 ;  /* 0x0000001fff0a7819 */ /* 0x002fe20000011407 */
[----:B------:R-:W-:-:S03]  /*0170*/  IMAD.SHL.U32 R194, R7, 0x2, RZ ;  /* 0x0000000207c27824 */ /* 0x000fc600078e00ff */
[CC--:B------:R-:W-:Y:S02]  /*0180*/  LEA.HI R16, R10.reuse, R7.reuse, RZ, 0x3 ;  /* 0x000000070a107211 */ /* 0x0c0fe400078f18ff */
[CC--:B------:R-:W-:Y:S02]  /*0190*/  LEA.HI R8, R10.reuse, R7.reuse, RZ, 0x2 ;  /* 0x000000070a087211 */ /* 0x0c0fe400078f10ff */
[----:B------:R-:W-:Y:S02]  /*01a0*/  LEA.HI R15, R10, R7, RZ, 0x4 ;  /* 0x000000070a0f7211 */ /* 0x000fe400078f20ff */
[----:B------:R-:W-:Y:S02]  /*01b0*/  SHF.R.S32.HI R199, RZ, 0x3, R16 ;  /* 0x00000003ffc77819 */ /* 0x000fe40000011410 */
[--C-:B------:R-:W-:Y:S02]  /*01c0*/  SHF.R.S32.HI R6, RZ, 0x2, R8.reuse ;  /* 0x00000002ff067819 */ /* 0x100fe40000011408 */
[----:B------:R-:W-:Y:S01]  /*01d0*/  SHF.R.S32.HI R5, RZ, 0x1f, R8 ;  /* 0x0000001fff057819 */ /* 0x000fe20000011408 */
[----:B------:R-:W-:Y:S01]  /*01e0*/  IMAD.SHL.U32 R4, R199, 0x40, RZ ;  /* 0x00000040c7047824 */ /* 0x000fe200078e00ff */
[----:B------:R-:W-:-:S02]  /*01f0*/  LOP3.LUT R3, R16, 0xfffffff8, RZ, 0xc0, !PT ;  /* 0xfffffff810037812 */ /* 0x000fc400078ec0ff */
[----:B------:R-:W-:Y:S02]  /*0200*/  SHF.R.S32.HI R2, RZ, 0x4, R15 ;  /* 0x00000004ff027819 */ /* 0x000fe4000001140f */
[----:B------:R-:W-:Y:S01]  /*0210*/  LEA.HI R5, R5, R6, RZ, 0x3 ;  /* 0x0000000605057211 */ /* 0x000fe200078f18ff */
[----:B------:R-:W-:Y:S01]  /*0220*/  IMAD.IADD R3, R7, 0x1, -R3 ;  /* 0x0000000107037824 */ /* 0x000fe200078e0a03 */
[----:B------:R-:W-:Y:S02]  /*0230*/  LEA.HI R0, R15, R2, RZ, 0x1 ;  /* 0x000000020f007211 */ /* 0x000fe400078f08ff */
[----:B------:R-:W-:Y:S01]  /*0240*/  LOP3.LUT R5, R5, 0xfffffff8, RZ, 0xc0, !PT ;  /* 0xfffffff805057812 */ /* 0x000fe200078ec0ff */
[C---:B------:R-:W-:Y:S01]  /*0250*/  IMAD.SHL.U32 R200, R3.reuse, 0x8, RZ ;  /* 0x0000000803c87824 */ /* 0x040fe200078e00ff */
[----:B------:R-:W-:Y:S01]  /*0260*/  LEA.HI R9, R10, R7, RZ, 0x5 ;  /* 0x000000070a097211 */ /* 0x000fe200078f28ff */
[----:B------:R-:W-:Y:S01]  /*0270*/  IMAD.SHL.U32 R11, R3, 0x40, RZ ;  /* 0x00000040030b7824 */ /* 0x000fe200078e00ff */
[----:B------:R-:W-:Y:S01]  /*0280*/  LOP3.LUT R15, R15, 0xfffffff0, RZ, 0xc0, !PT ;  /* 0xfffffff00f0f7812 */ /* 0x000fe200078ec0ff */
[----:B------:R-:W-:Y:S01]  /*0290*/  IMAD.IADD R5, R6, 0x1, -R5 ;  /* 0x0000000106057824 */ /* 0x000fe200078e0a05 */
[----:B------:R-:W-:-:S02]  /*02a0*/  LOP3.LUT R4, R4, 0x1c0, RZ, 0xc0, !PT ;  /* 0x000001c004047812 */ /* 0x000fc400078ec0ff */
[----:B------:R-:W-:Y:S01]  /*02b0*/  LOP3.LUT R0, R0, 0xfffffffe, RZ, 0xc0, !PT ;  /* 0xfffffffe00007812 */ /* 0x000fe200078ec0ff */
[----:B------:R-:W-:Y:S01]  /*02c0*/  IMAD.IADD R15, R7, 0x1, -R15 ;  /* 0x00000001070f7824 */ /* 0x000fe200078e0a0f */
[----:B------:R-:W-:Y:S02]  /*02d0*/  SHF.R.S32.HI R197, RZ, 0x5, R9 ;  /* 0x00000005ffc57819 */ /* 0x000fe40000011409 */
[----:B------:R-:W-:Y:S01]  /*02e0*/  SHF.R.U32.HI R198, RZ, 0x3, R4 ;  /* 0x00000003ffc67819 */ /* 0x000fe20000011604 */
[----:B------:R-:W-:Y:S01]  /*02f0*/  IMAD.IADD R0, R2, 0x1, -R0 ;  /* 0x0000000102007824 */ /* 0x000fe200078e0a00 */
[-C--:B------:R-:W-:Y:S02]  /*0300*/  LEA.HI R6, R10, R7.reuse, RZ, 0x7 ;  /* 0x000000070a067211 */ /* 0x080fe400078f38ff */
[----:B------:R-:W-:Y:S01]  /*0310*/  LOP3.LUT R8, R8, 0x7ffffffc, RZ, 0xc0, !PT ;  /* 0x7ffffffc08087812 */ /* 0x000fe200078ec0ff */
[----:B------:R-:W-:Y:S01]  /*0320*/  IMAD.SHL.U32 R12, R0, 0x200, RZ ;  /* 0x00000200000c7824 */ /* 0x000fe200078e00ff */
[----:B------:R-:W-:Y:S01]  /*0330*/  LOP3.LUT R4, R4, 0x38, R200, 0xf8, !PT ;  /* 0x0000003804047812 */ /* 0x000fe200078ef8c8 */
[----:B------:R-:W-:Y:S01]  /*0340*/  IMAD.SHL.U32 R191, R0, 0x20, RZ ;  /* 0x0000002000bf7824 */ /* 0x000fe200078e00ff */
[----:B------:R-:W-:-:S02]  /*0350*/  LEA.HI R205, R10, R7, RZ, 0x6 ;  /* 0x000000070acd7211 */ /* 0x000fc400078f30ff */
[C---:B------:R-:W-:Y:S02]  /*0360*/  LEA.HI R2, R9.reuse, R197, RZ, 0x1 ;  /* 0x000000c509027211 */ /* 0x040fe400078f08ff */
[----:B------:R-:W-:Y:S02]  /*0370*/  LOP3.LUT R196, R9, 0xffffffe0, RZ, 0xc0, !PT ;  /* 0xffffffe009c47812 */ /* 0x000fe400078ec0ff */
[----:B------:R-:W-:Y:S01]  /*0380*/  SHF.R.S32.HI R192, RZ, 0x1f, R9 ;  /* 0x0000001fffc07819 */ /* 0x000fe20000011409 */
[----:B------:R-:W-:Y:S01]  /*0390*/  IMAD.IADD R9, R7, 0x1, -R8 ;  /* 0x0000000107097824 */ /* 0x000fe200078e0a08 */
[----:B------:R-:W-:Y:S01]  /*03a0*/  LOP3.LUT P4, RZ, R3, 0x4, RZ, 0xc0, !PT ;  /* 0x0000000403ff7812 */ /* 0x000fe2000788c0ff */
[----:B------:R-:W-:Y:S01]  /*03b0*/  IMAD.SHL.U32 R8, R5, 0x40, RZ ;  /* 0x0000004005087824 */ /* 0x000fe200078e00ff */
[----:B------:R-:W-:Y:S01]  /*03c0*/  LOP3.LUT P3, RZ, R3, 0x2, RZ, 0xc0, !PT ;  /* 0x0000000203ff7812 */ /* 0x000fe2000786c0ff */
[----:B------:R-:W-:Y:S01]  /*03d0*/  IMAD.IADD R196, R7, 0x1, -R196 ;  /* 0x0000000107c47824 */ /* 0x000fe200078e0ac4 */
[----:B------:R-:W-:-:S02]  /*03e0*/  SHF.R.S32.HI R6, RZ, 0x7, R6 ;  /* 0x00000007ff067819 */ /* 0x000fc40000011406 */
[----:B------:R-:W-:Y:S02]  /*03f0*/  LOP3.LUT R198, R4, R198, RZ, 0x3c, !PT ;  /* 0x000000c604c67212 */ /* 0x000fe400078e3cff */
[----:B------:R-:W-:Y:S01]  /*0400*/  SHF.R.S32.HI R3, RZ, 0x1f, R15 ;  /* 0x0000001fff037819 */ /* 0x000fe2000001140f */
[C---:B------:R-:W-:Y:S01]  /*0410*/  IMAD.SHL.U32 R7, R6.reuse, 0x20, RZ ;  /* 0x0000002006077824 */ /* 0x040fe200078e00ff */
[----:B------:R-:W-:Y:S01]  /*0420*/  SHF.R.S32.HI R205, RZ, 0x6, R205 ;  /* 0x00000006ffcd7819 */ /* 0x000fe200000114cd */
[----:B------:R-:W-:Y:S01]  /*0430*/  IMAD R14, R6, 0x800, R12 ;  /* 0x00000800060e7824 */ /* 0x000fe200078e020c */
[----:B------:R-:W-:Y:S02]  /*0440*/  LOP3.LUT R2, R2, 0xfffffffe, RZ, 0xc0, !PT ;  /* 0xfffffffe02027812 */ /* 0x000fe400078ec0ff */
[----:B------:R-:W-:Y:S01]  /*0450*/  LOP3.LUT R13, R5, 0x1, RZ, 0xc0, !PT ;  /* 0x00000001050d7812 */ /* 0x000fe200078ec0ff */
[C---:B------:R-:W-:Y:S01]  /*0460*/  IMAD R198, R205.reuse, 0x200, R198 ;  /* 0x00000200cdc67824 */ /* 0x040fe200078e02c6 */
[----:B------:R-:W-:Y:S01]  /*0470*/  LEA.HI R192, R192, R197, RZ, 0x2 ;  /* 0x000000c5c0c07211 */ /* 0x000fe200078f10ff */
[----:B------:R-:W-:Y:S01]  /*0480*/  IMAD.SHL.U32 R205, R205, 0x8, RZ ;  /* 0x00000008cdcd7824 */ /* 0x000fe200078e00ff */
[----:B------:R-:W-:Y:S01]  /*0490*/  LEA.HI R3, R3, R15, RZ, 0x3 ;  /* 0x0000000f03037211 */ /* 0x000fe200078f18ff */
[----:B------:R-:W-:Y:S01]  /*04a0*/  IMAD.IADD R2, R197, 0x1, -R2 ;  /* 0x00000001c5027824 */ /* 0x000fe200078e0a02 */
[----:B------:R-:W-:-:S02]  /*04b0*/  ISETP.NE.U32.AND P0, PT, R13, 0x1, PT ;  /* 0x000000010d00780c */ /* 0x000fc40003f05070 */
[----:B------:R-:W-:Y:S01]  /*04c0*/  LOP3.LUT R192, R192, 0xfffffffc, RZ, 0xc0, !PT ;  /* 0xfffffffcc0c07812 */ /* 0x000fe200078ec0ff */
[----:B------:R-:W-:Y:S01]  /*04d0*/  IMAD.SHL.U32 R186, R2, 0x10, RZ ;  /* 0x0000001002ba7824 */ /* 0x000fe200078e00ff */
[----:B------:R-:W-:Y:S02]  /*04e0*/  LOP3.LUT R8, R8, 0x1c0, RZ, 0xc0, !PT ;  /* 0x000001c008087812 */ /* 0x000fe400078ec0ff */
[----:B------:R-:W-:Y:S01]  /*04f0*/  LOP3.LUT R4, R3, 0xfffffff8, RZ, 0xc0, !PT ;  /* 0xfffffff803047812 */ /* 0x000fe200078ec0ff */
[----:B------:R-:W-:Y:S01]  /*0500*/  IMAD.IADD R192, R197, 0x1, -R192 ;  /* 0x00000001c5c07824 */ /* 0x000fe200078e0ac0 */
[----:B------:R-:W-:Y:S02]  /*0510*/  LOP3.LUT R194, R7, 0x6, R194, 0xf8, !PT ;  /* 0x0000000607c27812 */ /* 0x000fe400078ef8c2 */
[----:B------:R-:W-:Y:S01]  /*0520*/  R2P PR, R5, 0x6 ;  /* 0x0000000605007804 */ /* 0x000fe20000000000 */
[----:B------:R-:W-:Y:S01]  /*0530*/  IMAD.SHL.U32 R5, R9, 0x2, RZ ;  /* 0x0000000209057824 */ /* 0x000fe200078e00ff */
[----:B------:R-:W-:Y:S01]  /*0540*/  SHF.R.U32.HI R6, RZ, 0x3, R8 ;  /* 0x00000003ff067819 */ /* 0x000fe20000011608 */
[----:B------:R-:W-:Y:S01]  /*0550*/  IMAD.IADD R4, R15, 0x1, -R4 ;  /* 0x000000010f047824 */ /* 0x000fe200078e0a04 */
[----:B------:R-:W-:Y:S01]  /*0560*/  LOP3.LUT R7, R8, 0x20, R7, 0xf8, !PT ;  /* 0x0000002008077812 */ /* 0x000fe200078ef807 */
[--C-:B------:R-:W-:Y:S01]  /*0570*/  IMAD R208, R192, 0x400, R5.reuse ;  /* 0x00000400c0d07824 */ /* 0x100fe200078e0205 */
[----:B------:R-:W-:Y:S01]  /*0580*/  LOP3.LUT R205, R205, 0x18, RZ, 0xc0, !PT ;  /* 0x00000018cdcd7812 */ /* 0x000fe200078ec0ff */
[----:B------:R-:W-:Y:S01]  /*0590*/  IMAD.SHL.U32 R4, R4, 0x40, RZ ;  /* 0x0000004004047824 */ /* 0x000fe200078e00ff */
[----:B------:R-:W-:Y:S01]  /*05a0*/  LOP3.LUT R11, R11, 0x1c0, RZ, 0xc0, !PT ;  /* 0x000001c00b0b7812 */ /* 0x000fe200078ec0ff */
[----:B------:R-:W-:Y:S01]  /*05b0*/  IMAD R5, R2, 0x400, R5 ;  /* 0x0000040002057824 */ /* 0x000fe200078e0205 */
[----:B------:R-:W-:-:S02]  /*05c0*/  LOP3.LUT R7, R7, R6, RZ, 0x3c, !PT ;  /* 0x0000000607077212 */ /* 0x000fc400078e3cff */
[----:B------:R-:W-:Y:S02]  /*05d0*/  LOP3.LUT R191, R205, 0x20, R191, 0xf8, !PT ;  /* 0x00000020cdbf7812 */ /* 0x000fe400078ef8bf */
[C---:B------:R-:W-:Y:S01]  /*05e0*/  LOP3.LUT R190, R11.reuse, 0x8, R16, 0xf8, !PT ;  /* 0x000000080bbe7812 */ /* 0x040fe200078ef810 */
[----:B------:R-:W-:Y:S01]  /*05f0*/  IMAD.IADD R208, R208, 0x1, R7 ;  /* 0x00000001d0d07824 */ /* 0x000fe200078e0207 */
[----:B------:R-:W-:Y:S01]  /*0600*/  LOP3.LUT R186, R11, 0x10, R186, 0xf8, !PT ;  /* 0x000000100bba7812 */ /* 0x000fe200078ef8ba */
[----:B------:R-:W-:Y:S01]  /*0610*/  IMAD.SHL.U32 R7, R0, 0x8, RZ ;  /* 0x0000000800077824 */ /* 0x000fe200078e00ff */
[----:B------:R-:W-:Y:S02]  /*0620*/  LOP3.LUT R205, R6, R8, R205, 0x1e, !PT ;  /* 0x0000000806cd7212 */ /* 0x000fe400078e1ecd */
[----:B------:R-:W-:Y:S02]  /*0630*/  SHF.R.U32.HI R11, RZ, 0x3, R11 ;  /* 0x00000003ff0b7819 */ /* 0x000fe4000001160b */
[----:B------:R-:W-:Y:S01]  /*0640*/  SHF.R.S32.HI R6, RZ, 0x1f, R196 ;  /* 0x0000001fff067819 */ /* 0x000fe200000114c4 */
[----:B------:R-:W-:Y:S01]  /*0650*/  IMAD.IADD R205, R5, 0x1, R205 ;  /* 0x0000000105cd7824 */ /* 0x000fe200078e02cd */
[----:B------:R-:W-:-:S02]  /*0660*/  LOP3.LUT R190, R190, R11, RZ, 0x3c, !PT ;  /* 0x0000000bbebe7212 */ /* 0x000fc400078e3cff */
[----:B------:R-:W-:Y:S01]  /*0670*/  LEA.HI R0, R6, R196, RZ, 0x2 ;  /* 0x000000c406007211 */ /* 0x000fe200078f10ff */
[----:B------:R-:W-:Y:S01]  /*0680*/  IMAD.SHL.U32 R6, R3, 0x40, RZ ;  /* 0x0000004003067824 */ /* 0x000fe200078e00ff */
[----:B------:R-:W-:Y:S01]  /*0690*/  LOP3.LUT R4, R4, 0x1c0, RZ, 0xc0, !PT ;  /* 0x000001c004047812 */ /* 0x000fe200078ec0ff */
[----:B------:R-:W-:Y:S01]  /*06a0*/  IMAD.IADD R190, R14, 0x1, R190 ;  /* 0x000000010ebe7824 */ /* 0x000fe200078e02be */
[----:B------:R-:W-:Y:S02]  /*06b0*/  SHF.R.S32.HI R195, RZ, 0x2, R0 ;  /* 0x00000002ffc37819 */ /* 0x000fe40000011400 */
[----:B------:R-:W-:Y:S01]  /*06c0*/  SHF.R.U32.HI R185, RZ, 0x3, R4 ;  /* 0x00000003ffb97819 */ /* 0x000fe20000011604 */
[----:B------:R-:W-:Y:S01]  /*06d0*/  IMAD.SHL.U32 R190, R190, 0x2, RZ ;  /* 0x00000002bebe7824 */ /* 0x000fe200078e00ff */
[----:B------:R-:W-:Y:S01]  /*06e0*/  LOP3.LUT R3, R4, 0x8, R7, 0xf8, !PT ;  /* 0x0000000804037812 */ /* 0x000fe200078ef807 */
[----:B------:R-:W-:Y:S01]  /*06f0*/  IMAD R195, R192, 0x10, R195 ;  /* 0x00000010c0c37824 */ /* 0x000fe200078e02c3 */
[----:B------:R-:W-:Y:S01]  /*0700*/  LOP3.LUT R0, R6, 0xfffffe00, RZ, 0xc0, !PT ;  /* 0xfffffe0006007812 */ /* 0x000fe200078ec0ff */
[----:B------:R-:W-:Y:S01]  /*0710*/  VIADD R188, R190, UR6 ;  /* 0x00000006bebc7c36 */ /* 0x000fe20008000000 */
[----:B------:R-:W-:-:S02]  /*0720*/  LOP3.LUT R186, R186, 0x8, R16, 0xf8, !PT ;  /* 0x00000008baba7812 */ /* 0x000fc400078ef810 */
[----:B------:R-:W-:Y:S01]  /*0730*/  LOP3.LUT R191, R185, R191, R4, 0x1e, !PT ;  /* 0x000000bfb9bf7212 */ /* 0x000fe200078e1e04 */
[--C-:B------:R-:W-:Y:S01]  /*0740*/  IMAD R192, R192, 0x400, R0.reuse ;  /* 0x00000400c0c07824 */ /* 0x100fe200078e0200 */
[----:B------:R-:W-:Y:S01]  /*0750*/  LOP3.LUT R185, R3, R185, RZ, 0x3c, !PT ;  /* 0x000000b903b97212 */ /* 0x000fe200078e3cff */
[----:B------:R-:W-:Y:S01]  /*0760*/  IMAD R2, R2, 0x400, R0 ;  /* 0x0000040002027824 */ /* 0x000fe200078e0200 */
[----:B------:R-:W-:Y:S02]  /*0770*/  LOP3.LUT R186, R12, R186, R11, 0xf6, !PT ;  /* 0x000000ba0cba7212 */ /* 0x000fe400078ef60b */
[----:B------:R-:W-:Y:S01]  /*0780*/  LEA R208, R208, UR5, 0x1 ;  /* 0x00000005d0d07c11 */ /* 0x000fe2000f8e08ff */
[----:B------:R-:W-:Y:S01]  /*0790*/  IMAD.IADD R192, R192, 0x1, R185 ;  /* 0x00000001c0c07824 */ /* 0x000fe200078e02b9 */
[----:B------:R-:W-:Y:S01]  /*07a0*/  SEL R189, R189, 0xffffffe0, !P3 ;  /* 0xffffffe0bdbd7807 */ /* 0x000fe20005800000 */
[----:B------:R-:W-:Y:S01]  /*07b0*/  IMAD.IADD R185, R185, 0x1, R2 ;  /* 0x00000001b9b97824 */ /* 0x000fe200078e0202 */
[----:B------:R-:W-:Y:S01]  /*07c0*/  SEL R187, R187, 0xffffffc0, !P4 ;  /* 0xffffffc0bbbb7807 */ /* 0x000fe20006000000 */
[----:B------:R-:W-:Y:S01]  /*07d0*/  VIADD R210, R208, 0x20 ;  /* 0x00000020d0d27836 */ /* 0x000fe20000000000 */
[----:B------:R-:W-:Y:S01]  /*07e0*/  SEL R229, R229, 0x10, !P0 ;  /* 0x00000010e5e57807 */ /* 0x000fe20004000000 */
[----:B------:R-:W-:Y:S01]  /*07f0*/  IMAD.IADD R189, R188, 0x1, R189 ;  /* 0x00000001bcbd7824 */ /* 0x000fe200078e02bd */
[----:B------:R-:W-:Y:S01]  /*0800*/  LEA R186, R186, UR5, 0x1 ;  /* 0x00000005baba7c11 */ /* 0x000fe2000f8e08ff */
[----:B------:R-:W-:Y:S01]  /*0810*/  @P1 VIADD R210, R208, 0xffffffe0 ;  /* 0xffffffe0d0d21836 */ /* 0x000fe20000000000 */
[----:B------:R-:W-:Y:S01]  /*0820*/  LEA R205, R205, UR6, 0x1 ;  /* 0x00000006cdcd7c11 */ /* 0x000fe2000f8e08ff */
[----:B------:R-:W-:Y:S01]  /*0830*/  IMAD.IADD R188, R188, 0x1, R187 ;  /* 0x00000001bcbc7824 */ /* 0x000fe200078e02bb */
[----:B------:R-:W-:Y:S01]  /*0840*/  LOP3.LUT R191, R191, R0, RZ, 0xfc, !PT ;  /* 0x00000000bfbf7212 */ /* 0x000fe200078efcff */
[----:B------:R-:W-:Y:S01]  /*0850*/  IMAD.IADD R0, R187, 0x1, R186 ;  /* 0x00000001bb007824 */ /* 0x000fe200078e02ba */
[----:B------:R-:W-:Y:S01]  /*0860*/  SHF.R.S32.HI R204, RZ, 0x1f, R195 ;  /* 0x0000001fffcc7819 */ /* 0x000fe200000114c3 */
[----:B------:R-:W-:Y:S01]  /*0870*/  VIADD R209, R205, 0x40 ;  /* 0x00000040cdd17836 */ /* 0x000fe20000000000 */
[----:B------:R-:W-:Y:S01]  /*0880*/  LEA R185, R185, UR4, 0x1 ;  /* 0x00000004b9b97c11 */ /* 0x000fe2000f8e08ff */
[----:B------:R-:W-:-:S02]  /*0890*/  IMAD.IADD R211, R208, 0x1, R229 ;  /* 0x00000001d0d37824 */ /* 0x000fc400078e02e5 */
[----:B------:R-:W-:Y:S02]  /*08a0*/  IMAD.IADD R187, R189, 0x1, R187 ;  /* 0x00000001bdbb7824 */ /* 0x000fe400078e02bb */
[----:B------:R-:W-:Y:S02]  /*08b0*/  @P2 VIADD R209, R205, 0xffffffc0 ;  /* 0xffffffc0cdd12836 */ /* 0x000fe40000000000 */
[----:B---34-:R-:W-:-:S07]  /*08c0*/  IMAD.IADD R229, R229, 0x1, R210 ;  /* 0x00000001e5e57824 */ /* 0x018fce00078e02d2 */
.L_x_246:
[----:B-1----:R-:W1:Y:S01]  /*08d0*/  LDC.64 R4, c[0x0][0x2f0] ;  /* 0x0000bc00ff047b82 */ /* 0x002e620000000a00 */
[C---:B------:R-:W-:Y:S01]  /*08e0*/  IMAD.SHL.U32 R7, R202.reuse, 0x4, RZ ;  /* 0x00000004ca077824 */ /* 0x040fe200078e00ff */
[----:B--2---:R-:W-:Y:S01]  /*08f0*/  SHF.R.S32.HI R14, RZ, 0x1f, R202 ;  /* 0x0000001fff0e7819 */ /* 0x004fe200000114ca */
        /* <DEDUP_REMOVED lines=9> */
[----:B--2---:R-:W-:-:S04]  /*0990*/  ISETP.NE.U32.AND P2, PT, R2, RZ, PT ;  /* 0x000000ff0200720c */ /* 0x004fc80003f45070 */
[----:B------:R-:W-:-:S05]  /*09a0*/  ISETP.NE.AND.EX P2, PT, R3, RZ, PT, P2 ;  /* 0x000000ff0300720c */ /* 0x000fca0003f45320 */
[----:B------:R-:W2:Y:S04]  /*09b0*/  @P4 LDG.E R20, desc[UR14][R4.64] ;  /* 0x0000000e04144981 */ /* 0x000ea8000c1e1900 */
[----:B------:R1:W2:Y:S01]  /*09c0*/  @P4 LDG.E R227, desc[UR14][R4.64+0x4] ;  /* 0x0000040e04e34981 */ /* 0x0002a2000c1e1900 */
[C---:B------:R-:W-:Y:S01]  /*09d0*/  @P3 IADD3 R10, P1, R7.reuse, UR10, RZ ;  /* 0x0000000a070a3c10 */ /* 0x040fe2000ff3e0ff */
[----:B------:R-:W-:Y:S01]  /*09e0*/  IMAD.MOV.U32 R241, RZ, RZ, RZ ;  /* 0x000000fffff17224 */ /* 0x000fe200078e00ff */
[----:B------:R-:W3:Y:S01]  /*09f0*/  LDC.U8 R8, c[0x0][0x3c2] ;  /* 0x0000f080ff087b82 */ /* 0x000ee20000000000 */
[----:B------:R-:W-:Y:S02]  /*0a00*/  @P2 IADD3 R2, P0, R7, R2, RZ ;  /* 0x0000000207022210 */ /* 0x000fe40007f1e0ff */
[----:B------:R-:W-:-:S03]  /*0a10*/  @P3 IADD3.X R11, R6, UR11, RZ, P1, !PT ;  /* 0x0000000b060b3c10 */ /* 0x000fc60008ffe4ff */
[----:B------:R-:W-:Y:S02]  /*0a20*/  @P2 IMAD.X R3, R6, 0x1, R3, P0 ;  /* 0x0000000106032824 */ /* 0x000fe400000e0603 */
[----:B------:R-:W4:Y:S04]  /*0a30*/  @P3 LDG.E R241, desc[UR14][R10.64] ;  /* 0x0000000e0af13981 */ /* 0x000f28000c1e1900 */
[----:B------:R3:W4:Y:S01]  /*0a40*/  @P2 LDG.E R240, desc[UR14][R2.64] ;  /* 0x0000000e02f02981 */ /* 0x000722000c1e1900 */
[----:B-1----:R-:W1:Y:S01]  /*0a50*/  LDC.64 R4, c[0x0][0x2f8] ;  /* 0x0000be00ff047b82 */ /* 0x002e620000000a00 */
[----:B---3--:R-:W-:-:S07]  /*0a60*/  ISETP.NE.AND P3, PT, R8, RZ, PT ;  /* 0x000000ff0800720c */ /* 0x008fce0003f65270 */
[----:B------:R-:W3:Y:S01]  /*0a70*/  @!P2 LDC.64 R2, c[0x0][0x318] ;  /* 0x0000c600ff02ab82 */ /* 0x000ee20000000a00 */
[----:B-1----:R-:W-:-:S04]  /*0a80*/  ISETP.EQ.U32.AND P1, PT, R4, RZ, PT ;  /* 0x000000ff0400720c */ /* 0x002fc80003f22070 */
[----:B------:R-:W-:Y:S02]  /*0a90*/  ISETP.EQ.OR.EX P1, PT, R5, RZ, !P3, P1 ;  /* 0x000000ff0500720c */ /* 0x000fe40005f22710 */
[----:B------:R-:W-:Y:S01]  /*0aa0*/  IADD3 R8, P0, R7, R4, RZ ;  /* 0x0000000407087210 */ /* 0x000fe20007f1e0ff */
[----:B------:R-:W-:-:S04]  /*0ab0*/  IMAD.MOV.U32 R242, RZ, RZ, -0x1 ;  /* 0xfffffffffff27424 */ /* 0x000fc800078e00ff */
[----:B------:R-:W-:Y:S02]  /*0ac0*/  IMAD.X R9, R6, 0x1, R5, P0 ;  /* 0x0000000106097824 */ /* 0x000fe400000e0605 */
[----:B------:R-:W1:Y:S01]  /*0ad0*/  @!P2 LDC R6, c[0x0][0x2cc] ;  /* 0x0000b300ff06ab82 */ /* 0x000e620000000800 */
[----:B---3--:R-:W-:-:S03]  /*0ae0*/  @!P2 ISETP.NE.U32.AND P0, PT, R2, RZ, PT ;  /* 0x000000ff0200a20c */ /* 0x008fc60003f05070 */
        /* <DEDUP_REMOVED lines=13> */
.L_x_200:
[----:B------:R-:W-:Y:S01]  /*0bc0*/  IMAD.SHL.U32 R225, R203, 0x40, RZ ;  /* 0x00000040cbe17824 */ /* 0x000fe200078e00ff */
[----:B-----5:R-:W-:-:S04]  /*0bd0*/  @!P2 IADD3 R240, R6, R2, -R241 ;  /* 0x0000000206f0a210 */ /* 0x020fc80007ffe8f1 */
[----:B------:R-:W-:-:S13]  /*0be0*/  ISETP.GT.AND P0, PT, R240, R225, PT ;  /* 0x000000e1f000720c */ /* 0x000fda0003f04270 */
[----:B------:R-:W-:Y:S05]  /*0bf0*/  @!P0 BRA `(.L_x_201) ;  /* 0x0000007c00cc8947 */ /* 0x000fea0003800000 */
[----:B--2---:R-:W2:Y:S01]  /*0c00*/  LDC R8, c[0x0][0x278] ;  /* 0x00009e00ff087b82 */ /* 0x004ea20000000800 */
[----:B------:R-:W-:Y:S01]  /*0c10*/  IABS R6, R206 ;  /* 0x000000ce00067213 */ /* 0x000fe20000000000 */
[----:B------:R-:W-:Y:S01]  /*0c20*/  IMAD.SHL.U32 R36, R202, 0x80, RZ ;  /* 0x00000080ca247824 */ /* 0x000fe200078e00ff */
[----:B------:R-:W-:Y:S02]  /*0c30*/  ISETP.NE.AND P1, PT, R242, -0x1, PT ;  /* 0xfffffffff200780c */ /* 0x000fe40003f25270 */
[----:B-1----:R-:W-:Y:S02]  /*0c40*/  IADD3 R11, R227, 0x3f, RZ ;  /* 0x0000003fe30b7810 */ /* 0x002fe40007ffe0ff */
[----:B------:R-:W-:Y:S01]  /*0c50*/  ISETP.NE.AND P2, PT, R20, -0x1, PT ;  /* 0xffffffff1400780c */ /* 0x000fe20003f45270 */
[----:B------:R-:W1:Y:S01]  /*0c60*/  LDC.64 R4, c[0x0][0x228] ;  /* 0x00008a00ff047b82 */ /* 0x000e620000000a00 */
[----:B------:R-:W-:Y:S02]  /*0c70*/  SHF.R.S32.HI R239, RZ, 0x1f, R11 ;  /* 0x0000001fffef7819 */ /* 0x000fe4000001140b */
[----:B------:R-:W-:-:S02]  /*0c80*/  SHF.L.U64.HI R33, R202, 0x7, R14 ;  /* 0x00000007ca217819 */ /* 0x000fc4000001020e */
[----:B------:R-:W-:Y:S02]  /*0c90*/  LEA.HI R239, R239, R11, RZ, 0x6 ;  /* 0x0000000befef7211 */ /* 0x000fe400078f30ff */
[----:B------:R-:W-:Y:S01]  /*0ca0*/  SEL R36, R36, RZ, P4 ;  /* 0x000000ff24247207 */ /* 0x000fe20002000000 */
[----:B------:R-:W3:Y:S01]  /*0cb0*/  LDC R28, c[0x0][0x2d4] ;  /* 0x0000b500ff1c7b82 */ /* 0x000ee20000000800 */
[----:B------:R-:W-:Y:S02]  /*0cc0*/  SEL R33, R33, RZ, P4 ;  /* 0x000000ff21217207 */ /* 0x000fe40002000000 */
[----:B------:R-:W-:Y:S02]  /*0cd0*/  SHF.R.S32.HI R207, RZ, 0x1f, R206 ;  /* 0x0000001fffcf7819 */ /* 0x000fe400000114ce */
[----:B--2---:R-:W-:-:S03]  /*0ce0*/  IABS R9, R8 ;  /* 0x0000000800097213 */ /* 0x004fc60000000000 */
[----:B------:R-:W2:Y:S01]  /*0cf0*/  LDC R23, c[0x0][0x2dc] ;  /* 0x0000b700ff177b82 */ /* 0x000ea20000000800 */
[----:B------:R-:W4:Y:S01]  /*0d00*/  I2F.RP R2, R9 ;  /* 0x0000000900027306 */ /* 0x000f220000209400 */
[----:B-1----:R-:W-:-:S06]  /*0d10*/  IMAD R12, R14, R4, RZ ;  /* 0x000000040e0c7224 */ /* 0x002fcc00078e02ff */
[----:B------:R-:W2:Y:S01]  /*0d20*/  LDC R22, c[0x0][0x270] ;  /* 0x00009c00ff167b82 */ /* 0x000ea20000000800 */
[----:B------:R-:W-:-:S04]  /*0d30*/  IMAD.WIDE.U32 R24, R202, R4, RZ ;  /* 0x00000004ca187225 */ /* 0x000fc800078e00ff */
[C---:B------:R-:W-:Y:S02]  /*0d40*/  IMAD R5, R202.reuse, R5, R12 ;  /* 0x00000005ca057224 */ /* 0x040fe400078e020c */
[----:B---3--:R-:W-:Y:S01]  /*0d50*/  IMAD.WIDE.U32 R30, R202, R28, RZ ;  /* 0x0000001cca1e7225 */ /* 0x008fe200078e00ff */
[----:B------:R-:W1:Y:S01]  /*0d60*/  LDC.U8 R4, c[0x0][0x3d8] ;  /* 0x0000f600ff047b82 */ /* 0x000e620000000000 */
[----:B----4-:R-:W3:Y:S02]  /*0d70*/  MUFU.RCP R2, R2 ;  /* 0x0000000200027308 */ /* 0x010ee40000001000 */
[----:B------:R-:W-:Y:S01]  /*0d80*/  IMAD.IADD R21, R25, 0x1, R5 ;  /* 0x0000000119157824 */ /* 0x000fe200078e0205 */
[----:B------:R-:W-:-:S05]  /*0d90*/  SHF.R.S32.HI R5, RZ, 0x1f, R28 ;  /* 0x0000001fff057819 */ /* 0x000fca000001141c */
[----:B------:R-:W-:-:S04]  /*0da0*/  IMAD R5, R5, R202, RZ ;  /* 0x000000ca05057224 */ /* 0x000fc800078e02ff */
[----:B------:R-:W-:Y:S02]  /*0db0*/  IMAD R5, R14, R28, R5 ;  /* 0x0000001c0e057224 */ /* 0x000fe400078e0205 */
[----:B--2---:R-:W-:-:S03]  /*0dc0*/  IMAD.WIDE R34, R23, R22, RZ ;  /* 0x0000001617227225 */ /* 0x004fc600078e02ff */
[----:B------:R-:W-:Y:S02]  /*0dd0*/  IADD3 R5, R31, R5, RZ ;  /* 0x000000051f057210 */ /* 0x000fe40007ffe0ff */
[----:B---3--:R-:W-:Y:S01]  /*0de0*/  IADD3 R2, R2, 0xffffffe, RZ ;  /* 0x0ffffffe02027810 */ /* 0x008fe20007ffe0ff */
[-C--:B------:R-:W-:Y:S02]  /*0df0*/  IMAD R25, R35, R30.reuse, RZ ;  /* 0x0000001e23197224 */ /* 0x080fe400078e02ff */
[C---:B------:R-:W-:Y:S01]  /*0e00*/  IMAD.WIDE.U32 R30, R34.reuse, R30, RZ ;  /* 0x0000001e221e7225 */ /* 0x040fe200078e00ff */
[----:B------:R-:W2:Y:S03]  /*0e10*/  F2I.FTZ.U32.TRUNC.NTZ R3, R2 ;  /* 0x0000000200037305 */ /* 0x000ea6000021f000 */
[C---:B------:R-:W-:Y:S02]  /*0e20*/  IMAD R25, R34.reuse, R5, R25 ;  /* 0x0000000522197224 */ /* 0x040fe400078e0219 */
[----:B------:R-:W-:-:S03]  /*0e30*/  IMAD.WIDE.U32 R26, R34, R20, RZ ;  /* 0x00000014221a7225 */ /* 0x000fc600078e00ff */
[----:B------:R-:W-:Y:S02]  /*0e40*/  IADD3 R25, R31, R25, RZ ;  /* 0x000000191f197210 */ /* 0x000fe40007ffe0ff */
[----:B------:R-:W-:Y:S01]  /*0e50*/  SEL R26, R30, R26, !P2 ;  /* 0x0000001a1e1a7207 */ /* 0x000fe20005000000 */
[----:B------:R-:W3:Y:S01]  /*0e60*/  LDC.U8 R31, c[0x0][0x480] ;  /* 0x00012000ff1f7b82 */ /* 0x000ee20000000000 */
[----:B--2---:R-:W-:-:S04]  /*0e70*/  IMAD.MOV R2, RZ, RZ, -R3 ;  /* 0x000000ffff027224 */ /* 0x004fc800078e0a03 */
[----:B------:R-:W-:Y:S01]  /*0e80*/  IMAD R15, R2, R9, RZ ;  /* 0x00000009020f7224 */ /* 0x000fe200078e02ff */
[----:B------:R-:W-:-:S05]  /*0e90*/  MOV R2, RZ ;  /* 0x000000ff00027202 */ /* 0x000fca0000000f00 */
[----:B------:R-:W-:Y:S02]  /*0ea0*/  IMAD.HI.U32 R15, R3, R15, R2 ;  /* 0x0000000f030f7227 */ /* 0x000fe400078e0002 */
[----:B------:R-:W2:Y:S04]  /*0eb0*/  LDC.64 R2, c[0x0][0x240] ;  /* 0x00009000ff027b82 */ /* 0x000ea80000000a00 */
[----:B------:R-:W-:-:S04]  /*0ec0*/  IMAD.HI.U32 R15, R15, R6, RZ ;  /* 0x000000060f0f7227 */ /* 0x000fc800078e00ff */
[----:B------:R-:W-:-:S04]  /*0ed0*/  IMAD.MOV R10, RZ, RZ, -R15 ;  /* 0x000000ffff0a7224 */ /* 0x000fc800078e0a0f */
[C---:B------:R-:W-:Y:S02]  /*0ee0*/  IMAD R10, R9.reuse, R10, R6 ;  /* 0x0000000a090a7224 */ /* 0x040fe400078e0206 */
[----:B------:R-:W4:Y:S03]  /*0ef0*/  @P1 LDC.64 R6, c[0x0][0x250] ;  /* 0x00009400ff061b82 */ /* 0x000f260000000a00 */
[----:B------:R-:W-:Y:S01]  /*0f00*/  ISETP.GT.U32.AND P5, PT, R9, R10, PT ;  /* 0x0000000a0900720c */ /* 0x000fe20003fa4070 */
[----:B--2---:R-:W-:-:S04]  /*0f10*/  IMAD.WIDE.U32 R12, R20, R2, RZ ;  /* 0x00000002140c7225 */ /* 0x004fc800078e00ff */
[----:B------:R-:W-:Y:S01]  /*0f20*/  IMAD R11, R20, R3, RZ ;  /* 0x00000003140b7224 */ /* 0x000fe200078e02ff */
[----:B------:R-:W-:-:S07]  /*0f30*/  SEL R24, R24, R12, !P2 ;  /* 0x0000000c18187207 */ /* 0x000fce0005000000 */
[-C--:B------:R-:W-:Y:S02]  /*0f40*/  @!P5 IADD3 R10, R10, -R9.reuse, RZ ;  /* 0x800000090a0ad210 */ /* 0x080fe40007ffe0ff */
[----:B------:R-:W-:Y:S02]  /*0f50*/  @!P5 IADD3 R15, R15, 0x1, RZ ;  /* 0x000000010f0fd810 */ /* 0x000fe40007ffe0ff */
[----:B------:R-:W-:Y:S01]  /*0f60*/  ISETP.GE.U32.AND P3, PT, R10, R9, PT ;  /* 0x000000090a00720c */ /* 0x000fe20003f66070 */
[----:B------:R-:W-:Y:S01]  /*0f70*/  @P1 IMAD.IADD R9, R241, 0x1, R242 ;  /* 0x00000001f1091824 */ /* 0x000fe200078e02f2 */
[----:B------:R-:W-:Y:S02]  /*0f80*/  LOP3.LUT R10, R206, R8, RZ, 0x3c, !PT ;  /* 0x00000008ce0a7212 */ /* 0x000fe400078e3cff */
[----:B------:R-:W-:Y:S01]  /*0f90*/  @P2 IADD3 R21, R13, R11, RZ ;  /* 0x0000000b0d152210 */ /* 0x000fe20007ffe0ff */
[----:B----4-:R-:W-:Y:S01]  /*0fa0*/  @P1 IMAD.WIDE.U32 R18, R9, R6, RZ ;  /* 0x0000000609121225 */ /* 0x010fe200078e00ff */
[----:B------:R-:W2:Y:S01]  /*0fb0*/  @!P2 LDC.64 R12, c[0x0][0x418] ;  /* 0x00010600ff0cab82 */ /* 0x000ea20000000a00 */
[----:B------:R-:W-:-:S02]  /*0fc0*/  ISETP.GE.AND P0, PT, R10, RZ, PT ;  /* 0x000000ff0a00720c */ /* 0x000fc40003f06270 */
[----:B------:R-:W-:Y:S01]  /*0fd0*/  @P1 IMAD R16, R9, R7, RZ ;  /* 0x0000000709101224 */ /* 0x000fe200078e02ff */
[----:B------:R-:W-:Y:S02]  /*0fe0*/  @P1 MOV R17, R18 ;  /* 0x0000001200111202 */ /* 0x000fe40000000f00 */
[----:B------:R-:W-:Y:S01]  /*0ff0*/  ISETP.NE.AND P5, PT, R8, RZ, PT ;  /* 0x000000ff0800720c */ /* 0x000fe20003fa5270 */
[----:B------:R-:W4:Y:S01]  /*1000*/  S2R R18, SR_CTAID.X ;  /* 0x0000000000127919 */ /* 0x000f220000002500 */
[----:B------:R-:W-:Y:S01]  /*1010*/  @P3 IADD3 R15, R15, 0x1, RZ ;  /* 0x000000010f0f3810 */ /* 0x000fe20007ffe0ff */
[----:B------:R-:W-:Y:S01]  /*1020*/  @P1 IMAD.IADD R16, R19, 0x1, R16 ;  /* 0x0000000113101824 */ /* 0x000fe200078e0210 */
[----:B-1----:R-:W-:Y:S01]  /*1030*/  ISETP.NE.AND P3, PT, R4, RZ, PT ;  /* 0x000000ff0400720c */ /* 0x002fe20003f65270 */
[----:B------:R-:W1:Y:S01]  /*1040*/  @P2 LDC.64 R10, c[0x0][0x420] ;  /* 0x00010800ff0a2b82 */ /* 0x000e620000000a00 */
[----:B------:R-:W-:Y:S02]  /*1050*/  IMAD R4, R35, R20, RZ ;  /* 0x0000001423047224 */ /* 0x000fe400078e02ff */
[----:B------:R-:W-:-:S03]  /*1060*/  @!P0 IMAD.MOV R15, RZ, RZ, -R15 ;  /* 0x000000ffff0f8224 */ /* 0x000fc600078e0a0f */
[----:B------:R-:W-:Y:S02]  /*1070*/  @P2 IADD3 R25, R27, R4, RZ ;  /* 0x000000041b192210 */ /* 0x000fe40007ffe0ff */
[----:B------:R-:W5:Y:S01]  /*1080*/  LDC R19, c[0x0][0x2c4] ;  /* 0x0000b100ff137b82 */ /* 0x000f620000000800 */
[----:B------:R-:W-:Y:S02]  /*1090*/  @!P5 LOP3.LUT R15, RZ, R8, RZ, 0x33, !PT ;  /* 0x00000008ff0fd212 */ /* 0x000fe400078e33ff */
[----:B------:R-:W-:Y:S01]  /*10a0*/  LOP3.LUT R27, R239, 0xffffffc0, RZ, 0xc0, !PT ;  /* 0xffffffc0ef1b7812 */ /* 0x000fe200078ec0ff */
[-C--:B--2---:R-:W-:Y:S01]  /*10b0*/  @!P2 IMAD R32, R14, R12.reuse, RZ ;  /* 0x0000000c0e20a224 */ /* 0x084fe200078e02ff */
[----:B------:R-:W-:Y:S01]  /*10c0*/  SHF.R.S32.HI R239, RZ, 0x6, R239 ;  /* 0x00000006ffef7819 */ /* 0x000fe200000114ef */
[C---:B------:R-:W-:Y:S02]  /*10d0*/  @!P2 IMAD.WIDE.U32 R38, R202.reuse, R12, RZ ;  /* 0x0000000cca26a225 */ /* 0x040fe400078e00ff */
[----:B------:R-:W4:Y:S01]  /*10e0*/  LDC.64 R4, c[0x0][0x488] ;  /* 0x00012200ff047b82 */ /* 0x000f220000000a00 */
[----:B------:R-:W-:Y:S01]  /*10f0*/  IADD3 R27, R27, -0x40, RZ ;  /* 0xffffffc01b1b7810 */ /* 0x000fe20007ffe0ff */
[----:B------:R-:W-:-:S03]  /*1100*/  @!P2 IMAD R32, R202, R13, R32 ;  /* 0x0000000dca20a224 */ /* 0x000fc600078e0220 */
[----:B------:R-:W-:Y:S02]  /*1110*/  IADD3 R36, P0, R27, R36, RZ ;  /* 0x000000241b247210 */ /* 0x000fe40007f1e0ff */
[----:B------:R-:W-:Y:S01]  /*1120*/  SHF.R.S32.HI R29, RZ, 0x1f, R27 ;  /* 0x0000001fff1d7819 */ /* 0x000fe2000001141b */
[----:B------:R-:W2:Y:S01]  /*1130*/  @P3 LDC R30, c[0x0][0x2e4] ;  /* 0x0000b900ff1e3b82 */ /* 0x000ea20000000800 */
[C---:B-1----:R-:W-:Y:S02]  /*1140*/  @P2 IMAD.WIDE.U32 R40, R20.reuse, R10, RZ ;  /* 0x0000000a14282225 */ /* 0x042fe400078e00ff */
[----:B------:R-:W-:Y:S02]  /*1150*/  IADD3.X R33, R29, R33, RZ, P0, !PT ;  /* 0x000000211d217210 */ /* 0x000fe400007fe4ff */
[----:B------:R-:W-:Y:S01]  /*1160*/  IMAD R13, R35, R36, RZ ;  /* 0x00000024230d7224 */ /* 0x000fe200078e02ff */
[----:B---3--:R-:W-:Y:S01]  /*1170*/  ISETP.NE.AND P0, PT, R31, RZ, PT ;  /* 0x000000ff1f00720c */ /* 0x008fe20003f05270 */
[----:B------:R-:W-:Y:S01]  /*1180*/  @P2 IMAD R11, R20, R11, R41 ;  /* 0x0000000b140b2224 */ /* 0x000fe200078e0229 */
[----:B------:R-:W1:Y:S01]  /*1190*/  @P1 LDC.64 R8, c[0x0][0x248] ;  /* 0x00009200ff081b82 */ /* 0x000e620000000a00 */
[----:B-----5:R-:W-:Y:S01]  /*11a0*/  @P3 IMAD R37, R202, R19, RZ ;  /* 0x00000013ca253224 */ /* 0x020fe200078e02ff */
[----:B------:R-:W-:Y:S01]  /*11b0*/  @!P2 IADD3 R11, R39, R32, RZ ;  /* 0x00000020270ba210 */ /* 0x000fe20007ffe0ff */
[----:B------:R-:W-:-:S02]  /*11c0*/  IMAD R13, R34, R33, R13 ;  /* 0x00000021220d7224 */ /* 0x000fc400078e020d */
[----:B------:R-:W-:Y:S01]  /*11d0*/  @P2 IMAD.MOV.U32 R10, RZ, RZ, R40 ;  /* 0x000000ffff0a2224 */ /* 0x000fe200078e0028 */
[----:B------:R-:W-:Y:S01]  /*11e0*/  @P3 SEL R12, R37, R20, !P2 ;  /* 0x00000014250c3207 */ /* 0x000fe20005000000 */
[----:B------:R-:W-:Y:S01]  /*11f0*/  IMAD.WIDE.U32 R36, R34, R36, RZ ;  /* 0x0000002422247225 */ /* 0x000fe200078e00ff */
[----:B------:R-:W-:-:S03]  /*1200*/  @!P2 MOV R10, R38 ;  /* 0x00000026000aa202 */ /* 0x000fc60000000f00 */
[----:B----4-:R-:W-:-:S04]  /*1210*/  IMAD.WIDE.U32 R32, R18, R4, RZ ;  /* 0x0000000412207225 */ /* 0x010fc800078e00ff */
[----:B------:R-:W-:Y:S01]  /*1220*/  @P1 IMAD.IADD R4, R241, 0x1, R242 ;  /* 0x00000001f1041824 */ /* 0x000fe200078e02f2 */
[----:B------:R-:W-:Y:S01]  /*1230*/  SEL R32, R32, RZ, P0 ;  /* 0x000000ff20207207 */ /* 0x000fe20000000000 */
[----:B--2---:R-:W-:Y:S02]  /*1240*/  @P3 IMAD R30, R206, R30, R12 ;  /* 0x0000001ece1e3224 */ /* 0x004fe400078e020c */
[----:B------:R-:W-:Y:S02]  /*1250*/  IMAD R5, R18, R5, R33 ;  /* 0x0000000512057224 */ /* 0x000fe400078e0221 */
[----:B------:R-:W-:Y:S02]  /*1260*/  @!P3 IMAD R12, R202, R22, R206 ;  /* 0x00000016ca0cb224 */ /* 0x000fe400078e02ce */
[----:B------:R-:W-:Y:S01]  /*1270*/  IMAD R34, R206, R23, RZ ;  /* 0x00000017ce227224 */ /* 0x000fe200078e02ff */
[----:B------:R-:W-:Y:S01]  /*1280*/  SEL R31, R5, RZ, P0 ;  /* 0x000000ff051f7207 */ /* 0x000fe20000000000 */
[----:B-1----:R-:W-:-:S02]  /*1290*/  @P1 IMAD R18, R4, R9, RZ ;  /* 0x0000000904121224 */ /* 0x002fc400078e02ff */
[----:B------:R-:W-:Y:S01]  /*12a0*/  @P1 IMAD.WIDE.U32 R38, R4, R8, RZ ;  /* 0x0000000804261225 */ /* 0x000fe200078e00ff */
[----:B------:R-:W-:-:S03]  /*12b0*/  SHF.R.S32.HI R33, RZ, 0x1f, R34 ;  /* 0x0000001fff217819 */ /* 0x000fc60000011422 */
[----:B------:R-:W-:Y:S01]  /*12c0*/  @!P3 IMAD R30, R12, R19, RZ ;  /* 0x000000130c1eb224 */ /* 0x000fe200078e02ff */
[----:B------:R-:W-:Y:S02]  /*12d0*/  SHF.R.S32.HI R12, RZ, 0x1f, R225 ;  /* 0x0000001fff0c7819 */ /* 0x000fe400000114e1 */
        /* <DEDUP_REMOVED lines=15> */
.L_x_202:
        /* <DEDUP_REMOVED lines=13> */
.L_x_203:
        /* <DEDUP_REMOVED lines=10> */
.L_x_204:
[----:B------:R-:W-:-:S04]  /*1540*/  IMAD R4, R202, R22, R206 ;  /* 0x00000016ca047224 */ /* 0x000fc800078e02ce */
[----:B------:R-:W-:-:S07]  /*1550*/  IMAD R28, R4, R28, RZ ;  /* 0x0000001c041c7224 */ /* 0x000fce00078e02ff */
.L_x_205:
[----:B------:R-:W1:Y:S01]  /*1560*/  LDC.64 R4, c[0x0][0x420] ;  /* 0x00010800ff047b82 */ /* 0x000e620000000a00 */
[----:B------:R-:W-:Y:S01]  /*1570*/  IMAD R22, R23, R22, RZ ;  /* 0x0000001617167224 */ /* 0x000fe200078e02ff */
[----:B------:R-:W-:Y:S01]  /*1580*/  IADD3 R10, P4, R200, R10, RZ ;  /* 0x0000000ac80a7210 */ /* 0x000fe20007f9e0ff */
[C---:B------:R-:W-:Y:S01]  /*1590*/  IMAD.IADD R30, R27.reuse, 0x1, R30 ;  /* 0x000000011b1e7824 */ /* 0x040fe200078e021e */
[----:B------:R-:W-:Y:S01]  /*15a0*/  SHF.R.S32.HI R201, RZ, 0x1f, R200 ;  /* 0x0000001fffc97819 */ /* 0x000fe200000114c8 */
[----:B------:R-:W-:Y:S01]  /*15b0*/  IMAD.SHL.U32 R20, R22, 0x40, RZ ;  /* 0x0000004016147824 */ /* 0x000fe200078e00ff */
[----:B------:R-:W-:Y:S01]  /*15c0*/  IADD3 R28, R27, R28, RZ ;  /* 0x0000001c1b1c7210 */ /* 0x000fe20007ffe0ff */
[----:B------:R-:W-:Y:S01]  /*15d0*/  ULDC UR4, c[0x0][0x398] ;  /* 0x0000e60000047ab9 */ /* 0x000fe20000000800 */
[----:B------:R-:W-:Y:S01]  /*15e0*/  IMAD R22, R197, R22, R196 ;  /* 0x00000016c5167224 */ /* 0x000fe200078e02c4 */
[----:B------:R-:W-:Y:S01]  /*15f0*/  ULDC.64 UR6, c[0x0][0x428] ;  /* 0x00010a0000067ab9 */ /* 0x000fe20000000a00 */
[----:B------:R-:W-:Y:S01]  /*1600*/  IADD3 R34, P3, P2, R36, R20, R34 ;  /* 0x0000001424227210 */ /* 0x000fe20007a7e022 */
[----:B------:R-:W-:Y:S01]  /*1610*/  IMAD.X R11, R201, 0x1, R11, P4 ;  /* 0x00000001c90b7824 */ /* 0x000fe200020e060b */
[----:B------:R-:W-:Y:S01]  /*1620*/  SHF.R.S32.HI R20, RZ, 0x1f, R20 ;  /* 0x0000001fff147819 */ /* 0x000fe20000011414 */
[----:B------:R-:W-:Y:S01]  /*1630*/  ULDC.64 UR8, c[0x0][0x210] ;  /* 0x0000840000087ab9 */ /* 0x000fe20000000a00 */
[----:B------:R-:W-:Y:S01]  /*1640*/  BSSY B1, `(.L_x_201) ;  /* 0x000074e000017945 */ /* 0x000fe20003800000 */
[----:B------:R-:W-:Y:S01]  /*1650*/  VIADD R219, R200, 0x80 ;  /* 0x00000080c8db7836 */ /* 0x000fe20000000000 */
[----:B------:R-:W-:-:S02]  /*1660*/  IADD3.X R33, R35, R20, R33, P3, P2 ;  /* 0x0000001423217210 */ /* 0x000fc40001fe4421 */
[----:B------:R-:W-:Y:S02]  /*1670*/  IADD3 R20, P3, P2, R32, R34, R26 ;  /* 0x0000002220147210 */ /* 0x000fe40007a7e01a */
[----:B------:R-:W2:Y:S01]  /*1680*/  LDC.64 R34, c[0x0][0x2b0] ;  /* 0x0000ac00ff227b82 */ /* 0x000ea20000000a00 */
[----:B------:R-:W-:Y:S02]  /*1690*/  IADD3 R218, R200, 0x40, RZ ;  /* 0x00000040c8da7810 */ /* 0x000fe40007ffe0ff */
[----:B------:R-:W-:Y:S01]  /*16a0*/  IADD3.X R25, R31, R33, R25, P3, P2 ;  /* 0x000000211f197210 */ /* 0x000fe20001fe4419 */
[----:B-1----:R-:W-:Y:S01]  /*16b0*/  IMAD R36, R29, R4, RZ ;  /* 0x000000041d247224 */ /* 0x002fe200078e02ff */
[----:B------:R-:W-:Y:S01]  /*16c0*/  IADD3 R20, P2, R22, R20, RZ ;  /* 0x0000001416147210 */ /* 0x000fe20007f5e0ff */
[----:B------:R-:W-:Y:S01]  /*16d0*/  IMAD.WIDE.U32 R38, R27, R4, R10 ;  /* 0x000000041b267225 */ /* 0x000fe200078e000a */
[----:B------:R-:W-:Y:S01]  /*16e0*/  SHF.R.S32.HI R10, RZ, 0x1f, R199 ;  /* 0x0000001fff0a7819 */ /* 0x000fe200000114c7 */
[----:B------:R-:W1:Y:S01]  /*16f0*/  LDC.64 R32, c[0x0][0x478] ;  /* 0x00011e00ff207b82 */ /* 0x000e620000000a00 */
[----:B------:R-:W-:Y:S01]  /*1700*/  IADD3 R11, P3, R199, R27, RZ ;  /* 0x0000001bc70b7210 */ /* 0x000fe20007f7e0ff */
[----:B------:R-:W-:Y:S01]  /*1710*/  IMAD R36, R27, R5, R36 ;  /* 0x000000051b247224 */ /* 0x000fe200078e0224 */
[----:B------:R-:W-:-:S02]  /*1720*/  IADD3 R27, -R240, R227, R225 ;  /* 0x000000e3f01b7210 */ /* 0x000fc40007ffe1e1 */
[----:B------:R-:W-:Y:S01]  /*1730*/  IADD3.X R23, R10, R29, RZ, P3, !PT ;  /* 0x0000001d0a177210 */ /* 0x000fe20001ffe4ff */
[----:B------:R-:W-:Y:S01]  /*1740*/  IMAD.IADD R37, R39, 0x1, R36 ;  /* 0x0000000127257824 */ /* 0x000fe200078e0224 */
[----:B------:R-:W-:Y:S01]  /*1750*/  LEA.HI.X.SX32 R22, R22, R25, 0x1, P2 ;  /* 0x0000001916167211 */ /* 0x000fe200010f0eff */
[----:B------:R-:W-:Y:S02]  /*1760*/  VIADD R27, R27, -UR4 ;  /* 0x800000041b1b7c36 */ /* 0x000fe40008000000 */
[-C--:B------:R-:W-:Y:S02]  /*1770*/  IMAD R23, R23, R2.reuse, RZ ;  /* 0x0000000217177224 */ /* 0x080fe400078e02ff */
[----:B------:R-:W-:Y:S02]  /*1780*/  IMAD.MOV.U32 R36, RZ, RZ, R38 ;  /* 0x000000ffff247224 */ /* 0x000fe400078e0026 */
[C---:B------:R-:W-:Y:S02]  /*1790*/  IMAD R23, R11.reuse, R3, R23 ;  /* 0x000000030b177224 */ /* 0x040fe400078e0217 */
[----:B------:R-:W-:Y:S01]  /*17a0*/  IMAD.WIDE.U32 R38, R11, R2, R200 ;  /* 0x000000020b267225 */ /* 0x000fe200078e00c8 */
[----:B------:R-:W-:-:S03]  /*17b0*/  SHF.R.S32.HI R11, RZ, 0x1f, R27 ;  /* 0x0000001fff0b7819 */ /* 0x000fc6000001141b */
[----:B------:R-:W-:Y:S01]  /*17c0*/  IMAD R25, R207, UR6, RZ ;  /* 0x00000006cf197c24 */ /* 0x000fe2000f8e02ff */
[----:B------:R-:W-:Y:S01]  /*17d0*/  LEA.HI R11, R11, R27, RZ, 0x6 ;  /* 0x0000001b0b0b7211 */ /* 0x000fe200078f30ff */
[----:B------:R-:W-:Y:S01]  /*17e0*/  IMAD.WIDE.U32 R36, R206, UR6, R36 ;  /* 0x00000006ce247c25 */ /* 0x000fe2000f8e0024 */
[----:B------:R-:W-:Y:S02]  /*17f0*/  IADD3 R26, P3, R24, R38, RZ ;  /* 0x00000026181a7210 */ /* 0x000fe40007f7e0ff */
[----:B------:R-:W-:Y:S01]  /*1800*/  SHF.R.S32.HI R11, RZ, 0x6, R11 ;  /* 0x00000006ff0b7819 */ /* 0x000fe2000001140b */
[----:B------:R-:W-:Y:S01]  /*1810*/  IMAD R25, R206, UR7, R25 ;  /* 0x00000007ce197c24 */ /* 0x000fe2000f8e0219 */
[----:B------:R-:W-:Y:S01]  /*1820*/  ULDC.64 UR6, c[0x0][0x400] ;  /* 0x0001000000067ab9 */ /* 0x000fe20000000a00 */
[----:B------:R-:W-:Y:S01]  /*1830*/  IADD3.X R27, R21, R39, R23, P3, !PT ;  /* 0x00000027151b7210 */ /* 0x000fe20001ffe417 */
[----:B------:R-:W-:Y:S01]  /*1840*/  IMAD.MOV.U32 R24, RZ, RZ, R36 ;  /* 0x000000ffff187224 */ /* 0x000fe200078e0024 */
[----:B------:R-:W-:Y:S01]  /*1850*/  LEA R246, P2, R20, UR6, 0x2 ;  /* 0x0000000614f67c11 */ /* 0x000fe2000f8410ff */
[----:B-1----:R-:W-:Y:S01]  /*1860*/  IMAD.WIDE R28, R28, 0x4, R32 ;  /* 0x000000041c1c7825 */ /* 0x002fe200078e0220 */
[----:B------:R-:W-:-:S02]  /*1870*/  VIMNMX R228, RZ, R11, !PT ;  /* 0x0000000bffe47248 */ /* 0x000fc40007fe0100 */
[----:B------:R-:W-:Y:S01]  /*1880*/  LEA.HI.X R247, R20, UR7, R22, 0x2, P2 ;  /* 0x0000000714f77c11 */ /* 0x000fe200090f1416 */
[----:B------:R-:W-:Y:S01]  /*1890*/  ULDC.64 UR6, c[0x0][0x258] ;  /* 0x0000960000067ab9 */ /* 0x000fe20000000a00 */
[----:B------:R-:W-:Y:S01]  /*18a0*/  ISETP.GT.AND P4, PT, R239, R228, PT ;  /* 0x000000e4ef00720c */ /* 0x000fe20003f84270 */
[----:B------:R-:W-:Y:S01]  /*18b0*/  IMAD R20, R207, UR6, RZ ;  /* 0x00000006cf147c24 */ /* 0x000fe2000f8e02ff */
[----:B------:R-:W-:Y:S01]  /*18c0*/  IADD3 R25, R37, R25, RZ ;  /* 0x0000001925197210 */ /* 0x000fe20007ffe0ff */
[----:B------:R-:W-:Y:S01]  /*18d0*/  IMAD R22, R10, R4, RZ ;  /* 0x000000040a167224 */ /* 0x000fe200078e02ff */
[----:B------:R-:W-:Y:S01]  /*18e0*/  MOV R231, R28 ;  /* 0x0000001c00e77202 */ /* 0x000fe20000000f00 */
[C---:B------:R-:W-:Y:S01]  /*18f0*/  IMAD R20, R206.reuse, UR7, R20 ;  /* 0x00000007ce147c24 */ /* 0x040fe2000f8e0214 */
[----:B------:R-:W-:Y:S01]  /*1900*/  IADD3 R239, R239, -0x1, RZ ;  /* 0xffffffffefef7810 */ /* 0x000fe20007ffe0ff */
[----:B------:R-:W-:Y:S01]  /*1910*/  IMAD.WIDE.U32 R26, R206, UR6, R26 ;  /* 0x00000006ce1a7c25 */ /* 0x000fe2000f8e001a */
[----:B------:R-:W-:-:S03]  /*1920*/  ULDC.64 UR6, c[0x0][0x3e0] ;  /* 0x0000f80000067ab9 */ /* 0x000fc60000000a00 */
[----:B------:R-:W-:Y:S01]  /*1930*/  IMAD R22, R199, R5, R22 ;  /* 0x00000005c7167224 */ /* 0x000fe200078e0216 */
[----:B------:R-:W-:Y:S01]  /*1940*/  IADD3 R20, R27, R20, RZ ;  /* 0x000000141b147210 */ /* 0x000fe20007ffe0ff */
[----:B------:R-:W-:Y:S01]  /*1950*/  IMAD.WIDE.U32 R24, R199, R4, R24 ;  /* 0x00000004c7187225 */ /* 0x000fe200078e0018 */
[----:B------:R-:W-:-:S03]  /*1960*/  LEA R250, P3, R26, UR8, 0x1 ;  /* 0x000000081afa7c11 */ /* 0x000fc6000f8608ff */
[----:B--2---:R-:W-:Y:S01]  /*1970*/  IMAD.WIDE R30, R30, 0x4, R34 ;  /* 0x000000041e1e7825 */ /* 0x004fe200078e0222 */
[----:B------:R-:W-:Y:S02]  /*1980*/  LEA R248, P2, R24, UR6, 0x1 ;  /* 0x0000000618f87c11 */ /* 0x000fe4000f8408ff */
[----:B------:R-:W-:Y:S01]  /*1990*/  LEA.HI.X R251, R26, UR9, R20, 0x1, P3 ;  /* 0x000000091afb7c11 */ /* 0x000fe200098f0c14 */
[----:B------:R-:W-:Y:S01]  /*19a0*/  IMAD.IADD R22, R25, 0x1, R22 ;  /* 0x0000000119167824 */ /* 0x000fe200078e0216 */
[----:B------:R-:W-:Y:S01]  /*19b0*/  MOV R233, R30 ;  /* 0x0000001e00e97202 */ /* 0x000fe20000000f00 */
[----:B------:R-:W-:Y:S02]  /*19c0*/  IMAD.MOV.U32 R230, RZ, RZ, R29 ;  /* 0x000000ffffe67224 */ /* 0x000fe400078e001d */
[----:B------:R-:W-:Y:S01]  /*19d0*/  IMAD.MOV.U32 R232, RZ, RZ, R31 ;  /* 0x000000ffffe87224 */ /* 0x000fe200078e001f */
[----:B------:R-:W-:Y:S01]  /*19e0*/  LEA.HI.X R249, R24, UR7, R22, 0x1, P2 ;  /* 0x0000000718f97c11 */ /* 0x000fe200090f0c16 */
        /* <DEDUP_REMOVED lines=26> */
.L_x_207:
        /* <DEDUP_REMOVED lines=13> */
.L_x_208:
[----:B------:R-:W-:Y:S01]  /*1c60*/  IMAD R240, R203, -0x40, R240 ;  /* 0xffffffc0cbf07824 */ /* 0x000fe200078e02f0 */
[----:B------:R-:W-:Y:S01]  /*1c70*/  ULDC.64 UR6, c[0x0][0x468] ;  /* 0x00011a0000067ab9 */ /* 0x000fe20000000a00 */
[-C--:B------:R-:W-:Y:S01]  /*1c80*/  IMAD R6, R12, R4.reuse, RZ ;  /* 0x000000040c067224 */ /* 0x080fe200078e02ff */
[----:B------:R-:W-:Y:S01]  /*1c90*/  IADD3 R7, R199, 0x20, RZ ;  /* 0x00000020c7077810 */ /* 0x000fe20007ffe0ff */
[----:B------:R-:W-:Y:S01]  /*1ca0*/  IMAD.WIDE.U32 R14, R225, R4, R200 ;  /* 0x00000004e10e7225 */ /* 0x000fe200078e00c8 */
[-C--:B------:R-:W-:Y:S01]  /*1cb0*/  ISETP.GE.AND P4, PT, R199, R240.reuse, PT ;  /* 0x000000f0c700720c */ /* 0x080fe20003f86270 */
[----:B------:R-:W-:Y:S01]  /*1cc0*/  BSSY B0, `(.L_x_209) ;  /* 0x000001a000007945 */ /* 0x000fe20003800000 */
[----:B------:R-:W-:Y:S01]  /*1cd0*/  ISETP.GE.AND P3, PT, R7, R240, PT ;  /* 0x000000f00700720c */ /* 0x000fe20003f66270 */
[----:B------:R-:W-:Y:S01]  /*1ce0*/  IMAD R6, R225, R5, R6 ;  /* 0x00000005e1067224 */ /* 0x000fe200078e0206 */
[----:B------:R-:W-:-:S04]  /*1cf0*/  IADD3 R14, P0, R11, R14, RZ ;  /* 0x0000000e0b0e7210 */ /* 0x000fc80007f1e0ff */
[----:B------:R-:W-:Y:S01]  /*1d00*/  IADD3.X R15, R9, R15, R6, P0, !PT ;  /* 0x0000000f090f7210 */ /* 0x000fe200007fe406 */
[----:B------:R-:W-:-:S04]  /*1d10*/  IMAD R6, R207, UR6, RZ ;  /* 0x00000006cf067c24 */ /* 0x000fc8000f8e02ff */
        /* <DEDUP_REMOVED lines=9> */
[C---:B------:R-:W-:Y:S01]  /*1db0*/  IMAD R7, R199.reuse, R5, R7 ;  /* 0x00000005c7077224 */ /* 0x040fe200078e0207 */
        /* <DEDUP_REMOVED lines=10> */
.L_x_210:
[----:B------:R-:W-:Y:S05]  /*1e60*/  BSYNC B0 ;  /* 0x0000000000007941 */ /* 0x000fea0003800000 */
.L_x_209:
[----:B------:R-:W-:Y:S04]  /*1e70*/  BSSY B0, `(.L_x_211) ;  /* 0x0000013000007945 */ /* 0x000fe80003800000 */
        /* <DEDUP_REMOVED lines=8> */
[----:B------:R-:W-:Y:S01]  /*1f00*/  IMAD.WIDE.U32 R14, R9, R4, R14 ;  /* 0x00000004090e7225 */ /* 0x000fe200078e000e */
[----:B------:R-:W-:-:S03]  /*1f10*/  ISETP.GE.AND P0, PT, R219, UR4, PT ;  /* 0x00000004db007c0c */ /* 0x000fc6000bf06270 */
        /* <DEDUP_REMOVED lines=8> */
.L_x_212:
[----:B------:R-:W-:Y:S05]  /*1fa0*/  BSYNC B0 ;  /* 0x0000000000007941 */ /* 0x000fea0003800000 */
.L_x_211:
[-C--:B--2---:R-:W-:Y:S01]  /*1fb0*/  IMAD.WIDE.U32 R4, R225, R2.reuse, R200 ;  /* 0x00000002e1047225 */ /* 0x084fe200078e00c8 */
[----:B------:R-:W-:Y:S01]  /*1fc0*/  ULDC.64 UR6, c[0x0][0x470] ;  /* 0x00011c0000067ab9 */ /* 0x000fe20000000a00 */
[----:B------:R-:W-:Y:S02]  /*1fd0*/  BSSY B0, `(.L_x_213) ;  /* 0x000001a000007945 */ /* 0x000fe40003800000 */
[----:B------:R-:W-:Y:S01]  /*1fe0*/  IMAD R12, R12, R2, RZ ;  /* 0x000000020c0c7224 */ /* 0x000fe200078e02ff */
        /* <DEDUP_REMOVED lines=24> */
.L_x_214:
[----:B------:R-:W-:Y:S05]  /*2170*/  BSYNC B0 ;  /* 0x0000000000007941 */ /* 0x000fea0003800000 */
.L_x_213:
        /* <DEDUP_REMOVED lines=20> */
.L_x_206:
[----:B------:R-:W-:Y:S01]  /*22c0*/  @P0 BAR.SYNC.DEFER_BLOCKING 0x0 ;  /* 0x0000000000000b1d */ /* 0x000fe20000010000 */
[----:B------:R-:W-:Y:S01]  /*22d0*/  IMAD R11, R239, -0x40, R227 ;  /* 0xffffffc0ef0b7824 */ /* 0x000fe200078e02e3 */
[----:B------:R-:W-:Y:S01]  /*22e0*/  LEA R217, R198, UR5, 0x1 ;  /* 0x00000005c6d97c11 */ /* 0x000fe2000f8e08ff */
[----:B------:R-:W-:Y:S01]  /*22f0*/  VIADD R21, R199, 0x20 ;  /* 0x00000020c7157836 */ /* 0x000fe20000000000 */
[----:B------:R-:W-:Y:S02]  /*2300*/  LEA.HI R23, R239, R239, RZ, 0x1 ;  /* 0x000000efef177211 */ /* 0x000fe400078f08ff */
        /* <DEDUP_REMOVED lines=29> */
.L_x_217:
[----:B------:R-:W-:Y:S05]  /*24e0*/  BSYNC B0 ;  /* 0x0000000000007941 */ /* 0x000fea0003800000 */
.L_x_216:
[----:B------:R4:W-:Y:S01]  /*24f0*/  @P4 STS.128 [R217+0xd000], RZ ;  /* 0x00d000ffd9004388 */ /* 0x0009e20000000c00 */
[----:B------:R-:W-:Y:S01]  /*2500*/  VIADD R238, R198, 0x3000 ;  /* 0x00003000c6ee7836 */ /* 0x000fe20000000000 */
[----:B------:R-:W-:Y:S01]  /*2510*/  ISETP.NE.AND P0, PT, R23, 0x1, PT ;  /* 0x000000011700780c */ /* 0x000fe20003f05270 */
[----:B------:R-:W-:Y:S01]  /*2520*/  BSSY B0, `(.L_x_218) ;  /* 0x0000023000007945 */ /* 0x000fe20003800000 */
[----:B------:R4:W-:Y:S02]  /*2530*/  @P4 STS.128 [R217+0xf000], RZ ;  /* 0x00f000ffd9004388 */ /* 0x0009e40000000c00 */
[----:B------:R-:W-:Y:S02]  /*2540*/  SEL R238, R238, R198, !P0 ;  /* 0x000000c6eeee7207 */ /* 0x000fe40004000000 */
[----:B------:R4:W-:Y:S01]  /*2550*/  @P4 STS.128 [R217+0x11000], RZ ;  /* 0x011000ffd9004388 */ /* 0x0009e20000000c00 */
[----:B------:R-:W-:Y:S06]  /*2560*/  @P4 BRA `(.L_x_219) ;  /* 0x0000000000784947 */ /* 0x000fec0003800000 */
        /* <DEDUP_REMOVED lines=30> */
.L_x_219:
[----:B------:R-:W-:Y:S05]  /*2750*/  BSYNC B0 ;  /* 0x0000000000007941 */ /* 0x000fea0003800000 */
.L_x_218:
        /* <DEDUP_REMOVED lines=16> */
.L_x_221:
        /* <DEDUP_REMOVED lines=29> */
.L_x_222:
[----:B------:R-:W-:Y:S05]  /*2a30*/  BSYNC B0 ;  /* 0x0000000000007941 */ /* 0x000fea0003800000 */
.L_x_220:
        /* <DEDUP_REMOVED lines=17> */
.L_x_224:
        /* <DEDUP_REMOVED lines=37> */
.L_x_225:
[----:B------:R-:W-:Y:S05]  /*2da0*/  BSYNC B0 ;  /* 0x0000000000007941 */ /* 0x000fea0003800000 */
.L_x_223:
[----:B-1----:R-:W-:Y:S01]  /*2db0*/  IMAD R2, R203, -0x40, R240 ;  /* 0xffffffc0cb027824 */ /* 0x002fe200078e02f0 */
[----:B------:R-:W-:Y:S01]  /*2dc0*/  ULDC.64 UR6, c[0x0][0x260] ;  /* 0x0000980000067ab9 */ /* 0x000fe20000000a00 */
[--C-:B------:R-:W-:Y:S01]  /*2dd0*/  IMAD.WIDE.U32 R4, R225, R8, R200.reuse ;  /* 0x00000008e1047225 */ /* 0x100fe200078e00c8 */
[----:B------:R-:W-:Y:S02]  /*2de0*/  BSSY B0, `(.L_x_226) ;  /* 0x0000037000007945 */ /* 0x000fe40003800000 */
[----:B------:R-:W-:Y:S01]  /*2df0*/  ISETP.GE.AND P6, PT, R199, R2, PT ;  /* 0x00000002c700720c */ /* 0x000fe20003fc6270 */
[----:B------:R-:W-:Y:S01]  /*2e00*/  IMAD R3, R12, R8, RZ ;  /* 0x000000080c037224 */ /* 0x000fe200078e02ff */
[----:B------:R-:W-:Y:S01]  /*2e10*/  IADD3 R4, P1, R19, R4, RZ ;  /* 0x0000000413047210 */ /* 0x000fe20007f3e0ff */
[----:B------:R-:W-:Y:S01]  /*2e20*/  IMAD.WIDE.U32 R22, R225, R6, R200 ;  /* 0x00000006e1167225 */ /* 0x000fe200078e00c8 */
[----:B------:R-:W-:-:S03]  /*2e30*/  ISETP.GE.AND P5, PT, R21, R2, PT ;  /* 0x000000021500720c */ /* 0x000fc60003fa6270 */
[----:B------:R-:W-:Y:S02]  /*2e40*/  IMAD R3, R225, R9, R3 ;  /* 0x00000009e1037224 */ /* 0x000fe400078e0203 */
[----:B------:R-:W-:-:S03]  /*2e50*/  IMAD R12, R12, R6, RZ ;  /* 0x000000060c0c7224 */ /* 0x000fc600078e02ff */
[----:B------:R-:W-:Y:S01]  /*2e60*/  IADD3.X R5, R18, R5, R3, P1, !PT ;  /* 0x0000000512057210 */ /* 0x000fe20000ffe403 */
[----:B------:R1:W-:Y:S01]  /*2e70*/  @P6 STS.128 [R217+0x12000], RZ ;  /* 0x012000ffd9006388 */ /* 0x0003e20000000c00 */
[----:B------:R-:W-:Y:S01]  /*2e80*/  IMAD R3, R13, UR6, RZ ;  /* 0x000000060d037c24 */ /* 0x000fe2000f8e02ff */
[----:B------:R-:W-:Y:S01]  /*2e90*/  IADD3 R20, P1, R17, R22, RZ ;  /* 0x0000001611147210 */ /* 0x000fe20007f3e0ff */
[----:B------:R-:W-:Y:S01]  /*2ea0*/  IMAD R2, R225, R7, R12 ;  /* 0x00000007e1027224 */ /* 0x000fe200078e020c */
[----:B------:R1:W-:Y:S01]  /*2eb0*/  @P6 STS.128 [R217+0x14000], RZ ;  /* 0x014000ffd9006388 */ /* 0x0003e20000000c00 */
[C---:B------:R-:W-:Y:S02]  /*2ec0*/  IMAD R3, R15.reuse, UR7, R3 ;  /* 0x000000070f037c24 */ /* 0x040fe4000f8e0203 */
[----:B------:R-:W-:Y:S01]  /*2ed0*/  IMAD.WIDE.U32 R18, R15, UR6, R4 ;  /* 0x000000060f127c25 */ /* 0x000fe2000f8e0004 */
[----:B------:R1:W-:Y:S01]  /*2ee0*/  @P6 STS.128 [R217+0x16000], RZ ;  /* 0x016000ffd9006388 */ /* 0x0003e20000000c00 */
[----:B------:R-:W-:-:S03]  /*2ef0*/  IADD3.X R21, R16, R23, R2, P1, !PT ;  /* 0x0000001710157210 */ /* 0x000fc60000ffe402 */
        /* <DEDUP_REMOVED lines=37> */
.L_x_227:
[----:B------:R-:W-:Y:S05]  /*3150*/  BSYNC B0 ;  /* 0x0000000000007941 */ /* 0x000fea0003800000 */
.L_x_226:
        /* <DEDUP_REMOVED lines=16> */
[----:B------:R1:W-:Y:S03]  /*3260*/  @P4 STS.128 [R217+0x13000], RZ ;  /* 0x013000ffd9004388 */ /* 0x0003e60000000c00 */
[----:B------:R-:W-:-:S03]  /*3270*/  IMAD.IADD R16, R19, 0x1, R16 ;  /* 0x0000000113107824 */ /* 0x000fc600078e0210 */
        /* <DEDUP_REMOVED lines=23> */
.L_x_229:
[----:B------:R-:W-:Y:S05]  /*33f0*/  BSYNC B0 ;  /* 0x0000000000007941 */ /* 0x000fea0003800000 */
.L_x_228:
[----:B------:R1:W-:Y:S01]  /*3400*/  @P6 STS.128 [R217+0x18000], RZ ;  /* 0x018000ffd9006388 */ /* 0x0003e20000000c00 */
[----:B------:R-:W-:Y:S01]  /*3410*/  ULDC.64 UR6, c[0x0][0x268] ;  /* 0x00009a0000067ab9 */ /* 0x000fe20000000a00 */
[----:B------:R-:W-:Y:S01]  /*3420*/  BSSY B0, `(.L_x_230) ;  /* 0x000002b000007945 */ /* 0x000fe20003800000 */
[----:B------:R-:W-:Y:S01]  /*3430*/  IMAD R13, R13, UR6, RZ ;  /* 0x000000060d0d7c24 */ /* 0x000fe2000f8e02ff */
[----:B------:R1:W-:Y:S01]  /*3440*/  @P6 STS.128 [R217+0x1a000], RZ ;  /* 0x01a000ffd9006388 */ /* 0x0003e20000000c00 */
[----:B------:R-:W-:-:S03]  /*3450*/  IMAD.WIDE.U32 R20, R15, UR6, R20 ;  /* 0x000000060f147c25 */ /* 0x000fc6000f8e0014 */
[----:B------:R1:W-:Y:S01]  /*3460*/  @P6 STS.128 [R217+0x1c000], RZ ;  /* 0x01c000ffd9006388 */ /* 0x0003e20000000c00 */
[----:B------:R-:W-:-:S05]  /*3470*/  IMAD R8, R15, UR7, R13 ;  /* 0x000000070f087c24 */ /* 0x000fca000f8e020d */
        /* <DEDUP_REMOVED lines=12> */
[----:B-1----:R-:W1:Y:S01]  /*3540*/  @!P4 LDC.64 R4, c[0x0][0x220] ;  /* 0x00008800ff04cb82 */ /* 0x002e620000000a00 */
        /* <DEDUP_REMOVED lines=24> */
.L_x_231:
[----:B------:R-:W-:Y:S05]  /*36d0*/  BSYNC B0 ;  /* 0x0000000000007941 */ /* 0x000fea0003800000 */
.L_x_230:
        /* <DEDUP_REMOVED lines=42> */
.L_x_233:
[----:B------:R-:W-:Y:S05]  /*3980*/  BSYNC B0 ;  /* 0x0000000000007941 */ /* 0x000fea0003800000 */
.L_x_232:
[----:B------:R-:W-:Y:S01]  /*3990*/  ULDC.64 UR6, c[0x0][0x3c8] ;  /* 0x0000f20000067ab9 */ /* 0x000fe20000000a00 */
[----:B------:R-:W-:Y:S01]  /*39a0*/  ISETP.GE.AND P4, PT, R195, R11, PT ;  /* 0x0000000bc300720c */ /* 0x000fe20003f86270 */
[----:B------:R-:W-:Y:S01]  /*39b0*/  IMAD.MOV.U32 R236, RZ, RZ, 0x7f800000 ;  /* 0x7f800000ffec7424 */ /* 0x000fe200078e00ff */
[----:B------:R-:W-:Y:S01]  /*39c0*/  ISETP.NE.U32.AND P3, PT, RZ, UR6, PT ;  /* 0x00000006ff007c0c */ /* 0x000fe2000bf65070 */
[----:B------:R-:W-:Y:S01]  /*39d0*/  IMAD.MOV.U32 R237, RZ, RZ, 0x7f800000 ;  /* 0x7f800000ffed7424 */ /* 0x000fe200078e00ff */
[----:B------:R-:W0:Y:S01]  /*39e0*/  LDGDEPBAR ;  /* 0x00000000000079af */ /* 0x000e220000000000 */
[----:B------:R-:W2:Y:S01]  /*39f0*/  LDC R220, c[0x0][0x270] ;  /* 0x00009c00ffdc7b82 */ /* 0x000ea20000000800 */
[----:B------:R-:W-:Y:S01]  /*3a00*/  ISETP.NE.AND.EX P3, PT, RZ, UR7, PT, P3 ;  /* 0x00000007ff007c0c */ /* 0x000fe2000bf65330 */
[----:B------:R-:W-:Y:S01]  /*3a10*/  IMAD.MOV.U32 R235, RZ, RZ, RZ ;  /* 0x000000ffffeb7224 */ /* 0x000fe200078e00ff */
[----:B------:R-:W-:Y:S01]  /*3a20*/  IADD3 R225, R227, 0x40, R225 ;  /* 0x00000040e3e17810 */ /* 0x000fe20007ffe0e1 */
[----:B------:R-:W-:-:S10]  /*3a30*/  ULDC UR4, c[0x0][0x2d0] ;  /* 0x0000b40000047ab9 */ /* 0x000fd40000000800 */
[----:B-1----:R-:W1:Y:S02]  /*3a40*/  @P3 LDC.64 R2, c[0x0][0x3d0] ;  /* 0x0000f400ff023b82 */ /* 0x002e640000000a00 */
[-C--:B-1----:R-:W-:Y:S02]  /*3a50*/  @P3 IMAD R14, R14, R2.reuse, RZ ;  /* 0x000000020e0e3224 */ /* 0x082fe400078e02ff */
[----:B------:R-:W-:-:S04]  /*3a60*/  @P3 IMAD.WIDE.U32 R4, R202, R2, R206 ;  /* 0x00000002ca043225 */ /* 0x000fc800078e00ce */
[----:B------:R-:W-:Y:S01]  /*3a70*/  @P3 IMAD R3, R202, R3, R14 ;  /* 0x00000003ca033224 */ /* 0x000fe200078e020e */
[----:B------:R-:W-:Y:S01]  /*3a80*/  @P3 LEA R2, P1, R4, UR6, 0x2 ;  /* 0x0000000604023c11 */ /* 0x000fe2000f8210ff */
[----:B------:R-:W-:Y:S02]  /*3a90*/  IMAD.MOV.U32 R182, RZ, RZ, 0x20 ;  /* 0x00000020ffb67424 */ /* 0x000fe400078e00ff */
[----:B------:R-:W-:Y:S02]  /*3aa0*/  IMAD.MOV.U32 R181, RZ, RZ, 0x40 ;  /* 0x00000040ffb57424 */ /* 0x000fe400078e00ff */
[----:B------:R-:W-:Y:S02]  /*3ab0*/  VIADD R184, R191, 0x3000 ;  /* 0x00003000bfb87836 */ /* 0x000fe40000000000 */
[----:B------:R-:W-:Y:S02]  /*3ac0*/  VIADD R183, R192, 0x3000 ;  /* 0x00003000c0b77836 */ /* 0x000fe40000000000 */
[----:B------:R-:W-:-:S02]  /*3ad0*/  IMAD R226, R203, 0x40, R194 ;  /* 0x00000040cbe27824 */ /* 0x000fc400078e02c2 */
[----:B------:R-:W-:Y:S01]  /*3ae0*/  @P3 IMAD.IADD R3, R5, 0x1, R3 ;  /* 0x0000000105033824 */ /* 0x000fe200078e0203 */
[C---:B------:R-:W-:Y:S01]  /*3af0*/  SHF.L.U64.HI R215, R195.reuse, 0x2, R204 ;  /* 0x00000002c3d77819 */ /* 0x040fe200000102cc */
[----:B------:R-:W-:Y:S01]  /*3b00*/  IMAD.MOV.U32 R234, RZ, RZ, R238 ;  /* 0x000000ffffea7224 */ /* 0x000fe200078e00ee */
[C---:B------:R-:W-:Y:S01]  /*3b10*/  SHF.L.U64.HI R212, R195.reuse, 0x2, R204 ;  /* 0x00000002c3d47819 */ /* 0x040fe200000102cc */
[C---:B------:R-:W-:Y:S01]  /*3b20*/  IMAD.SHL.U32 R214, R195.reuse, 0x4, RZ ;  /* 0x00000004c3d67824 */ /* 0x040fe200078e00ff */
[----:B------:R-:W-:Y:S01]  /*3b30*/  @P3 LEA.HI.X R3, R4, UR7, R3, 0x2, P1 ;  /* 0x0000000704033c11 */ /* 0x000fe200088f1403 */
[----:B------:R-:W-:Y:S01]  /*3b40*/  IMAD.SHL.U32 R4, R195, 0x4, RZ ;  /* 0x00000004c3047824 */ /* 0x000fe200078e00ff */
[----:B------:R-:W-:Y:S01]  /*3b50*/  SEL R184, R184, R191, !P0 ;  /* 0x000000bfb8b87207 */ /* 0x000fe20004000000 */
[----:B------:R-:W-:Y:S01]  /*3b60*/  VIADD R224, R226, 0x19 ;  /* 0x00000019e2e07836 */ /* 0x000fe20000000000 */
[----:B------:R-:W-:Y:S01]  /*3b70*/  SEL R183, R183, R192, !P0 ;  /* 0x000000c0b7b77207 */ /* 0x000fe20004000000 */
[----:B------:R1:W3:Y:S01]  /*3b80*/  @P3 LDG.E R2, desc[UR14][R2.64] ;  /* 0x0000000e02023981 */ /* 0x0002e2000c1e1900 */
[----:B------:R-:W-:Y:S01]  /*3b90*/  IADD3 R6, P1, R4, R233, RZ ;  /* 0x000000e904067210 */ /* 0x000fe20007f3e0ff */
[C---:B------:R-:W-:Y:S01]  /*3ba0*/  VIADD R223, R226.reuse, 0x18 ;  /* 0x00000018e2df7836 */ /* 0x040fe20000000000 */
[----:B------:R-:W4:Y:S01]  /*3bb0*/  @P3 LDC R4, c[0x0][0x2e8] ;  /* 0x0000ba00ff043b82 */ /* 0x000f220000000800 */
[C---:B------:R-:W-:Y:S01]  /*3bc0*/  VIADD R222, R226.reuse, 0x11 ;  /* 0x00000011e2de7836 */ /* 0x040fe20000000000 */
[----:B------:R-:W-:Y:S01]  /*3bd0*/  CS2R R142, SRZ ;  /* 0x00000000008e7805 */ /* 0x000fe2000001ff00 */
[C---:B------:R-:W-:Y:S01]  /*3be0*/  VIADD R221, R226.reuse, 0x10 ;  /* 0x00000010e2dd7836 */ /* 0x040fe20000000000 */
[----:B------:R-:W-:Y:S01]  /*3bf0*/  CS2R R140, SRZ ;  /* 0x00000000008c7805 */ /* 0x000fe2000001ff00 */
[C---:B------:R-:W-:Y:S01]  /*3c00*/  VIADD R244, R226.reuse, 0x9 ;  /* 0x00000009e2f47836 */ /* 0x040fe20000000000 */
[----:B------:R-:W-:Y:S01]  /*3c10*/  CS2R R146, SRZ ;  /* 0x0000000000927805 */ /* 0x000fe2000001ff00 */
[C---:B------:R-:W-:Y:S01]  /*3c20*/  VIADD R243, R226.reuse, 0x8 ;  /* 0x00000008e2f37836 */ /* 0x040fe20000000000 */
[----:B------:R-:W-:Y:S01]  /*3c30*/  CS2R R144, SRZ ;  /* 0x0000000000907805 */ /* 0x000fe2000001ff00 */
[----:B------:R-:W-:Y:S01]  /*3c40*/  VIADD R245, R226, 0x1 ;  /* 0x00000001e2f57836 */ /* 0x000fe20000000000 */
[----:B------:R-:W-:Y:S01]  /*3c50*/  CS2R R138, SRZ ;  /* 0x00000000008a7805 */ /* 0x000fe2000001ff00 */
[----:B------:R-:W-:Y:S01]  /*3c60*/  IMAD.SHL.U32 R213, R195, 0x4, RZ ;  /* 0x00000004c3d57824 */ /* 0x000fe200078e00ff */
        /* <DEDUP_REMOVED lines=9> */
[----:B------:R-:W-:Y:S01]  /*3d00*/  CS2R R118, SRZ ;  /* 0x0000000000767805 */ /* 0x000fe2000001ff00 */
[----:B-1----:R-:W-:Y:S01]  /*3d10*/  VIADD R3, R195, 0x8 ;  /* 0x00000008c3037836 */ /* 0x002fe20000000000 */
[----:B------:R-:W-:Y:S02]  /*3d20*/  CS2R R116, SRZ ;  /* 0x0000000000747805 */ /* 0x000fe4000001ff00 */
[----:B------:R-:W-:Y:S02]  /*3d30*/  CS2R R110, SRZ ;  /* 0x00000000006e7805 */ /* 0x000fe4000001ff00 */
[----:B------:R-:W-:-:S02]  /*3d40*/  CS2R R108, SRZ ;  /* 0x00000000006c7805 */ /* 0x000fc4000001ff00 */
[----:B------:R-:W-:Y:S02]  /*3d50*/  CS2R R114, SRZ ;  /* 0x0000000000727805 */ /* 0x000fe4000001ff00 */
[----:B------:R-:W-:Y:S02]  /*3d60*/  ISETP.GE.AND P2, PT, R3, R11, PT ;  /* 0x0000000b0300720c */ /* 0x000fe40003f46270 */
[----:B------:R-:W-:Y:S02]  /*3d70*/  CS2R R112, SRZ ;  /* 0x0000000000707805 */ /* 0x000fe4000001ff00 */
[----:B------:R-:W-:Y:S02]  /*3d80*/  SHF.L.U64.HI R3, R195, 0x2, R204 ;  /* 0x00000002c3037819 */ /* 0x000fe400000102cc */
[----:B------:R-:W-:Y:S02]  /*3d90*/  CS2R R106, SRZ ;  /* 0x00000000006a7805 */ /* 0x000fe4000001ff00 */
[----:B------:R-:W-:-:S02]  /*3da0*/  CS2R R104, SRZ ;  /* 0x0000000000687805 */ /* 0x000fc4000001ff00 */
[----:B------:R-:W-:Y:S02]  /*3db0*/  CS2R R102, SRZ ;  /* 0x0000000000667805 */ /* 0x000fe4000001ff00 */
[----:B------:R-:W-:Y:S01]  /*3dc0*/  CS2R R100, SRZ ;  /* 0x0000000000647805 */ /* 0x000fe2000001ff00 */
[----:B------:R-:W-:Y:S01]  /*3dd0*/  IMAD.X R7, R3, 0x1, R232, P1 ;  /* 0x0000000103077824 */ /* 0x000fe200008e06e8 */
[----:B------:R-:W-:Y:S02]  /*3de0*/  CS2R R62, SRZ ;  /* 0x00000000003e7805 */ /* 0x000fe4000001ff00 */
[----:B------:R-:W-:Y:S02]  /*3df0*/  CS2R R60, SRZ ;  /* 0x00000000003c7805 */ /* 0x000fe4000001ff00 */
[----:B------:R-:W-:Y:S02]  /*3e00*/  CS2R R66, SRZ ;  /* 0x0000000000427805 */ /* 0x000fe4000001ff00 */
[----:B------:R-:W-:Y:S01]  /*3e10*/  CS2R R64, SRZ ;  /* 0x0000000000407805 */ /* 0x000fe2000001ff00 */
[----:B------:R1:W5:Y:S01]  /*3e20*/  @!P4 LDG.E R236, desc[UR14][R6.64] ;  /* 0x0000000e06ecc981 */ /* 0x000362000c1e1900 */
[----:B------:R-:W-:-:S02]  /*3e30*/  CS2R R58, SRZ ;  /* 0x00000000003a7805 */ /* 0x000fc4000001ff00 */
[----:B------:R-:W-:Y:S02]  /*3e40*/  CS2R R56, SRZ ;  /* 0x0000000000387805 */ /* 0x000fe4000001ff00 */
[----:B------:R-:W-:Y:S01]  /*3e50*/  CS2R R54, SRZ ;  /* 0x0000000000367805 */ /* 0x000fe2000001ff00 */
[----:B------:R-:W2:Y:S01]  /*3e60*/  S2R R3, SR_TID.X ;  /* 0x0000000000037919 */ /* 0x000ea20000002100 */
[----:B----4-:R-:W3:Y:S01]  /*3e70*/  @P3 MUFU.RCP R4, R4 ;  /* 0x0000000400043308 */ /* 0x010ee20000001000 */
[----:B------:R-:W-:Y:S02]  /*3e80*/  CS2R R52, SRZ ;  /* 0x0000000000347805 */ /* 0x000fe4000001ff00 */
[----:B------:R-:W-:Y:S01]  /*3e90*/  CS2R R46, SRZ ;  /* 0x00000000002e7805 */ /* 0x000fe2000001ff00 */
[----:B------:R1:W5:Y:S01]  /*3ea0*/  @!P2 LDG.E R237, desc[UR14][R6.64+0x20] ;  /* 0x0000200e06eda981 */ /* 0x000362000c1e1900 */
        /* <DEDUP_REMOVED lines=16> */
[----:B------:R-:W-:Y:S01]  /*3fb0*/  I2FP.F32.S32 R216, R226 ;  /* 0x000000e200d87245 */ /* 0x000fe20000201400 */
[----:B------:R-:W-:Y:S01]  /*3fc0*/  ULDC UR6, c[0x0][0x2dc] ;  /* 0x0000b70000067ab9 */ /* 0x000fe20000000800 */
[----:B------:R-:W-:Y:S01]  /*3fd0*/  LEA R184, R184, UR5, 0x1 ;  /* 0x00000005b8b87c11 */ /* 0x000fe2000f8e08ff */
[----:B------:R-:W-:Y:S01]  /*3fe0*/  ULDC UR7, c[0x0][0x2ec] ;  /* 0x0000bb0000077ab9 */ /* 0x000fe20000000800 */
[----:B------:R-:W-:Y:S02]  /*3ff0*/  LEA R183, R183, UR5, 0x1 ;  /* 0x00000005b7b77c11 */ /* 0x000fe4000f8e08ff */
[----:B------:R-:W-:Y:S02]  /*4000*/  I2FP.F32.S32 R224, R224 ;  /* 0x000000e000e07245 */ /* 0x000fe40000201400 */
[----:B------:R-:W-:-:S02]  /*4010*/  I2FP.F32.S32 R223, R223 ;  /* 0x000000df00df7245 */ /* 0x000fc40000201400 */
[----:B------:R-:W-:Y:S02]  /*4020*/  I2FP.F32.S32 R222, R222 ;  /* 0x000000de00de7245 */ /* 0x000fe40000201400 */
[----:B--2---:R-:W-:Y:S02]  /*4030*/  SHF.R.S32.HI R5, RZ, 0x1f, R3 ;  /* 0x0000001fff057819 */ /* 0x004fe40000011403 */
[----:B------:R-:W-:Y:S02]  /*4040*/  I2FP.F32.S32 R221, R221 ;  /* 0x000000dd00dd7245 */ /* 0x000fe40000201400 */
[----:B------:R-:W-:Y:S02]  /*4050*/  LEA.HI R5, R5, R3, RZ, 0x4 ;  /* 0x0000000305057211 */ /* 0x000fe400078f20ff */
[----:B------:R-:W-:Y:S02]  /*4060*/  I2FP.F32.S32 R244, R244 ;  /* 0x000000f400f47245 */ /* 0x000fe40000201400 */
[----:B------:R-:W-:-:S02]  /*4070*/  LOP3.LUT R5, R5, 0xfffffff0, RZ, 0xc0, !PT ;  /* 0xfffffff005057812 */ /* 0x000fc400078ec0ff */
[----:B------:R-:W-:Y:S02]  /*4080*/  I2FP.F32.S32 R243, R243 ;  /* 0x000000f300f37245 */ /* 0x000fe40000201400 */
[----:B------:R-:W-:Y:S01]  /*4090*/  I2FP.F32.S32 R245, R245 ;  /* 0x000000f500f57245 */ /* 0x000fe20000201400 */
[----:B------:R-:W-:-:S05]  /*40a0*/  IMAD.IADD R5, R3, 0x1, -R5 ;  /* 0x0000000103057824 */ /* 0x000fca00078e0a05 */
[----:B------:R-:W-:-:S04]  /*40b0*/  SHF.R.S32.HI R3, RZ, 0x1f, R5 ;  /* 0x0000001fff037819 */ /* 0x000fc80000011405 */
[----:B------:R-:W-:-:S04]  /*40c0*/  LEA.HI R3, R3, R5, RZ, 0x3 ;  /* 0x0000000503037211 */ /* 0x000fc800078f18ff */
[----:B------:R-:W-:-:S05]  /*40d0*/  LOP3.LUT R3, R3, 0xfffffff8, RZ, 0xc0, !PT ;  /* 0xfffffff803037812 */ /* 0x000fca00078ec0ff */
[----:B------:R-:W-:Y:S02]  /*40e0*/  IMAD.IADD R3, R5, 0x1, -R3 ;  /* 0x0000000105037824 */ /* 0x000fe400078e0a03 */
[----:B------:R-:W-:-:S03]  /*40f0*/  VIADD R5, R195, 0x1 ;  /* 0x00000001c3057836 */ /* 0x000fc60000000000 */
[----:B------:R-:W-:Y:S02]  /*4100*/  R2P PR, R3, 0x6 ;  /* 0x0000000603007804 */ /* 0x000fe40000000000 */
[----:B------:R-:W-:-:S03]  /*4110*/  IADD3 R227, R240, R5, -R227 ;  /* 0x00000005f0e37210 */ /* 0x000fc60007ffe8e3 */
[----:B------:R-:W-:Y:S02]  /*4120*/  SEL R182, R182, 0xffffffe0, !P1 ;  /* 0xffffffe0b6b67807 */ /* 0x000fe40004800000 */
[----:B------:R-:W-:-:S03]  /*4130*/  SEL R181, R181, 0xffffffc0, !P2 ;  /* 0xffffffc0b5b57807 */ /* 0x000fc60005000000 */
[----:B------:R-:W-:-:S04]  /*4140*/  IMAD.IADD R180, R185, 0x1, R182 ;  /* 0x00000001b9b47824 */ /* 0x000fc800078e02b6 */
[----:B------:R-:W-:Y:S02]  /*4150*/  IMAD.IADD R3, R181, 0x1, R180 ;  /* 0x00000001b5037824 */ /* 0x000fe400078e02b4 */
[----:B---3--:R-:W-:Y:S01]  /*4160*/  @P3 FMUL.FTZ R235, R2, R4 ;  /* 0x0000000402eb3220 */ /* 0x008fe20000410000 */
[----:B-1----:R-:W-:-:S07]  /*4170*/  IMAD.IADD R2, R185, 0x1, R181 ;  /* 0x00000001b9027824 */ /* 0x002fce00078e02b5 */
.L_x_236:
[----:B------:R-:W0:Y:S01]  /*4180*/  LDGDEPBAR ;  /* 0x00000000000079af */ /* 0x000e220000000000 */
[C---:B------:R-:W-:Y:S02]  /*4190*/  IADD3 R150, R183.reuse, R182, RZ ;  /* 0x000000b6b7967210 */ /* 0x040fe40007ffe0ff */
[-C--:B------:R-:W-:Y:S02]  /*41a0*/  IADD3 R149, R183, R181.reuse, RZ ;  /* 0x000000b5b7957210 */ /* 0x080fe40007ffe0ff */
[----:B------:R-:W-:Y:S02]  /*41b0*/  IADD3 R148, R150, R181, RZ ;  /* 0x000000b596947210 */ /* 0x000fe40007ffe0ff */
[----:B-----5:R-:W-:Y:S02]  /*41c0*/  FSETP.NEU.FTZ.AND P0, PT, R236, -INF , PT ;  /* 0xff800000ec00780b */ /* 0x020fe40003f1d000 */
[----:B------:R-:W-:Y:S01]  /*41d0*/  ISETP.GT.AND P6, PT, R239, R228, PT ;  /* 0x000000e4ef00720c */ /* 0x000fe20003fc4270 */
[----:B------:R-:W-:Y:S04]  /*41e0*/  DEPBAR.LE SB0, 0x0 ;  /* 0x000080000000791a */ /* 0x000fe80000000000 */
[----:B------:R-:W-:Y:S06]  /*41f0*/  BAR.SYNC.DEFER_BLOCKING 0x0 ;  /* 0x0000000000007b1d */ /* 0x000fec0000010000 */
[----:B------:R-:W-:Y:S04]  /*4200*/  LDSM.16.M88.4 R16, [R183] ;  /* 0x00000000b710783b */ /* 0x000fe80000000200 */
[----:B------:R-:W1:Y:S04]  /*4210*/  LDSM.16.M88.4 R8, [R190+UR5+0x12000] ;  /* 0x01200005be08783b */ /* 0x000e680008000200 */
[----:B------:R-:W2:Y:S04]  /*4220*/  LDSM.16.M88.4 R68, [R190+UR5+0x12800] ;  /* 0x01280005be44783b */ /* 0x000ea80008000200 */
[----:B------:R-:W-:Y:S04]  /*4230*/  LDSM.16.M88.4 R72, [R150] ;  /* 0x000000009648783b */ /* 0x000fe80000000200 */
[----:B------:R-:W3:Y:S04]  /*4240*/  LDSM.16.M88.4 R76, [R189] ;  /* 0x00000000bd4c783b */ /* 0x000ee80000000200 */
[----:B------:R-:W4:Y:S04]  /*4250*/  LDSM.16.M88.4 R80, [R189+0x800] ;  /* 0x00080000bd50783b */ /* 0x000f280000000200 */
[----:B------:R-:W-:Y:S04]  /*4260*/  LDSM.16.M88.4 R84, [R149] ;  /* 0x000000009554783b */ /* 0x000fe80000000200 */
[----:B------:R-:W4:Y:S04]  /*4270*/  LDSM.16.M88.4 R88, [R188] ;  /* 0x00000000bc58783b */ /* 0x000f280000000200 */
[----:B------:R-:W-:Y:S04]  /*4280*/  LDSM.16.M88.4 R92, [R148] ;  /* 0x00000000945c783b */ /* 0x000fe80000000200 */
[----:B------:R-:W-:Y:S01]  /*4290*/  LDSM.16.M88.4 R96, [R187] ;  /* 0x00000000bb60783b */ /* 0x000fe20000000200 */
[C---:B-1----:R-:W-:Y:S06]  /*42a0*/  HMMA.16816.F32 R4, R16.reuse, R8, RZ ;  /* 0x000000081004723c */ /* 0x042fec00000018ff */
[C---:B------:R-:W-:Y:S06]  /*42b0*/  HMMA.16816.F32 R8, R16.reuse, R10, RZ ;  /* 0x0000000a1008723c */ /* 0x040fec00000018ff */
[C---:B--2---:R-:W-:Y:S06]  /*42c0*/  HMMA.16816.F32 R12, R16.reuse, R68, RZ ;  /* 0x00000044100c723c */ /* 0x044fec00000018ff */
[----:B------:R-:W-:Y:S01]  /*42d0*/  HMMA.16816.F32 R16, R16, R70, RZ ;  /* 0x000000461010723c */ /* 0x000fe200000018ff */
[----:B------:R-:W1:Y:S05]  /*42e0*/  LDSM.16.M88.4 R68, [R188+0x800] ;  /* 0x00080000bc44783b */ /* 0x000e6a0000000200 */
[C---:B---3--:R-:W-:Y:S06]  /*42f0*/  HMMA.16816.F32 R4, R72.reuse, R76, R4 ;  /* 0x0000004c4804723c */ /* 0x048fec0000001804 */
[C---:B------:R-:W-:Y:S01]  /*4300*/  HMMA.16816.F32 R8, R72.reuse, R78, R8 ;  /* 0x0000004e4808723c */ /* 0x040fe20000001808 */
[----:B------:R-:W-:Y:S05]  /*4310*/  LDSM.16.M88.4 R76, [R183+0x2000] ;  /* 0x00200000b74c783b */ /* 0x000fea0000000200 */
[C---:B----4-:R-:W-:Y:S06]  /*4320*/  HMMA.16816.F32 R12, R72.reuse, R80, R12 ;  /* 0x00000050480c723c */ /* 0x050fec000000180c */
[----:B------:R-:W-:Y:S01]  /*4330*/  HMMA.16816.F32 R16, R72, R82, R16 ;  /* 0x000000524810723c */ /* 0x000fe20000001810 */
[----:B------:R-:W2:Y:S04]  /*4340*/  LDSM.16.M88.4 R72, [R187+0x800] ;  /* 0x00080000bb48783b */ /* 0x000ea80000000200 */
[----:B------:R-:W3:Y:S01]  /*4350*/  LDSM.16.M88.4 R80, [R190+UR5+0x14000] ;  /* 0x01400005be50783b */ /* 0x000ee20008000200 */
[C---:B------:R-:W-:Y:S06]  /*4360*/  HMMA.16816.F32 R4, R84.reuse, R88, R4 ;  /* 0x000000585404723c */ /* 0x040fec0000001804 */
[C---:B------:R-:W-:Y:S01]  /*4370*/  HMMA.16816.F32 R8, R84.reuse, R90, R8 ;  /* 0x0000005a5408723c */ /* 0x040fe20000001808 */
[----:B------:R-:W-:Y:S05]  /*4380*/  LDSM.16.M88.4 R88, [R189+0x2000] ;  /* 0x00200000bd58783b */ /* 0x000fea0000000200 */
[C---:B-1----:R-:W-:Y:S06]  /*4390*/  HMMA.16816.F32 R12, R84.reuse, R68, R12 ;  /* 0x00000044540c723c */ /* 0x042fec000000180c */
[----:B------:R-:W-:Y:S01]  /*43a0*/  HMMA.16816.F32 R16, R84, R70, R16 ;  /* 0x000000465410723c */ /* 0x000fe20000001810 */
[----:B------:R-:W1:Y:S04]  /*43b0*/  LDSM.16.M88.4 R68, [R190+UR5+0x14800] ;  /* 0x01480005be44783b */ /* 0x000e680008000200 */
[----:B------:R-:W4:Y:S01]  /*43c0*/  LDSM.16.M88.4 R84, [R150+0x2000] ;  /* 0x002000009654783b */ /* 0x000f220000000200 */
[C---:B------:R-:W-:Y:S06]  /*43d0*/  HMMA.16816.F32 R4, R92.reuse, R96, R4 ;  /* 0x000000605c04723c */ /* 0x040fec0000001804 */
[C---:B------:R-:W-:Y:S01]  /*43e0*/  HMMA.16816.F32 R8, R92.reuse, R98, R8 ;  /* 0x000000625c08723c */ /* 0x040fe20000001808 */
[----:B------:R-:W-:Y:S05]  /*43f0*/  LDSM.16.M88.4 R96, [R188+0x2000] ;  /* 0x00200000bc60783b */ /* 0x000fea0000000200 */
[C---:B--2---:R-:W-:Y:S06]  /*4400*/  HMMA.16816.F32 R12, R92.reuse, R72, R12 ;  /* 0x000000485c0c723c */ /* 0x044fec000000180c */
[----:B------:R-:W-:Y:S01]  /*4410*/  HMMA.16816.F32 R16, R92, R74, R16 ;  /* 0x0000004a5c10723c */ /* 0x000fe20000001810 */
[----:B------:R-:W2:Y:S04]  /*4420*/  LDSM.16.M88.4 R72, [R189+0x2800] ;  /* 0x00280000bd48783b */ /* 0x000ea80000000200 */
[----:B------:R-:W2:Y:S01]  /*4430*/  LDSM.16.M88.4 R92, [R149+0x2000] ;  /* 0x00200000955c783b */ /* 0x000ea20000000200 */
[C---:B---3--:R-:W-:Y:S06]  /*4440*/  HMMA.16816.F32 R4, R76.reuse, R80, R4 ;  /* 0x000000504c04723c */ /* 0x048fec0000001804 */
[C---:B------:R-:W-:Y:S01]  /*4450*/  HMMA.16816.F32 R8, R76.reuse, R82, R8 ;  /* 0x000000524c08723c */ /* 0x040fe20000001808 */
[----:B------:R-:W-:Y:S05]  /*4460*/  LDSM.16.M88.4 R80, [R187+0x2000] ;  /* 0x00200000bb50783b */ /* 0x000fea0000000200 */
[C---:B-1----:R-:W-:Y:S06]  /*4470*/  HMMA.16816.F32 R12, R76.reuse, R68, R12 ;  /* 0x000000444c0c723c */ /* 0x042fec000000180c */
[----:B------:R-:W-:Y:S01]  /*4480*/  HMMA.16816.F32 R16, R76, R70, R16 ;  /* 0x000000464c10723c */ /* 0x000fe20000001810 */
[----:B------:R-:W1:Y:S04]  /*4490*/  LDSM.16.M88.4 R68, [R188+0x2800] ;  /* 0x00280000bc44783b */ /* 0x000e680000000200 */
[----:B------:R-:W3:Y:S01]  /*44a0*/  LDSM.16.M88.4 R76, [R148+0x2000] ;  /* 0x00200000944c783b */ /* 0x000ee20000000200 */
[C---:B----4-:R-:W-:Y:S06]  /*44b0*/  HMMA.16816.F32 R4, R84.reuse, R88, R4 ;  /* 0x000000585404723c */ /* 0x050fec0000001804 */
[C---:B------:R-:W-:Y:S01]  /*44c0*/  HMMA.16816.F32 R8, R84.reuse, R90, R8 ;  /* 0x0000005a5408723c */ /* 0x040fe20000001808 */
[----:B------:R-:W-:Y:S05]  /*44d0*/  LDSM.16.M88.4 R88, [R190+UR5+0x16000] ;  /* 0x01600005be58783b */ /* 0x000fea0008000200 */
[C---:B--2---:R-:W-:Y:S06]  /*44e0*/  HMMA.16816.F32 R12, R84.reuse, R72, R12 ;  /* 0x00000048540c723c */ /* 0x044fec000000180c */
[----:B------:R-:W-:Y:S01]  /*44f0*/  HMMA.16816.F32 R16, R84, R74, R16 ;  /* 0x0000004a5410723c */ /* 0x000fe20000001810 */
[----:B------:R-:W2:Y:S04]  /*4500*/  LDSM.16.M88.4 R72, [R187+0x2800] ;  /* 0x00280000bb48783b */ /* 0x000ea80000000200 */
[----:B------:R-:W4:Y:S01]  /*4510*/  LDSM.16.M88.4 R84, [R183+0x4000] ;  /* 0x00400000b754783b */ /* 0x000f220000000200 */
[C---:B------:R-:W-:Y:S06]  /*4520*/  HMMA.16816.F32 R4, R92.reuse, R96, R4 ;  /* 0x000000605c04723c */ /* 0x040fec0000001804 */
[C---:B------:R-:W-:Y:S01]  /*4530*/  HMMA.16816.F32 R8, R92.reuse, R98, R8 ;  /* 0x000000625c08723c */ /* 0x040fe20000001808 */
[----:B------:R-:W-:Y:S05]  /*4540*/  LDSM.16.M88.4 R96, [R189+0x4000] ;  /* 0x00400000bd60783b */ /* 0x000fea0000000200 */
[C---:B-1----:R-:W-:Y:S06]  /*4550*/  HMMA.16816.F32 R12, R92.reuse, R68, R12 ;  /* 0x000000445c0c723c */ /* 0x042fec000000180c */
[----:B------:R-:W-:Y:S01]  /*4560*/  HMMA.16816.F32 R16, R92, R70, R16 ;  /* 0x000000465c10723c */ /* 0x000fe20000001810 */
[----:B------:R-:W1:Y:S04]  /*4570*/  LDSM.16.M88.4 R68, [R190+UR5+0x16800] ;  /* 0x01680005be44783b */ /* 0x000e680008000200 */
[----:B------:R-:W1:Y:S01]  /*4580*/  LDSM.16.M88.4 R92, [R150+0x4000] ;  /* 0x00400000965c783b */ /* 0x000e620000000200 */
[C---:B---3--:R-:W-:Y:S06]  /*4590*/  HMMA.16816.F32 R4, R76.reuse, R80, R4 ;  /* 0x000000504c04723c */ /* 0x048fec0000001804 */
[C---:B------:R-:W-:Y:S01]  /*45a0*/  HMMA.16816.F32 R8, R76.reuse, R82, R8 ;  /* 0x000000524c08723c */ /* 0x040fe20000001808 */
[----:B------:R-:W-:Y:S05]  /*45b0*/  LDSM.16.M88.4 R80, [R188+0x4000] ;  /* 0x00400000bc50783b */ /* 0x000fea0000000200 */
[C---:B--2---:R-:W-:Y:S06]  /*45c0*/  HMMA.16816.F32 R12, R76.reuse, R72, R12 ;  /* 0x000000484c0c723c */ /* 0x044fec000000180c */
[----:B------:R-:W-:Y:S01]  /*45d0*/  HMMA.16816.F32 R16, R76, R74, R16 ;  /* 0x0000004a4c10723c */ /* 0x000fe20000001810 */
[----:B------:R-:W2:Y:S04]  /*45e0*/  LDSM.16.M88.4 R72, [R189+0x4800] ;  /* 0x00480000bd48783b */ /* 0x000ea80000000200 */
[----:B------:R-:W3:Y:S01]  /*45f0*/  LDSM.16.M88.4 R76, [R149+0x4000] ;  /* 0x00400000954c783b */ /* 0x000ee20000000200 */
[C---:B----4-:R-:W-:Y:S06]  /*4600*/  HMMA.16816.F32 R4, R84.reuse, R88, R4 ;  /* 0x000000585404723c */ /* 0x050fec0000001804 */
[C---:B------:R-:W-:Y:S01]  /*4610*/  HMMA.16816.F32 R8, R84.reuse, R90, R8 ;  /* 0x0000005a5408723c */ /* 0x040fe20000001808 */
[----:B------:R-:W-:Y:S05]  /*4620*/  LDSM.16.M88.4 R88, [R187+0x4000] ;  /* 0x00400000bb58783b */ /* 0x000fea0000000200 */
[C---:B-1----:R-:W-:Y:S06]  /*4630*/  HMMA.16816.F32 R12, R84.reuse, R68, R12 ;  /* 0x00000044540c723c */ /* 0x042fec000000180c */
[----:B------:R-:W-:Y:S01]  /*4640*/  HMMA.16816.F32 R16, R84, R70, R16 ;  /* 0x000000465410723c */ /* 0x000fe20000001810 */
[----:B------:R-:W1:Y:S04]  /*4650*/  LDSM.16.M88.4 R68, [R188+0x4800] ;  /* 0x00480000bc44783b */ /* 0x000e680000000200 */
[----:B------:R-:W4:Y:S01]  /*4660*/  LDSM.16.M88.4 R84, [R148+0x4000] ;  /* 0x004000009454783b */ /* 0x000f220000000200 */
[C---:B------:R-:W-:Y:S06]  /*4670*/  HMMA.16816.F32 R4, R92.reuse, R96, R4 ;  /* 0x000000605c04723c */ /* 0x040fec0000001804 */
[C---:B------:R-:W-:Y:S06]  /*4680*/  HMMA.16816.F32 R8, R92.reuse, R98, R8 ;  /* 0x000000625c08723c */ /* 0x040fec0000001808 */
[C---:B--2---:R-:W-:Y:S05]  /*4690*/  HMMA.16816.F32 R12, R92.reuse, R72, R12 ;  /* 0x000000485c0c723c */ /* 0x044fea000000180c */
[----:B------:R-:W-:Y:S01]  /*46a0*/  LEA R99, R192, UR5, 0x1 ;  /* 0x00000005c0637c11 */ /* 0x000fe2000f8e08ff */
[----:B------:R-:W-:Y:S05]  /*46b0*/  HMMA.16816.F32 R16, R92, R74, R16 ;  /* 0x0000004a5c10723c */ /* 0x000fea0000001810 */
[----:B------:R-:W-:Y:S01]  /*46c0*/  IMAD.IADD R98, R182, 0x1, R99 ;  /* 0x00000001b6627824 */ /* 0x000fe200078e0263 */
[C---:B---3--:R-:W-:Y:S05]  /*46d0*/  HMMA.16816.F32 R4, R76.reuse, R80, R4 ;  /* 0x000000504c04723c */ /* 0x048fea0000001804 */
[C---:B------:R-:W-:Y:S01]  /*46e0*/  IADD3 R97, R181.reuse, R99, RZ ;  /* 0x00000063b5617210 */ /* 0x040fe20007ffe0ff */
[C---:B------:R-:W-:Y:S05]  /*46f0*/  HMMA.16816.F32 R8, R76.reuse, R82, R8 ;  /* 0x000000524c08723c */ /* 0x040fea0000001808 */
[----:B------:R-:W-:Y:S01]  /*4700*/  IADD3 R96, R181, R98, RZ ;  /* 0x00000062b5607210 */ /* 0x000fe20007ffe0ff */
[C---:B-1----:R-:W-:Y:S05]  /*4710*/  HMMA.16816.F32 R12, R76.reuse, R68, R12 ;  /* 0x000000444c0c723c */ /* 0x042fea000000180c */
[----:B------:R-:W-:Y:S01]  /*4720*/  SHF.L.U32 R74, R239, 0x6, RZ ;  /* 0x00000006ef4a7819 */ /* 0x000fe200000006ff */
[----:B------:R-:W-:Y:S03]  /*4730*/  HMMA.16816.F32 R16, R76, R70, R16 ;  /* 0x000000464c10723c */ /* 0x000fe60000001810 */
[----:B------:R-:W-:Y:S02]  /*4740*/  ISETP.GE.AND P2, PT, R74, R225, PT ;  /* 0x000000e14a00720c */ /* 0x000fe40003f46270 */
[----:B------:R-:W-:Y:S01]  /*4750*/  IMAD.SHL.U32 R68, R203, 0x40, RZ ;  /* 0x00000040cb447824 */ /* 0x000fe200078e00ff */
[C---:B----4-:R-:W-:Y:S05]  /*4760*/  HMMA.16816.F32 R4, R84.reuse, R88, R4 ;  /* 0x000000585404723c */ /* 0x050fea0000001804 */
[----:B------:R-:W-:Y:S01]  /*4770*/  IADD3 R68, R68, 0x40, RZ ;  /* 0x0000004044447810 */ /* 0x000fe20007ffe0ff */
[C---:B------:R-:W-:Y:S03]  /*4780*/  HMMA.16816.F32 R8, R84.reuse, R90, R8 ;  /* 0x0000005a5408723c */ /* 0x040fe60000001808 */
[-C--:B------:R-:W-:Y:S02]  /*4790*/  ISETP.LT.AND P2, PT, R68, R240.reuse, P2 ;  /* 0x000000f04400720c */ /* 0x080fe40001741270 */
[----:B------:R-:W1:Y:S01]  /*47a0*/  LDSM.16.M88.4 R68, [R187+0x4800] ;  /* 0x00480000bb44783b */ /* 0x000e620000000200 */
[----:B------:R-:W-:Y:S05]  /*47b0*/  FMUL.FTZ R72, R236, 1.4426950216293334961 ;  /* 0x3fb8aa3bec487820 */ /* 0x000fea0000410000 */
[----:B------:R-:W-:Y:S02]  /*47c0*/  FSEL R72, R72, RZ, P0 ;  /* 0x000000ff48487208 */ /* 0x000fe40000000000 */
[----:B------:R-:W-:Y:S03]  /*47d0*/  FSETP.NEU.FTZ.AND P0, PT, R237, -INF , PT ;  /* 0xff800000ed00780b */ /* 0x000fe60003f1d000 */
[----:B------:R-:W-:Y:S01]  /*47e0*/  @!P2 IMAD.IADD R74, R227, 0x1, R74 ;  /* 0x00000001e34aa824 */ /* 0x000fe200078e024a */
[----:B------:R-:W-:Y:S01]  /*47f0*/  @!P2 IADD3 R75, R226, 0x1, RZ ;  /* 0x00000001e24ba810 */ /* 0x000fe20007ffe0ff */
[CC--:B------:R-:W-:Y:S01]  /*4800*/  FFMA.FTZ R4, R216.reuse, R235.reuse, R4 ;  /* 0x000000ebd8047223 */ /* 0x0c0fe20000010004 */
[CC--:B------:R-:W-:Y:S01]  /*4810*/  FFMA.FTZ R5, R245.reuse, R235.reuse, R5 ;  /* 0x000000ebf5057223 */ /* 0x0c0fe20000010005 */
[-C--:B------:R-:W-:Y:S01]  /*4820*/  FFMA.FTZ R6, R216, R235.reuse, R6 ;  /* 0x000000ebd8067223 */ /* 0x080fe20000010006 */
[C---:B------:R-:W-:Y:S01]  /*4830*/  @!P2 VIMNMX R73, R74.reuse, R240, PT ;  /* 0x000000f04a49a248 */ /* 0x040fe20003fe0100 */
[-C--:B------:R-:W-:Y:S01]  /*4840*/  FFMA.FTZ R7, R245, R235.reuse, R7 ;  /* 0x000000ebf5077223 */ /* 0x080fe20000010007 */
[----:B------:R-:W-:Y:S01]  /*4850*/  @!P2 VIADDMNMX R74, R74, 0x8, R240, PT ;  /* 0x000000084a4aa846 */ /* 0x000fe200038001f0 */
[C---:B------:R-:W-:Y:S01]  /*4860*/  FFMA.FTZ R8, R243.reuse, R235, R8 ;  /* 0x000000ebf3087223 */ /* 0x040fe20000010008 */
[----:B------:R-:W-:Y:S01]  /*4870*/  @!P2 ISETP.GE.AND P1, PT, R226, R73, PT ;  /* 0x00000049e200a20c */ /* 0x000fe20003f26270 */
[CC--:B------:R-:W-:Y:S01]  /*4880*/  FFMA.FTZ R9, R244.reuse, R235.reuse, R9 ;  /* 0x000000ebf4097223 */ /* 0x0c0fe20000010009 */
[-C--:B------:R-:W-:Y:S01]  /*4890*/  FFMA.FTZ R10, R243, R235.reuse, R10 ;  /* 0x000000ebf30a7223 */ /* 0x080fe2000001000a */
[----:B------:R-:W-:Y:S01]  /*48a0*/  FFMA.FTZ R11, R244, R235, R11 ;  /* 0x000000ebf40b7223 */ /* 0x000fe2000001000b */
[----:B------:R-:W-:Y:S02]  /*48b0*/  @!P2 FSEL R4, R4, -INF , !P1 ;  /* 0xff8000000404a808 */ /* 0x000fe40004800000 */
[-C--:B------:R-:W-:Y:S03]  /*48c0*/  @!P2 ISETP.GE.AND P1, PT, R75, R73.reuse, PT ;  /* 0x000000494b00a20c */ /* 0x080fe60003f26270 */
[--C-:B------:R-:W-:Y:S01]  /*48d0*/  FFMA.FTZ R148, R4, UR7, -R72.reuse ;  /* 0x0000000704947c23 */ /* 0x100fe20008010848 */
[----:B------:R-:W-:Y:S01]  /*48e0*/  FMUL.FTZ R4, R237, 1.4426950216293334961 ;  /* 0x3fb8aa3bed047820 */ /* 0x000fe20000410000 */
[----:B------:R-:W-:Y:S02]  /*48f0*/  @!P2 FSEL R5, R5, -INF , !P1 ;  /* 0xff8000000505a808 */ /* 0x000fe40004800000 */
[-C--:B------:R-:W-:Y:S02]  /*4900*/  @!P2 ISETP.GE.AND P1, PT, R226, R74.reuse, PT ;  /* 0x0000004ae200a20c */ /* 0x080fe40003f26270 */
[----:B------:R-:W-:Y:S01]  /*4910*/  FSEL R4, R4, RZ, P0 ;  /* 0x000000ff04047208 */ /* 0x000fe20000000000 */
[----:B------:R-:W-:Y:S01]  /*4920*/  FFMA.FTZ R149, R5, UR7, -R72 ;  /* 0x0000000705957c23 */ /* 0x000fe20008010848 */
[-C--:B------:R-:W-:Y:S01]  /*4930*/  @!P2 ISETP.GE.AND P0, PT, R75, R74.reuse, PT ;  /* 0x0000004a4b00a20c */ /* 0x080fe20003f06270 */
[----:B------:R-:W-:Y:S01]  /*4940*/  MUFU.EX2 R148, R148 ;  /* 0x0000009400947308 */ /* 0x000fe20000000800 */
[----:B------:R-:W-:Y:S01]  /*4950*/  @!P2 FSEL R6, R6, -INF , !P1 ;  /* 0xff8000000606a808 */ /* 0x000fe20004800000 */
[C---:B-1----:R-:W-:Y:S03]  /*4960*/  HMMA.16816.F32 R12, R84.reuse, R68, R12 ;  /* 0x00000044540c723c */ /* 0x042fe6000000180c */
[----:B------:R-:W-:Y:S01]  /*4970*/  @!P2 IADD3 R5, R226, 0x8, RZ ;  /* 0x00000008e205a810 */ /* 0x000fe20007ffe0ff */
[--C-:B------:R-:W-:Y:S01]  /*4980*/  FFMA.FTZ R150, R6, UR7, -R4.reuse ;  /* 0x0000000706967c23 */ /* 0x100fe20008010804 */
[----:B------:R-:W-:Y:S01]  /*4990*/  @!P2 FSEL R7, R7, -INF , !P0 ;  /* 0xff8000000707a808 */ /* 0x000fe20004000000 */
[----:B------:R-:W-:Y:S02]  /*49a0*/  HMMA.16816.F32 R16, R84, R70, R16 ;  /* 0x000000465410723c */ /* 0x000fe40000001810 */
[----:B------:R-:W1:Y:S01]  /*49b0*/  MUFU.EX2 R149, R149 ;  /* 0x0000009500957308 */ /* 0x000e620000000800 */
[-C--:B------:R-:W-:Y:S02]  /*49c0*/  @!P2 ISETP.GE.AND P0, PT, R5, R73.reuse, PT ;  /* 0x000000490500a20c */ /* 0x080fe40003f06270 */
[----:B------:R-:W-:Y:S01]  /*49d0*/  @!P2 IADD3 R6, R226, 0x9, RZ ;  /* 0x00000009e206a810 */ /* 0x000fe20007ffe0ff */
[----:B------:R-:W-:Y:S01]  /*49e0*/  FFMA.FTZ R151, R7, UR7, -R4 ;  /* 0x0000000707977c23 */ /* 0x000fe20008010804 */
[----:B------:R-:W-:Y:S02]  /*49f0*/  @!P2 FSEL R8, R8, -INF , !P0 ;  /* 0xff8000000808a808 */ /* 0x000fe40004000000 */
[----:B------:R-:W-:Y:S03]  /*4a00*/  @!P2 ISETP.GE.AND P0, PT, R6, R73, PT ;  /* 0x000000490600a20c */ /* 0x000fe60003f06270 */
[----:B------:R-:W-:Y:S01]  /*4a10*/  MUFU.EX2 R150, R150 ;  /* 0x0000009600967308 */ /* 0x000fe20000000800 */
[----:B------:R-:W-:Y:S01]  /*4a20*/  FFMA.FTZ R152, R8, UR7, -R72 ;  /* 0x0000000708987c23 */ /* 0x000fe20008010848 */
[----:B------:R-:W-:Y:S02]  /*4a30*/  @!P2 FSEL R9, R9, -INF , !P0 ;  /* 0xff8000000909a808 */ /* 0x000fe40004000000 */
[-C--:B------:R-:W-:Y:S01]  /*4a40*/  @!P2 ISETP.GE.AND P0, PT, R5, R74.reuse, PT ;  /* 0x0000004a0500a20c */ /* 0x080fe20003f06270 */
[----:B------:R-:W-:Y:S02]  /*4a50*/  @!P2 VIADD R5, R226, 0x10 ;  /* 0x00000010e205a836 */ /* 0x000fe40000000000 */
[CC--:B------:R-:W-:Y:S01]  /*4a60*/  FFMA.FTZ R12, R221.reuse, R235.reuse, R12 ;  /* 0x000000ebdd0c7223 */ /* 0x0c0fe2000001000c */
[----:B------:R-:W-:Y:S01]  /*4a70*/  @!P2 FSEL R10, R10, -INF , !P0 ;  /* 0xff8000000a0aa808 */ /* 0x000fe20004000000 */
[-C--:B------:R-:W-:Y:S01]  /*4a80*/  FFMA.FTZ R13, R222, R235.reuse, R13 ;  /* 0x000000ebde0d7223 */ /* 0x080fe2000001000d */
[-C--:B------:R-:W-:Y:S01]  /*4a90*/  @!P2 ISETP.GE.AND P0, PT, R6, R74.reuse, PT ;  /* 0x0000004a0600a20c */ /* 0x080fe20003f06270 */
[-C--:B------:R-:W-:Y:S01]  /*4aa0*/  FFMA.FTZ R14, R221, R235.reuse, R14 ;  /* 0x000000ebdd0e7223 */ /* 0x080fe2000001000e */
[----:B------:R-:W-:Y:S01]  /*4ab0*/  @!P2 IADD3 R6, R226, 0x11, RZ ;  /* 0x00000011e206a810 */ /* 0x000fe20007ffe0ff */
[-C--:B------:R-:W-:Y:S01]  /*4ac0*/  FFMA.FTZ R15, R222, R235.reuse, R15 ;  /* 0x000000ebde0f7223 */ /* 0x080fe2000001000f */
[----:B------:R-:W-:Y:S01]  /*4ad0*/  @!P2 FSEL R11, R11, -INF , !P0 ;  /* 0xff8000000b0ba808 */ /* 0x000fe20004000000 */
[----:B------:R-:W-:Y:S01]  /*4ae0*/  FFMA.FTZ R16, R223, R235, R16 ;  /* 0x000000ebdf107223 */ /* 0x000fe20000010010 */
[----:B------:R-:W-:Y:S01]  /*4af0*/  @!P2 ISETP.GE.AND P0, PT, R5, R73, PT ;  /* 0x000000490500a20c */ /* 0x000fe20003f06270 */
[CC--:B------:R-:W-:Y:S01]  /*4b00*/  FFMA.FTZ R17, R224.reuse, R235.reuse, R17 ;  /* 0x000000ebe0117223 */ /* 0x0c0fe20000010011 */
[-C--:B------:R-:W-:Y:S01]  /*4b10*/  FFMA.FTZ R18, R223, R235.reuse, R18 ;  /* 0x000000ebdf127223 */ /* 0x080fe20000010012 */
[----:B------:R-:W-:Y:S01]  /*4b20*/  FFMA.FTZ R19, R224, R235, R19 ;  /* 0x000000ebe0137223 */ /* 0x000fe20000010013 */
[----:B------:R-:W-:Y:S01]  /*4b30*/  @!P2 FSEL R12, R12, -INF , !P0 ;  /* 0xff8000000c0ca808 */ /* 0x000fe20004000000 */
[----:B------:R-:W-:Y:S01]  /*4b40*/  FFMA.FTZ R153, R9, UR7, -R72 ;  /* 0x0000000709997c23 */ /* 0x000fe20008010848 */
[-C--:B------:R-:W-:Y:S01]  /*4b50*/  @!P2 ISETP.GE.AND P0, PT, R6, R73.reuse, PT ;  /* 0x000000490600a20c */ /* 0x080fe20003f06270 */
[--C-:B------:R-:W-:Y:S01]  /*4b60*/  FFMA.FTZ R154, R10, UR7, -R4.reuse ;  /* 0x000000070a9a7c23 */ /* 0x100fe20008010804 */
[----:B------:R-:W-:Y:S01]  /*4b70*/  FFMA.FTZ R155, R11, UR7, -R4 ;  /* 0x000000070b9b7c23 */ /* 0x000fe20008010804 */
[----:B------:R-:W2:Y:S01]  /*4b80*/  MUFU.EX2 R151, R151 ;  /* 0x0000009700977308 */ /* 0x000ea20000000800 */
[----:B------:R-:W-:Y:S01]  /*4b90*/  @!P2 FSEL R13, R13, -INF , !P0 ;  /* 0xff8000000d0da808 */ /* 0x000fe20004000000 */
[--C-:B------:R-:W-:Y:S01]  /*4ba0*/  FFMA.FTZ R156, R12, UR7, -R72.reuse ;  /* 0x000000070c9c7c23 */ /* 0x100fe20008010848 */
[-C--:B------:R-:W-:Y:S02]  /*4bb0*/  @!P2 ISETP.GE.AND P0, PT, R5, R74.reuse, PT ;  /* 0x0000004a0500a20c */ /* 0x080fe40003f06270 */
[----:B------:R-:W-:Y:S01]  /*4bc0*/  @!P2 IADD3 R5, R226, 0x18, RZ ;  /* 0x00000018e205a810 */ /* 0x000fe20007ffe0ff */
[----:B------:R-:W-:Y:S01]  /*4bd0*/  FFMA.FTZ R157, R13, UR7, -R72 ;  /* 0x000000070d9d7c23 */ /* 0x000fe20008010848 */
[----:B------:R-:W-:Y:S03]  /*4be0*/  @!P2 FSEL R14, R14, -INF , !P0 ;  /* 0xff8000000e0ea808 */ /* 0x000fe60004000000 */
[----:B------:R-:W-:Y:S01]  /*4bf0*/  MUFU.EX2 R152, R152 ;  /* 0x0000009800987308 */ /* 0x000fe20000000800 */
[-C--:B------:R-:W-:Y:S02]  /*4c00*/  @!P2 ISETP.GE.AND P0, PT, R6, R74.reuse, PT ;  /* 0x0000004a0600a20c */ /* 0x080fe40003f06270 */
[----:B------:R-:W-:Y:S01]  /*4c10*/  @!P2 IADD3 R6, R226, 0x19, RZ ;  /* 0x00000019e206a810 */ /* 0x000fe20007ffe0ff */
[--C-:B------:R-:W-:Y:S01]  /*4c20*/  FFMA.FTZ R158, R14, UR7, -R4.reuse ;  /* 0x000000070e9e7c23 */ /* 0x100fe20008010804 */
[----:B------:R-:W-:Y:S02]  /*4c30*/  @!P2 FSEL R15, R15, -INF , !P0 ;  /* 0xff8000000f0fa808 */ /* 0x000fe40004000000 */
[CC--:B------:R-:W-:Y:S03]  /*4c40*/  @!P2 ISETP.GE.AND P0, PT, R5.reuse, R73.reuse, PT ;  /* 0x000000490500a20c */ /* 0x0c0fe60003f06270 */
[----:B------:R-:W3:Y:S01]  /*4c50*/  MUFU.EX2 R153, R153 ;  /* 0x0000009900997308 */ /* 0x000ee20000000800 */
[-C--:B------:R-:W-:Y:S01]  /*4c60*/  @!P2 ISETP.GE.AND P1, PT, R5, R74.reuse, PT ;  /* 0x0000004a0500a20c */ /* 0x080fe20003f26270 */
[----:B------:R-:W-:Y:S01]  /*4c70*/  FFMA.FTZ R159, R15, UR7, -R4 ;  /* 0x000000070f9f7c23 */ /* 0x000fe20008010804 */
[----:B------:R-:W-:Y:S02]  /*4c80*/  @!P2 FSEL R16, R16, -INF , !P0 ;  /* 0xff8000001010a808 */ /* 0x000fe40004000000 */
[----:B------:R-:W-:Y:S02]  /*4c90*/  @!P2 ISETP.GE.AND P0, PT, R6, R73, PT ;  /* 0x000000490600a20c */ /* 0x000fe40003f06270 */
[----:B------:R-:W-:Y:S03]  /*4ca0*/  @!P2 FSEL R18, R18, -INF , !P1 ;  /* 0xff8000001212a808 */ /* 0x000fe60004800000 */
[----:B------:R-:W-:Y:S01]  /*4cb0*/  MUFU.EX2 R154, R154 ;  /* 0x0000009a009a7308 */ /* 0x000fe20000000800 */
[----:B------:R-:W-:Y:S01]  /*4cc0*/  @!P2 FSEL R17, R17, -INF , !P0 ;  /* 0xff8000001111a808 */ /* 0x000fe20004000000 */
[----:B------:R-:W-:Y:S01]  /*4cd0*/  FFMA.FTZ R160, R16, UR7, -R72 ;  /* 0x0000000710a07c23 */ /* 0x000fe20008010848 */
[----:B------:R-:W-:Y:S01]  /*4ce0*/  @!P2 ISETP.GE.AND P0, PT, R6, R74, PT ;  /* 0x0000004a0600a20c */ /* 0x000fe20003f06270 */
[----:B------:R-:W-:Y:S01]  /*4cf0*/  FFMA.FTZ R163, R18, UR7, -R4 ;  /* 0x0000000712a37c23 */ /* 0x000fe20008010804 */
[----:B-1----:R-:W-:Y:S01]  /*4d00*/  F2FP.F16.F32.PACK_AB R7, R149, R148 ;  /* 0x000000949507723e */ /* 0x002fe200000000ff */
[----:B------:R-:W-:Y:S01]  /*4d10*/  FFMA.FTZ R72, R17, UR7, -R72 ;  /* 0x0000000711487c23 */ /* 0x000fe20008010848 */
[----:B------:R-:W-:Y:S03]  /*4d20*/  @!P2 FSEL R19, R19, -INF , !P0 ;  /* 0xff8000001313a808 */ /* 0x000fe60004000000 */
[----:B------:R-:W1:Y:S01]  /*4d30*/  MUFU.EX2 R155, R155 ;  /* 0x0000009b009b7308 */ /* 0x000e620000000800 */
[----:B--2---:R-:W-:Y:S01]  /*4d40*/  F2FP.F16.F32.PACK_AB R6, R151, R150 ;  /* 0x000000969706723e */ /* 0x004fe200000000ff */
[----:B------:R2:W-:Y:S01]  /*4d50*/  STS [R208+0x20000], R7 ;  /* 0x02000007d0007388 */ /* 0x0005e20000000800 */
[----:B---3--:R-:W-:Y:S01]  /*4d60*/  F2FP.F16.F32.PACK_AB R5, R153, R152 ;  /* 0x000000989905723e */ /* 0x008fe200000000ff */
[----:B------:R-:W-:Y:S01]  /*4d70*/  FFMA.FTZ R4, R19, UR7, -R4 ;  /* 0x0000000713047c23 */ /* 0x000fe20008010804 */
[----:B------:R-:W-:Y:S01]  /*4d80*/  IADD3 R12, P0, R214, R231, RZ ;  /* 0x000000e7d60c7210 */ /* 0x000fe20007f1e0ff */
[----:B------:R3:W-:Y:S04]  /*4d90*/  STS [R208+0x20400], R6 ;  /* 0x02040006d0007388 */ /* 0x0007e80000000800 */
[----:B------:R1:W-:Y:S01]  /*4da0*/  MUFU.EX2 R162, R4 ;  /* 0x0000000400a27308 */ /* 0x0003e20000000800 */
[----:B------:R-:W-:Y:S01]  /*4db0*/  IADD3.X R13, R215, R230, RZ, P0, !PT ;  /* 0x000000e6d70d7210 */ /* 0x000fe200007fe4ff */
[----:B------:R4:W-:Y:S04]  /*4dc0*/  STS [R211+0x20000], R5 ;  /* 0x02000005d3007388 */ /* 0x0009e80000000800 */
[----:B------:R-:W4:Y:S04]  /*4dd0*/  LDG.E R161, desc[UR14][R12.64] ;  /* 0x0000000e0ca17981 */ /* 0x000f28000c1e1900 */
[----:B------:R-:W-:Y:S01]  /*4de0*/  MUFU.EX2 R156, R156 ;  /* 0x0000009c009c7308 */ /* 0x000fe20000000800 */
[----:B------:R4:W4:Y:S09]  /*4df0*/  LDG.E R165, desc[UR14][R12.64+0x20] ;  /* 0x0000200e0ca57981 */ /* 0x000932000c1e1900 */
[----:B------:R-:W2:Y:S01]  /*4e00*/  MUFU.EX2 R157, R157 ;  /* 0x0000009d009d7308 */ /* 0x000ea20000000800 */
[----:B-1----:R-:W-:Y:S05]  /*4e10*/  F2FP.F16.F32.PACK_AB R4, R155, R154 ;  /* 0x0000009a9b04723e */ /* 0x002fea00000000ff */
[----:B------:R1:W-:Y:S04]  /*4e20*/  STS [R211+0x20400], R4 ;  /* 0x02040004d3007388 */ /* 0x0003e80000000800 */
[----:B------:R-:W-:Y:S10]  /*4e30*/  MUFU.EX2 R158, R158 ;  /* 0x0000009e009e7308 */ /* 0x000ff40000000800 */
[----:B------:R-:W3:Y:S01]  /*4e40*/  MUFU.EX2 R159, R159 ;  /* 0x0000009f009f7308 */ /* 0x000ee20000000800 */
[----:B--2---:R-:W-:Y:S05]  /*4e50*/  F2FP.F16.F32.PACK_AB R7, R157, R156 ;  /* 0x0000009c9d07723e */ /* 0x004fea00000000ff */
[----:B------:R-:W-:Y:S04]  /*4e60*/  STS [R210+0x20000], R7 ;  /* 0x02000007d2007388 */ /* 0x000fe80000000800 */
[----:B------:R-:W-:Y:S10]  /*4e70*/  MUFU.EX2 R164, R72 ;  /* 0x0000004800a47308 */ /* 0x000ff40000000800 */
[----:B------:R-:W4:Y:S01]  /*4e80*/  MUFU.EX2 R160, R160 ;  /* 0x000000a000a07308 */ /* 0x000f220000000800 */
[----:B---3--:R-:W-:Y:S05]  /*4e90*/  F2FP.F16.F32.PACK_AB R6, R159, R158 ;  /* 0x0000009e9f06723e */ /* 0x008fea00000000ff */
[----:B------:R-:W-:Y:S04]  /*4ea0*/  STS [R210+0x20400], R6 ;  /* 0x02040006d2007388 */ /* 0x000fe80000000800 */
[----:B------:R-:W1:Y:S01]  /*4eb0*/  MUFU.EX2 R163, R163 ;  /* 0x000000a300a37308 */ /* 0x000e620000000800 */
[----:B----4-:R-:W-:Y:S05]  /*4ec0*/  F2FP.F16.F32.PACK_AB R5, R164, R160 ;  /* 0x000000a0a405723e */ /* 0x010fea00000000ff */
[----:B------:R-:W-:Y:S01]  /*4ed0*/  STS [R229+0x20000], R5 ;  /* 0x02000005e5007388 */ /* 0x000fe20000000800 */
[----:B-1----:R-:W-:Y:S05]  /*4ee0*/  F2FP.F16.F32.PACK_AB R4, R162, R163 ;  /* 0x000000a3a204723e */ /* 0x002fea00000000ff */
[----:B------:R-:W-:Y:S04]  /*4ef0*/  STS [R229+0x20400], R4 ;  /* 0x02040004e5007388 */ /* 0x000fe80000000800 */
[----:B------:R-:W-:Y:S04]  /*4f00*/  LDSM.16.M88.4 R16, [R99+0xc000] ;  /* 0x00c000006310783b */ /* 0x000fe80000000200 */
[----:B------:R-:W1:Y:S04]  /*4f10*/  LDSM.16.M88.4 R8, [R190+UR5+0x18000] ;  /* 0x01800005be08783b */ /* 0x000e680008000200 */
[----:B------:R-:W2:Y:S04]  /*4f20*/  LDSM.16.M88.4 R68, [R190+UR5+0x18800] ;  /* 0x01880005be44783b */ /* 0x000ea80008000200 */
[----:B------:R-:W-:Y:S04]  /*4f30*/  LDSM.16.M88.4 R72, [R98+0xc000] ;  /* 0x00c000006248783b */ /* 0x000fe80000000200 */
[----:B------:R-:W3:Y:S04]  /*4f40*/  LDSM.16.M88.4 R76, [R189+0x6000] ;  /* 0x00600000bd4c783b */ /* 0x000ee80000000200 */
[----:B------:R-:W4:Y:S04]  /*4f50*/  LDSM.16.M88.4 R80, [R189+0x6800] ;  /* 0x00680000bd50783b */ /* 0x000f280000000200 */
[----:B------:R-:W-:Y:S04]  /*4f60*/  LDSM.16.M88.4 R84, [R97+0xc000] ;  /* 0x00c000006154783b */ /* 0x000fe80000000200 */
[----:B------:R-:W4:Y:S04]  /*4f70*/  LDSM.16.M88.4 R88, [R188+0x6000] ;  /* 0x00600000bc58783b */ /* 0x000f280000000200 */
[----:B------:R-:W-:Y:S01]  /*4f80*/  LDSM.16.M88.4 R92, [R187+0x6000] ;  /* 0x00600000bb5c783b */ /* 0x000fe20000000200 */
[C---:B-1----:R-:W-:Y:S06]  /*4f90*/  HMMA.16816.F32 R4, R16.reuse, R8, RZ ;  /* 0x000000081004723c */ /* 0x042fec00000018ff */
[C---:B------:R-:W-:Y:S06]  /*4fa0*/  HMMA.16816.F32 R8, R16.reuse, R10, RZ ;  /* 0x0000000a1008723c */ /* 0x040fec00000018ff */
[C---:B--2---:R-:W-:Y:S06]  /*4fb0*/  HMMA.16816.F32 R12, R16.reuse, R68, RZ ;  /* 0x00000044100c723c */ /* 0x044fec00000018ff */
[----:B------:R-:W-:Y:S01]  /*4fc0*/  HMMA.16816.F32 R16, R16, R70, RZ ;  /* 0x000000461010723c */ /* 0x000fe200000018ff */
[----:B------:R-:W1:Y:S05]  /*4fd0*/  LDSM.16.M88.4 R68, [R188+0x6800] ;  /* 0x00680000bc44783b */ /* 0x000e6a0000000200 */
[C---:B---3--:R-:W-:Y:S06]  /*4fe0*/  HMMA.16816.F32 R4, R72.reuse, R76, R4 ;  /* 0x0000004c4804723c */ /* 0x048fec0000001804 */
[C---:B------:R-:W-:Y:S01]  /*4ff0*/  HMMA.16816.F32 R8, R72.reuse, R78, R8 ;  /* 0x0000004e4808723c */ /* 0x040fe20000001808 */
[----:B------:R-:W2:Y:S05]  /*5000*/  LDSM.16.M88.4 R76, [R96+0xc000] ;  /* 0x00c00000604c783b */ /* 0x000eaa0000000200 */
[C---:B----4-:R-:W-:Y:S06]  /*5010*/  HMMA.16816.F32 R12, R72.reuse, R80, R12 ;  /* 0x00000050480c723c */ /* 0x050fec000000180c */
[----:B------:R-:W-:Y:S01]  /*5020*/  HMMA.16816.F32 R16, R72, R82, R16 ;  /* 0x000000524810723c */ /* 0x000fe20000001810 */
[----:B------:R-:W3:Y:S04]  /*5030*/  LDSM.16.M88.4 R72, [R187+0x6800] ;  /* 0x00680000bb48783b */ /* 0x000ee80000000200 */
[----:B------:R-:W-:Y:S01]  /*5040*/  LDSM.16.M88.4 R80, [R99+0xe000] ;  /* 0x00e000006350783b */ /* 0x000fe20000000200 */
[C---:B------:R-:W-:Y:S06]  /*5050*/  HMMA.16816.F32 R4, R84.reuse, R88, R4 ;  /* 0x000000585404723c */ /* 0x040fec0000001804 */
[C---:B------:R-:W-:Y:S01]  /*5060*/  HMMA.16816.F32 R8, R84.reuse, R90, R8 ;  /* 0x0000005a5408723c */ /* 0x040fe20000001808 */
[----:B------:R-:W4:Y:S05]  /*5070*/  LDSM.16.M88.4 R88, [R190+UR5+0x1a000] ;  /* 0x01a00005be58783b */ /* 0x000f2a0008000200 */
[C---:B-1----:R-:W-:Y:S06]  /*5080*/  HMMA.16816.F32 R12, R84.reuse, R68, R12 ;  /* 0x00000044540c723c */ /* 0x042fec000000180c */
[----:B------:R-:W-:Y:S01]  /*5090*/  HMMA.16816.F32 R16, R84, R70, R16 ;  /* 0x000000465410723c */ /* 0x000fe20000001810 */
[----:B------:R-:W1:Y:S04]  /*50a0*/  LDSM.16.M88.4 R68, [R190+UR5+0x1a800] ;  /* 0x01a80005be44783b */ /* 0x000e680008000200 */
        /* <DEDUP_REMOVED lines=48> */
[----:B------:R-:W3:Y:S05]  /*53b0*/  LDSM.16.M88.4 R72, [R187+0xa800] ;  /* 0x00a80000bb48783b */ /* 0x000eea0000000200 */
[C---:B----4-:R-:W-:Y:S06]  /*53c0*/  HMMA.16816.F32 R4, R80.reuse, R88, R4 ;  /* 0x000000585004723c */ /* 0x050fec0000001804 */
[C---:B------:R-:W-:Y:S06]  /*53d0*/  HMMA.16816.F32 R8, R80.reuse, R90, R8 ;  /* 0x0000005a5008723c */ /* 0x040fec0000001808 */
[C---:B-1----:R-:W-:Y:S06]  /*53e0*/  HMMA.16816.F32 R12, R80.reuse, R68, R12 ;  /* 0x00000044500c723c */ /* 0x042fec000000180c */
[----:B------:R-:W-:Y:S06]  /*53f0*/  HMMA.16816.F32 R16, R80, R70, R16 ;  /* 0x000000465010723c */ /* 0x000fec0000001810 */
[C---:B--2---:R-:W-:Y:S06]  /*5400*/  HMMA.16816.F32 R4, R84.reuse, R92, R4 ;  /* 0x0000005c5404723c */ /* 0x044fec0000001804 */
[C---:B------:R-:W-:Y:S06]  /*5410*/  HMMA.16816.F32 R8, R84.reuse, R94, R8 ;  /* 0x0000005e5408723c */ /* 0x040fec0000001808 */
[C---:B---3--:R-:W-:Y:S06]  /*5420*/  HMMA.16816.F32 R12, R84.reuse, R72, R12 ;  /* 0x00000048540c723c */ /* 0x048fec000000180c */
[----:B------:R-:W-:Y:S06]  /*5430*/  HMMA.16816.F32 R16, R84, R74, R16 ;  /* 0x0000004a5410723c */ /* 0x000fec0000001810 */
[C---:B------:R-:W-:Y:S01]  /*5440*/  FADD.FTZ R4, -R161.reuse, R4 ;  /* 0x00000004a1047221 */ /* 0x040fe20000010100 */
[----:B------:R-:W-:Y:S01]  /*5450*/  FADD.FTZ R5, -R161, R5 ;  /* 0x00000005a1057221 */ /* 0x000fe20000010100 */
[C---:B------:R-:W-:Y:S03]  /*5460*/  FADD.FTZ R6, -R165.reuse, R6 ;  /* 0x00000006a5067221 */ /* 0x040fe60000010100 */
[----:B------:R-:W-:Y:S01]  /*5470*/  FADD.FTZ R7, -R165, R7 ;  /* 0x00000007a5077221 */ /* 0x000fe20000010100 */
[C---:B------:R-:W-:Y:S01]  /*5480*/  FADD.FTZ R8, -R161.reuse, R8 ;  /* 0x00000008a1087221 */ /* 0x040fe20000010100 */
[----:B------:R-:W-:Y:S01]  /*5490*/  FADD.FTZ R9, -R161, R9 ;  /* 0x00000009a1097221 */ /* 0x000fe20000010100 */
[----:B------:R-:W-:Y:S01]  /*54a0*/  FMUL.FTZ R4, R148, R4 ;  /* 0x0000000494047220 */ /* 0x000fe20000410000 */
[----:B------:R-:W-:Y:S01]  /*54b0*/  FMUL.FTZ R5, R149, R5 ;  /* 0x0000000595057220 */ /* 0x000fe20000410000 */
[----:B------:R-:W-:Y:S01]  /*54c0*/  FMUL.FTZ R8, R152, R8 ;  /* 0x0000000898087220 */ /* 0x000fe20000410000 */
[----:B------:R-:W-:Y:S01]  /*54d0*/  FMUL.FTZ R9, R153, R9 ;  /* 0x0000000999097220 */ /* 0x000fe20000410000 */
[C---:B------:R-:W-:Y:S01]  /*54e0*/  FADD.FTZ R12, -R161.reuse, R12 ;  /* 0x0000000ca10c7221 */ /* 0x040fe20000010100 */
[----:B------:R-:W-:Y:S01]  /*54f0*/  FADD.FTZ R13, -R161, R13 ;  /* 0x0000000da10d7221 */ /* 0x000fe20000010100 */
[----:B------:R-:W-:Y:S01]  /*5500*/  F2FP.F16.F32.PACK_AB R4, R5, R4 ;  /* 0x000000040504723e */ /* 0x000fe200000000ff */
[----:B------:R-:W-:Y:S01]  /*5510*/  FMUL.FTZ R6, R150, R6 ;  /* 0x0000000696067220 */ /* 0x000fe20000410000 */
[----:B------:R-:W-:Y:S01]  /*5520*/  FMUL.FTZ R12, R156, R12 ;  /* 0x0000000c9c0c7220 */ /* 0x000fe20000410000 */
[----:B------:R-:W-:Y:S01]  /*5530*/  FMUL.FTZ R13, R157, R13 ;  /* 0x0000000d9d0d7220 */ /* 0x000fe20000410000 */
[C---:B------:R-:W-:Y:S01]  /*5540*/  FADD.FTZ R16, -R161.reuse, R16 ;  /* 0x00000010a1107221 */ /* 0x040fe20000010100 */
[----:B------:R-:W-:Y:S01]  /*5550*/  FADD.FTZ R17, -R161, R17 ;  /* 0x00000011a1117221 */ /* 0x000fe20000010100 */
[----:B------:R-:W-:Y:S01]  /*5560*/  FMUL.FTZ R7, R151, R7 ;  /* 0x0000000797077220 */ /* 0x000fe20000410000 */
[C---:B------:R-:W-:Y:S01]  /*5570*/  FADD.FTZ R10, -R165.reuse, R10 ;  /* 0x0000000aa50a7221 */ /* 0x040fe20000010100 */
[----:B------:R-:W-:Y:S01]  /*5580*/  FMUL.FTZ R16, R160, R16 ;  /* 0x00000010a0107220 */ /* 0x000fe20000410000 */
[----:B------:R-:W-:Y:S01]  /*5590*/  FMUL.FTZ R17, R164, R17 ;  /* 0x00000011a4117220 */ /* 0x000fe20000410000 */
[C---:B------:R-:W-:Y:S01]  /*55a0*/  FADD.FTZ R11, -R165.reuse, R11 ;  /* 0x0000000ba50b7221 */ /* 0x040fe20000010100 */
[C---:B------:R-:W-:Y:S01]  /*55b0*/  FADD.FTZ R14, -R165.reuse, R14 ;  /* 0x0000000ea50e7221 */ /* 0x040fe20000010100 */
[C---:B------:R-:W-:Y:S01]  /*55c0*/  FADD.FTZ R15, -R165.reuse, R15 ;  /* 0x0000000fa50f7221 */ /* 0x040fe20000010100 */
[----:B------:R-:W-:Y:S01]  /*55d0*/  FADD.FTZ R18, -R165, R18 ;  /* 0x00000012a5127221 */ /* 0x000fe20000010100 */
[----:B------:R-:W-:Y:S01]  /*55e0*/  F2FP.F16.F32.PACK_AB R8, R9, R8 ;  /* 0x000000080908723e */ /* 0x000fe200000000ff */
[----:B------:R-:W-:Y:S01]  /*55f0*/  FADD.FTZ R19, -R165, R19 ;  /* 0x00000013a5137221 */ /* 0x000fe20000010100 */
[----:B------:R-:W-:Y:S01]  /*5600*/  F2FP.F16.F32.PACK_AB R12, R13, R12 ;  /* 0x0000000c0d0c723e */ /* 0x000fe200000000ff */
[----:B------:R-:W-:Y:S01]  /*5610*/  FMUL.FTZ R10, R154, R10 ;  /* 0x0000000a9a0a7220 */ /* 0x000fe20000410000 */
        /* <DEDUP_REMOVED lines=15> */
[----:B------:R-:W-:Y:S05]  /*5710*/  IMAD.MOV.U32 R13, RZ, RZ, -0x6000 ;  /* 0xffffa000ff0d7424 */ /* 0x000fea00078e00ff */
[----:B------:R-:W-:Y:S05]  /*5720*/  SEL R13, R13, 0x6000, !P4 ;  /* 0x000060000d0d7807 */ /* 0x000fea0006000000 */
[--C-:B------:R-:W-:Y:S02]  /*5730*/  IMAD.IADD R238, R238, 0x1, R13.reuse ;  /* 0x00000001eeee7824 */ /* 0x100fe400078e020d */
[--C-:B------:R-:W-:Y:S02]  /*5740*/  IMAD.IADD R234, R234, 0x1, R13.reuse ;  /* 0x00000001eaea7824 */ /* 0x100fe400078e020d */
[----:B------:R-:W-:Y:S01]  /*5750*/  IMAD.IADD R183, R183, 0x1, R13 ;  /* 0x00000001b7b77824 */ /* 0x000fe200078e020d */
[----:B------:R3:W-:Y:S04]  /*5760*/  @P3 STS [R238], RZ ;  /* 0x000000ffee003388 */ /* 0x0007e80000000800 */
[----:B------:R3:W-:Y:S01]  /*5770*/  @P3 STS [R238+0x4], RZ ;  /* 0x000004ffee003388 */ /* 0x0007e20000000800 */
[----:B-1----:R-:W-:Y:S03]  /*5780*/  IMAD.U32 R9, R7, -0x40, RZ ;  /* 0xffffffc007097824 */ /* 0x002fe600078e00ff */
[----:B------:R3:W-:Y:S02]  /*5790*/  @P3 STS [R238+0x8], RZ ;  /* 0x000008ffee003388 */ /* 0x0007e40000000800 */
[-C--:B------:R-:W-:Y:S02]  /*57a0*/  LEA R70, P0, R9, R250.reuse, 0x1 ;  /* 0x000000fa09467211 */ /* 0x080fe400078008ff */
[----:B------:R3:W-:Y:S01]  /*57b0*/  @P3 STS [R238+0xc], RZ ;  /* 0x00000cffee003388 */ /* 0x0007e20000000800 */
[----:B------:R-:W-:Y:S02]  /*57c0*/  LEA R17, P5, R7, R9, 0x5 ;  /* 0x0000000907117211 */ /* 0x000fe400078a28ff */
[-C--:B------:R-:W-:Y:S02]  /*57d0*/  LEA.HI.X.SX32 R71, R9, R251.reuse, 0x1, P0 ;  /* 0x000000fb09477211 */ /* 0x080fe400000f0eff */
[CC--:B------:R-:W-:Y:S02]  /*57e0*/  @!P2 LEA R72, P4, R17.reuse, R250.reuse, 0x1 ;  /* 0x000000fa1148a211 */ /* 0x0c0fe400078808ff */
[----:B------:R-:W-:Y:S01]  /*57f0*/  @!P1 LEA R74, P0, R17, R250, 0x1 ;  /* 0x000000fa114a9211 */ /* 0x000fe200078008ff */
[----:B------:R-:W-:Y:S01]  /*5800*/  @!PT LDS RZ, [RZ] ;  /* 0x00000000fffff984 */ /* 0x000fe20000000800 */
[----:B------:R-:W-:Y:S01]  /*5810*/  @!PT LDS RZ, [RZ] ;  /* 0x00000000fffff984 */ /* 0x000fe20000000800 */
[----:B------:R-:W-:Y:S01]  /*5820*/  @!PT LDS RZ, [RZ] ;  /* 0x00000000fffff984 */ /* 0x000fe20000000800 */
[----:B------:R3:W-:Y:S01]  /*5830*/  @!P3 LDGSTS.E.BYPASS.LTC128B.128 [R234], desc[UR14][R70.64] ;  /* 0x0000000046eabfae */ /* 0x0007e2000b901d4e */
[----:B------:R-:W-:Y:S01]  /*5840*/  SHF.R.S32.HI R68, RZ, 0x1f, R9 ;  /* 0x0000001fff447819 */ /* 0x000fe20000011409 */
[----:B------:R-:W-:Y:S02]  /*5850*/  IMAD.MOV.U32 R250, RZ, RZ, R70 ;  /* 0x000000fffffa7224 */ /* 0x000fe400078e0046 */
[----:B------:R3:W-:Y:S01]  /*5860*/  @P2 STS [R238+0x2000], RZ ;  /* 0x002000ffee002388 */ /* 0x0007e20000000800 */
[C-C-:B--2---:R-:W-:Y:S02]  /*5870*/  LEA.HI.X R68, R7.reuse, R68, R5.reuse, 0x5, P5 ;  /* 0x0000004407447211 */ /* 0x144fe400028f2c05 */
[----:B------:R-:W-:Y:S01]  /*5880*/  @!P3 LEA R76, P5, R7, R70, 0x6 ;  /* 0x00000046074cb211 */ /* 0x000fe200078a30ff */
[----:B------:R3:W-:Y:S01]  /*5890*/  @P2 STS [R238+0x2004], RZ ;  /* 0x002004ffee002388 */ /* 0x0007e20000000800 */
[--C-:B------:R-:W-:Y:S02]  /*58a0*/  @!P2 LEA.HI.X R73, R17, R251, R68.reuse, 0x1, P4 ;  /* 0x000000fb1149a211 */ /* 0x100fe400020f0c44 */
[----:B------:R-:W-:Y:S01]  /*58b0*/  @!P3 LEA.HI.X R77, R7, R71, R5, 0x6, P5 ;  /* 0x00000047074db211 */ /* 0x000fe200028f3405 */
[----:B------:R3:W-:Y:S01]  /*58c0*/  @P2 STS [R238+0x2008], RZ ;  /* 0x002008ffee002388 */ /* 0x0007e20000000800 */
[----:B------:R-:W-:Y:S01]  /*58d0*/  @!P1 LEA.HI.X R75, R17, R251, R68, 0x1, P0 ;  /* 0x000000fb114b9211 */ /* 0x000fe200000f0c44 */
[----:B------:R-:W-:Y:S02]  /*58e0*/  IMAD.MOV.U32 R251, RZ, RZ, R71 ;  /* 0x000000fffffb7224 */ /* 0x000fe400078e0047 */
        /* <DEDUP_REMOVED lines=38> */
.L_x_234:
        /* <DEDUP_REMOVED lines=15> */
[----:B------:R-:W1:Y:S04]  /*5c40*/  LDSM.16.MT88.4 R8, [R193+0xc000] ;  /* 0x00c00000c108783b */ /* 0x000e680000004200 */
[----:B------:R-:W2:Y:S04]  /*5c50*/  LDSM.16.MT88.4 R12, [R0+0x20000] ;  /* 0x02000000000c783b */ /* 0x000ea80000004200 */
[----:B------:R-:W4:Y:S04]  /*5c60*/  LDSM.16.MT88.4 R16, [R193+0xe000] ;  /* 0x00e00000c110783b */ /* 0x000f280000004200 */
[----:B---3--:R-:W3:Y:S04]  /*5c70*/  LDSM.16.MT88.4 R68, [R193+0x10000] ;  /* 0x01000000c144783b */ /* 0x008ee80000004200 */
        /* <DEDUP_REMOVED lines=15> */
[-C--:B---3--:R-:W-:Y:S06]  /*5d70*/  HMMA.16816.F32 R52, R4, R68.reuse, R52 ;  /* 0x000000440434723c */ /* 0x088fec0000001834 */
        /* <DEDUP_REMOVED lines=60> */
[C---:B-1----:R-:W-:Y:S05]  /*6140*/  IMAD.U32 R6, R5.reuse, -0x40, RZ ;  /* 0xffffffc005067824 */ /* 0x042fea00078e00ff */
[C---:B------:R-:W-:Y:S02]  /*6150*/  LEA R10, P0, R6.reuse, R248, 0x1 ;  /* 0x000000f8060a7211 */ /* 0x040fe400078008ff */
[----:B------:R-:W-:Y:S02]  /*6160*/  LEA R7, P5, R5, R6, 0x5 ;  /* 0x0000000605077211 */ /* 0x000fe400078a28ff */
[-C--:B------:R-:W-:Y:S02]  /*6170*/  LEA.HI.X.SX32 R11, R6, R249.reuse, 0x1, P0 ;  /* 0x000000f9060b7211 */ /* 0x080fe400000f0eff */
[CC--:B------:R-:W-:Y:S02]  /*6180*/  @!P2 LEA R12, P4, R7.reuse, R248.reuse, 0x1 ;  /* 0x000000f8070ca211 */ /* 0x0c0fe400078808ff */
[----:B------:R-:W-:Y:S01]  /*6190*/  SHF.R.S32.HI R8, RZ, 0x1f, R6 ;  /* 0x0000001fff087819 */ /* 0x000fe20000011406 */
[----:B------:R-:W-:Y:S01]  /*61a0*/  @!PT LDS RZ, [RZ] ;  /* 0x00000000fffff984 */ /* 0x000fe20000000800 */
[----:B------:R-:W-:Y:S01]  /*61b0*/  @!PT LDS RZ, [RZ] ;  /* 0x00000000fffff984 */ /* 0x000fe20000000800 */
[----:B------:R-:W-:Y:S01]  /*61c0*/  @!PT LDS RZ, [RZ] ;  /* 0x00000000fffff984 */ /* 0x000fe20000000800 */
[----:B------:R3:W-:Y:S01]  /*61d0*/  @!P3 LDGSTS.E.BYPASS.LTC128B.128 [R217+0xc000], desc[UR14][R10.64] ;  /* 0x0c0000000ad9bfae */ /* 0x0007e2000b901d4e */
[----:B------:R-:W-:Y:S01]  /*61e0*/  @!P1 LEA R6, P0, R7, R248, 0x1 ;  /* 0x000000f807069211 */ /* 0x000fe200078008ff */
[----:B------:R-:W-:Y:S01]  /*61f0*/  IMAD.MOV.U32 R248, RZ, RZ, R10 ;  /* 0x000000fffff87224 */ /* 0x000fe200078e000a */
[C---:B--2---:R-:W-:Y:S01]  /*6200*/  LEA.HI.X R8, R5.reuse, R8, R4, 0x5, P5 ;  /* 0x0000000805087211 */ /* 0x044fe200028f2c04 */
[----:B------:R3:W-:Y:S01]  /*6210*/  @P2 STS.128 [R217+0xe000], RZ ;  /* 0x00e000ffd9002388 */ /* 0x0007e20000000c00 */
[----:B------:R-:W-:Y:S02]  /*6220*/  @!P3 LEA R14, P5, R5, R10, 0x6 ;  /* 0x0000000a050eb211 */ /* 0x000fe400078a30ff */
[----:B------:R-:W-:Y:S01]  /*6230*/  @!P2 LEA.HI.X R13, R7, R249, R8, 0x1, P4 ;  /* 0x000000f9070da211 */ /* 0x000fe200020f0c08 */
[----:B------:R-:W-:Y:S01]  /*6240*/  @!PT LDS RZ, [RZ] ;  /* 0x00000000fffff984 */ /* 0x000fe20000000800 */
[----:B------:R-:W-:Y:S01]  /*6250*/  @!PT LDS RZ, [RZ] ;  /* 0x00000000fffff984 */ /* 0x000fe20000000800 */
[----:B------:R-:W-:Y:S01]  /*6260*/  @!PT LDS RZ, [RZ] ;  /* 0x00000000fffff984 */ /* 0x000fe20000000800 */
[----:B------:R3:W-:Y:S01]  /*6270*/  @!P2 LDGSTS.E.BYPASS.LTC128B.128 [R217+0xe000], desc[UR14][R10.64+0x80] ;  /* 0x0e0000800ad9afae */ /* 0x0007e2000b901d4e */
[----:B------:R-:W-:Y:S02]  /*6280*/  @!P3 LEA.HI.X R15, R5, R11, R4, 0x6, P5 ;  /* 0x0000000b050fb211 */ /* 0x000fe400028f3404 */
[----:B------:R-:W-:Y:S01]  /*6290*/  @!P1 LEA.HI.X R7, R7, R249, R8, 0x1, P0 ;  /* 0x000000f907079211 */ /* 0x000fe200000f0c08 */
[----:B------:R3:W-:Y:S01]  /*62a0*/  @P1 STS.128 [R217+0x10000], RZ ;  /* 0x010000ffd9001388 */ /* 0x0007e20000000c00 */
[----:B------:R-:W-:Y:S03]  /*62b0*/  IMAD.MOV.U32 R249, RZ, RZ, R11 ;  /* 0x000000fffff97224 */ /* 0x000fe600078e000b */
        /* <DEDUP_REMOVED lines=20> */
.L_x_235:
        /* <DEDUP_REMOVED lines=9> */
[----:B------:R-:W-:Y:S04]  /*6490*/  LDSM.16.MT88.4 R168, [R193+0x13000] ;  /* 0x01300000c1a8783b */ /* 0x000fe80000004200 */
[----:B------:R-:W-:Y:S01]  /*64a0*/  LDSM.16.M88.4 R172, [R2+0x1000] ;  /* 0x0010000002ac783b */ /* 0x000fe20000000200 */
[-C--:B---3--:R-:W-:Y:S03]  /*64b0*/  HMMA.16816.F32 R4, R96, R16.reuse, RZ ;  /* 0x000000106004723c */ /* 0x088fe600000018ff */
[----:B------:R-:W-:Y:S03]  /*64c0*/  LDSM.16.MT88.4 R176, [R193+0x15000] ;  /* 0x01500000c1b0783b */ /* 0x000fe60000004200 */
[C---:B-1----:R-:W-:Y:S06]  /*64d0*/  HMMA.16816.F32 R8, R92.reuse, R16, RZ ;  /* 0x000000105c08723c */ /* 0x042fec00000018ff */
        /* <DEDUP_REMOVED lines=10> */
[----:B------:R-:W1:Y:S05]  /*6580*/  LDSM.16.MT88.4 R148, [R193+0x16800] ;  /* 0x01680000c194783b */ /* 0x000e6a0000004200 */
[-C--:B------:R-:W-:Y:S06]  /*6590*/  HMMA.16816.F32 R4, R152, R156.reuse, R4 ;  /* 0x0000009c9804723c */ /* 0x080fec0000001804 */
[C---:B------:R-:W-:Y:S06]  /*65a0*/  HMMA.16816.F32 R8, R160.reuse, R156, R8 ;  /* 0x0000009ca008723c */ /* 0x040fec0000001808 */
[-C--:B------:R-:W-:Y:S06]  /*65b0*/  HMMA.16816.F32 R12, R160, R158.reuse, R12 ;  /* 0x0000009ea00c723c */ /* 0x080fec000000180c */
[C---:B------:R-:W-:Y:S01]  /*65c0*/  HMMA.16816.F32 R16, R152.reuse, R158, R16 ;  /* 0x0000009e9810723c */ /* 0x040fe20000001810 */
[----:B------:R-:W2:Y:S05]  /*65d0*/  LDSM.16.M88.4 R156, [R2] ;  /* 0x00000000029c783b */ /* 0x000eaa0000000200 */
[-C--:B------:R-:W-:Y:S06]  /*65e0*/  HMMA.16816.F32 R68, R152, R164.reuse, R68 ;  /* 0x000000a49844723c */ /* 0x080fec0000001844 */
[C---:B------:R-:W-:Y:S06]  /*65f0*/  HMMA.16816.F32 R72, R160.reuse, R164, R72 ;  /* 0x000000a4a048723c */ /* 0x040fec0000001848 */
[-C--:B------:R-:W-:Y:S06]  /*6600*/  HMMA.16816.F32 R76, R160, R166.reuse, R76 ;  /* 0x000000a6a04c723c */ /* 0x080fec000000184c */
[C---:B------:R-:W-:Y:S01]  /*6610*/  HMMA.16816.F32 R80, R152.reuse, R166, R80 ;  /* 0x000000a69850723c */ /* 0x040fe20000001850 */
[----:B------:R-:W3:Y:S05]  /*6620*/  LDSM.16.MT88.4 R164, [R193+0x17000] ;  /* 0x01700000c1a4783b */ /* 0x000eea0000004200 */
[-C--:B-1----:R-:W-:Y:S06]  /*6630*/  HMMA.16816.F32 R84, R152, R148.reuse, R84 ;  /* 0x000000949854723c */ /* 0x082fec0000001854 */
[C---:B------:R-:W-:Y:S06]  /*6640*/  HMMA.16816.F32 R88, R160.reuse, R148, R88 ;  /* 0x00000094a058723c */ /* 0x040fec0000001858 */
[-C--:B------:R-:W-:Y:S01]  /*6650*/  HMMA.16816.F32 R92, R160, R150.reuse, R92 ;  /* 0x00000096a05c723c */ /* 0x080fe2000000185c */
[----:B------:R-:W-:Y:S05]  /*6660*/  LDSM.16.M88.4 R160, [R3+0x1000] ;  /* 0x0010000003a0783b */ /* 0x000fea0000000200 */
[----:B------:R-:W-:Y:S01]  /*6670*/  HMMA.16816.F32 R96, R152, R150, R96 ;  /* 0x000000969860723c */ /* 0x000fe20000001860 */
[----:B------:R-:W-:Y:S04]  /*6680*/  LDSM.16.M88.4 R148, [R3] ;  /* 0x000000000394783b */ /* 0x000fe80000000200 */
[----:B------:R-:W1:Y:S01]  /*6690*/  LDSM.16.MT88.4 R152, [R193+0x13800] ;  /* 0x01380000c198783b */ /* 0x000e620000004200 */
[-C--:B--2---:R-:W-:Y:S06]  /*66a0*/  HMMA.16816.F32 R4, R156, R168.reuse, R4 ;  /* 0x000000a89c04723c */ /* 0x084fec0000001804 */
[C---:B------:R-:W-:Y:S06]  /*66b0*/  HMMA.16816.F32 R8, R172.reuse, R168, R8 ;  /* 0x000000a8ac08723c */ /* 0x040fec0000001808 */
[-C--:B------:R-:W-:Y:S06]  /*66c0*/  HMMA.16816.F32 R12, R172, R170.reuse, R12 ;  /* 0x000000aaac0c723c */ /* 0x080fec000000180c */
[C---:B------:R-:W-:Y:S01]  /*66d0*/  HMMA.16816.F32 R16, R156.reuse, R170, R16 ;  /* 0x000000aa9c10723c */ /* 0x040fe20000001810 */
[----:B------:R-:W2:Y:S05]  /*66e0*/  LDSM.16.MT88.4 R168, [R193+0x15800] ;  /* 0x01580000c1a8783b */ /* 0x000eaa0000004200 */
[-C--:B------:R-:W-:Y:S06]  /*66f0*/  HMMA.16816.F32 R68, R156, R176.reuse, R68 ;  /* 0x000000b09c44723c */ /* 0x080fec0000001844 */
[C---:B------:R-:W-:Y:S06]  /*6700*/  HMMA.16816.F32 R72, R172.reuse, R176, R72 ;  /* 0x000000b0ac48723c */ /* 0x040fec0000001848 */
[-C--:B------:R-:W-:Y:S06]  /*6710*/  HMMA.16816.F32 R76, R172, R178.reuse, R76 ;  /* 0x000000b2ac4c723c */ /* 0x080fec000000184c */
[C---:B------:R-:W-:Y:S01]  /*6720*/  HMMA.16816.F32 R80, R156.reuse, R178, R80 ;  /* 0x000000b29c50723c */ /* 0x040fe20000001850 */
[----:B------:R-:W4:Y:S05]  /*6730*/  LDSM.16.MT88.4 R176, [R193+0x17800] ;  /* 0x01780000c1b0783b */ /* 0x000f2a0000004200 */
[-C--:B---3--:R-:W-:Y:S06]  /*6740*/  HMMA.16816.F32 R84, R156, R164.reuse, R84 ;  /* 0x000000a49c54723c */ /* 0x088fec0000001854 */
[C---:B------:R-:W-:Y:S06]  /*6750*/  HMMA.16816.F32 R88, R172.reuse, R164, R88 ;  /* 0x000000a4ac58723c */ /* 0x040fec0000001858 */
[-C--:B------:R-:W-:Y:S06]  /*6760*/  HMMA.16816.F32 R92, R172, R166.reuse, R92 ;  /* 0x000000a6ac5c723c */ /* 0x080fec000000185c */
[----:B------:R-:W-:Y:S06]  /*6770*/  HMMA.16816.F32 R96, R156, R166, R96 ;  /* 0x000000a69c60723c */ /* 0x000fec0000001860 */
[-C--:B-1----:R-:W-:Y:S06]  /*6780*/  HMMA.16816.F32 R4, R148, R152.reuse, R4 ;  /* 0x000000989404723c */ /* 0x082fec0000001804 */
[C---:B------:R-:W-:Y:S06]  /*6790*/  HMMA.16816.F32 R8, R160.reuse, R152, R8 ;  /* 0x00000098a008723c */ /* 0x040fec0000001808 */
[-C--:B------:R-:W-:Y:S05]  /*67a0*/  HMMA.16816.F32 R12, R160, R154.reuse, R12 ;  /* 0x0000009aa00c723c */ /* 0x080fea000000180c */
[C---:B------:R-:W-:Y:S01]  /*67b0*/  IMAD.SHL.U32 R152, R252.reuse, 0x8, RZ ;  /* 0x00000008fc987824 */ /* 0x040fe200078e00ff */
[C---:B------:R-:W-:Y:S05]  /*67c0*/  HMMA.16816.F32 R16, R148.reuse, R154, R16 ;  /* 0x0000009a9410723c */ /* 0x040fea0000001810 */
[----:B------:R-:W-:Y:S01]  /*67d0*/  IMAD.SHL.U32 R153, R252, 0x10, RZ ;  /* 0x00000010fc997824 */ /* 0x000fe200078e00ff */
[-C--:B--2---:R-:W-:Y:S05]  /*67e0*/  HMMA.16816.F32 R68, R148, R168.reuse, R68 ;  /* 0x000000a89444723c */ /* 0x084fea0000001844 */
[----:B------:R-:W-:Y:S01]  /*67f0*/  @P6 IADD3 R154, P0, R213, R233, RZ ;  /* 0x000000e9d59a6210 */ /* 0x000fe20007f1e0ff */
[C---:B------:R-:W-:Y:S05]  /*6800*/  HMMA.16816.F32 R72, R160.reuse, R168, R72 ;  /* 0x000000a8a048723c */ /* 0x040fea0000001848 */
[----:B------:R-:W-:Y:S01]  /*6810*/  @P6 IMAD.X R155, R212, 0x1, R232, P0 ;  /* 0x00000001d49b6824 */ /* 0x000fe200000e06e8 */
[-C--:B------:R-:W-:Y:S04]  /*6820*/  HMMA.16816.F32 R76, R160, R170.reuse, R76 ;  /* 0x000000aaa04c723c */ /* 0x080fe8000000184c */
[----:B------:R-:W5:Y:S01]  /*6830*/  @P6 LDG.E R236, desc[UR14][R154.64+-0x100] ;  /* 0xffff000e9aec6981 */ /* 0x000f62000c1e1900 */
[CC--:B------:R-:W-:Y:S01]  /*6840*/  LEA R158, P1, R153.reuse, R246.reuse, 0x2 ;  /* 0x000000f6999e7211 */ /* 0x0c0fe200078210ff */
[C---:B------:R-:W-:Y:S02]  /*6850*/  HMMA.16816.F32 R80, R148.reuse, R170, R80 ;  /* 0x000000aa9450723c */ /* 0x040fe40000001850 */
[----:B------:R1:W5:Y:S03]  /*6860*/  @P6 LDG.E R237, desc[UR14][R154.64+-0xe0] ;  /* 0xffff200e9aed6981 */ /* 0x000366000c1e1900 */
[CC--:B------:R-:W-:Y:S01]  /*6870*/  LEA.HI.X.SX32 R159, R153.reuse, R247.reuse, 0x2, P1 ;  /* 0x000000f7999f7211 */ /* 0x0c0fe200008f16ff */
[-C--:B----4-:R-:W-:Y:S01]  /*6880*/  HMMA.16816.F32 R84, R148, R176.reuse, R84 ;  /* 0x000000b09454723c */ /* 0x090fe20000001854 */
[----:B------:R2:W-:Y:S05]  /*6890*/  REDG.E.ADD.F32.FTZ.RN.STRONG.GPU desc[UR14][R246.64], R4 ;  /* 0x00000004f60079a6 */ /* 0x0005ea000c10f38e */
[C---:B------:R-:W-:Y:S06]  /*68a0*/  HMMA.16816.F32 R88, R160.reuse, R176, R88 ;  /* 0x000000b0a058723c */ /* 0x040fec0000001858 */
[-C--:B------:R-:W-:Y:S06]  /*68b0*/  HMMA.16816.F32 R92, R160, R178.reuse, R92 ;  /* 0x000000b2a05c723c */ /* 0x080fec000000185c */
[----:B------:R-:W-:Y:S05]  /*68c0*/  HMMA.16816.F32 R96, R148, R178, R96 ;  /* 0x000000b29460723c */ /* 0x000fea0000001860 */
[-C--:B-1----:R-:W-:Y:S02]  /*68d0*/  LEA R154, P0, R152, R246.reuse, 0x2 ;  /* 0x000000f6989a7211 */ /* 0x082fe400078010ff */
[----:B------:R-:W-:Y:S04]  /*68e0*/  IMAD R148, R252, 0x18, RZ ;  /* 0x00000018fc947824 */ /* 0x000fe800078e02ff */
[-C--:B------:R-:W-:Y:S01]  /*68f0*/  LEA.HI.X.SX32 R155, R152, R247.reuse, 0x2, P0 ;  /* 0x000000f7989b7211 */ /* 0x080fe200000f16ff */
[----:B--2---:R-:W-:Y:S01]  /*6900*/  IMAD.SHL.U32 R4, R252, 0x20, RZ ;  /* 0x00000020fc047824 */ /* 0x004fe200078e00ff */
[-C--:B------:R-:W-:Y:S03]  /*6910*/  LEA R156, P0, R148, R246.reuse, 0x2 ;  /* 0x000000f6949c7211 */ /* 0x080fe600078010ff */
[----:B------:R1:W-:Y:S01]  /*6920*/  REDG.E.ADD.F32.FTZ.RN.STRONG.GPU desc[UR14][R154.64], R5 ;  /* 0x000000059a0079a6 */ /* 0x0003e2000c10f38e */
[-C--:B------:R-:W-:Y:S02]  /*6930*/  LEA R150, P1, R4, R246.reuse, 0x2 ;  /* 0x000000f604967211 */ /* 0x080fe400078210ff */
[-C--:B------:R-:W-:Y:S01]  /*6940*/  LEA.HI.X.SX32 R157, R148, R247.reuse, 0x2, P0 ;  /* 0x000000f7949d7211 */ /* 0x080fe200000f16ff */
[----:B------:R2:W-:Y:S01]  /*6950*/  REDG.E.ADD.F32.FTZ.RN.STRONG.GPU desc[UR14][R158.64], R6 ;  /* 0x000000069e0079a6 */ /* 0x0005e2000c10f38e */
[-C--:B------:R-:W-:Y:S01]  /*6960*/  LEA.HI.X.SX32 R151, R4, R247.reuse, 0x2, P1 ;  /* 0x000000f704977211 */ /* 0x080fe200008f16ff */
[----:B------:R-:W-:Y:S02]  /*6970*/  VIADD R4, R153, 0x20 ;  /* 0x0000002099047836 */ /* 0x000fe40000000000 */
[----:B------:R3:W-:Y:S04]  /*6980*/  REDG.E.ADD.F32.FTZ.RN.STRONG.GPU desc[UR14][R156.64], R7 ;  /* 0x000000079c0079a6 */ /* 0x0007e8000c10f38e */
[----:B------:R4:W-:Y:S01]  /*6990*/  REDG.E.ADD.F32.FTZ.RN.STRONG.GPU desc[UR14][R150.64], R8 ;  /* 0x00000008960079a6 */ /* 0x0009e2000c10f38e */
[C---:B-1----:R-:W-:Y:S02]  /*69a0*/  IMAD R5, R252.reuse, 0x28, RZ ;  /* 0x00000028fc057824 */ /* 0x042fe400078e02ff */
[C---:B--2---:R-:W-:Y:S03]  /*69b0*/  IMAD R6, R252.reuse, 0x30, RZ ;  /* 0x00000030fc067824 */ /* 0x044fe600078e02ff */
[CC--:B------:R-:W-:Y:S01]  /*69c0*/  LEA R148, P0, R5.reuse, R246.reuse, 0x2 ;  /* 0x000000f605947211 */ /* 0x0c0fe200078010ff */
[----:B------:R-:W-:Y:S03]  /*69d0*/  IMAD R252, R252, 0x38, RZ ;  /* 0x00000038fcfc7824 */ /* 0x000fe600078e02ff */
[-C--:B------:R-:W-:Y:S01]  /*69e0*/  LEA.HI.X.SX32 R149, R5, R247.reuse, 0x2, P0 ;  /* 0x000000f705957211 */ /* 0x080fe200000f16ff */
[----:B------:R-:W-:Y:S01]  /*69f0*/  IMAD.IADD R5, R152, 0x1, R4 ;  /* 0x0000000198057824 */ /* 0x000fe200078e0204 */
[-C--:B---3--:R-:W-:Y:S02]  /*6a00*/  LEA R156, P1, R6, R246.reuse, 0x2 ;  /* 0x000000f6069c7211 */ /* 0x088fe400078210ff */
[-C--:B----4-:R-:W-:Y:S01]  /*6a10*/  LEA R8, P0, R252, R246.reuse, 0x2 ;  /* 0x000000f6fc087211 */ /* 0x090fe200078010ff */
[----:B------:R1:W-:Y:S01]  /*6a20*/  REDG.E.ADD.F32.FTZ.RN.STRONG.GPU desc[UR14][R148.64], R9 ;  /* 0x00000009940079a6 */ /* 0x0003e2000c10f38e */
[-C--:B------:R-:W-:Y:S05]  /*6a30*/  LEA.HI.X.SX32 R157, R6, R247.reuse, 0x2, P1 ;  /* 0x000000f7069d7211 */ /* 0x080fea00008f16ff */
[----:B------:R-:W-:Y:S01]  /*6a40*/  REDG.E.ADD.F32.FTZ.RN.STRONG.GPU desc[UR14][R156.64], R10 ;  /* 0x0000000a9c0079a6 */ /* 0x000fe2000c10f38e */
[-C--:B-1----:R-:W-:Y:S02]  /*6a50*/  LEA.HI.X.SX32 R9, R252, R247.reuse, 0x2, P0 ;  /* 0x000000f7fc097211 */ /* 0x082fe400000f16ff */
[CC--:B------:R-:W-:Y:S03]  /*6a60*/  LEA R6, P0, R4.reuse, R246.reuse, 0x2 ;  /* 0x000000f604067211 */ /* 0x0c0fe600078010ff */
[----:B------:R1:W-:Y:S01]  /*6a70*/  REDG.E.ADD.F32.FTZ.RN.STRONG.GPU desc[UR14][R8.64], R11 ;  /* 0x0000000b080079a6 */ /* 0x0003e2000c10f38e */
[-C--:B------:R-:W-:Y:S01]  /*6a80*/  LEA.HI.X.SX32 R7, R4, R247.reuse, 0x2, P0 ;  /* 0x000000f704077211 */ /* 0x080fe200000f16ff */
[C---:B------:R-:W-:Y:S02]  /*6a90*/  IMAD.IADD R4, R152.reuse, 0x1, R5 ;  /* 0x0000000198047824 */ /* 0x040fe400078e0205 */
[----:B------:R2:W-:Y:S04]  /*6aa0*/  REDG.E.ADD.F32.FTZ.RN.STRONG.GPU desc[UR14][R246.64+0x80], R16 ;  /* 0x00008010f60079a6 */ /* 0x0005e8000c10f38e */
[----:B------:R-:W-:Y:S04]  /*6ab0*/  REDG.E.ADD.F32.FTZ.RN.STRONG.GPU desc[UR14][R154.64+0x80], R17 ;  /* 0x000080119a0079a6 */ /* 0x000fe8000c10f38e */
[----:B------:R3:W-:Y:S01]  /*6ac0*/  REDG.E.ADD.F32.FTZ.RN.STRONG.GPU desc[UR14][R6.64], R18 ;  /* 0x00000012060079a6 */ /* 0x0007e2000c10f38e */
[CC--:B-1----:R-:W-:Y:S04]  /*6ad0*/  LEA R8, P0, R5.reuse, R246.reuse, 0x2 ;  /* 0x000000f605087211 */ /* 0x0c2fe800078010ff */
[-C--:B------:R-:W-:Y:S01]  /*6ae0*/  LEA.HI.X.SX32 R9, R5, R247.reuse, 0x2, P0 ;  /* 0x000000f705097211 */ /* 0x080fe200000f16ff */
[----:B------:R-:W-:Y:S01]  /*6af0*/  IMAD.IADD R5, R152, 0x1, R4 ;  /* 0x0000000198057824 */ /* 0x000fe200078e0204 */
[-C--:B--2---:R-:W-:Y:S03]  /*6b00*/  LEA R16, P1, R4, R246.reuse, 0x2 ;  /* 0x000000f604107211 */ /* 0x084fe600078210ff */
[----:B------:R1:W-:Y:S01]  /*6b10*/  REDG.E.ADD.F32.FTZ.RN.STRONG.GPU desc[UR14][R8.64], R19 ;  /* 0x00000013080079a6 */ /* 0x0003e2000c10f38e */
[CC--:B------:R-:W-:Y:S01]  /*6b20*/  LEA R10, P0, R5.reuse, R246.reuse, 0x2 ;  /* 0x000000f6050a7211 */ /* 0x0c0fe200078010ff */
[----:B---3--:R-:W-:Y:S01]  /*6b30*/  IMAD.IADD R6, R152, 0x1, R5 ;  /* 0x0000000198067824 */ /* 0x008fe200078e0205 */
[-C--:B------:R-:W-:Y:S02]  /*6b40*/  LEA.HI.X.SX32 R17, R4, R247.reuse, 0x2, P1 ;  /* 0x000000f704117211 */ /* 0x080fe400008f16ff */
[-C--:B------:R-:W-:Y:S01]  /*6b50*/  LEA.HI.X.SX32 R11, R5, R247.reuse, 0x2, P0 ;  /* 0x000000f7050b7211 */ /* 0x080fe200000f16ff */
[----:B------:R-:W-:Y:S02]  /*6b60*/  IMAD.IADD R4, R152, 0x1, R6 ;  /* 0x0000000198047824 */ /* 0x000fe400078e0206 */
[----:B------:R-:W-:Y:S01]  /*6b70*/  REDG.E.ADD.F32.FTZ.RN.STRONG.GPU desc[UR14][R16.64], R12 ;  /* 0x0000000c100079a6 */ /* 0x000fe2000c10f38e */
[----:B------:R-:W-:Y:S03]  /*6b80*/  VIADD R5, R153, 0x40 ;  /* 0x0000004099057836 */ /* 0x000fe60000000000 */
[----:B------:R-:W-:Y:S01]  /*6b90*/  REDG.E.ADD.F32.FTZ.RN.STRONG.GPU desc[UR14][R10.64], R13 ;  /* 0x0000000d0a0079a6 */ /* 0x000fe2000c10f38e */
[CC--:B-1----:R-:W-:Y:S04]  /*6ba0*/  LEA R8, P0, R6.reuse, R246.reuse, 0x2 ;  /* 0x000000f606087211 */ /* 0x0c2fe800078010ff */
[-C--:B------:R-:W-:Y:S02]  /*6bb0*/  LEA.HI.X.SX32 R9, R6, R247.reuse, 0x2, P0 ;  /* 0x000000f706097211 */ /* 0x080fe400000f16ff */
[CC--:B------:R-:W-:Y:S03]  /*6bc0*/  LEA R6, P0, R4.reuse, R246.reuse, 0x2 ;  /* 0x000000f604067211 */ /* 0x0c0fe600078010ff */
[----:B------:R1:W-:Y:S01]  /*6bd0*/  REDG.E.ADD.F32.FTZ.RN.STRONG.GPU desc[UR14][R8.64], R14 ;  /* 0x0000000e080079a6 */ /* 0x0003e2000c10f38e */
[-C--:B------:R-:W-:Y:S01]  /*6be0*/  LEA.HI.X.SX32 R7, R4, R247.reuse, 0x2, P0 ;  /* 0x000000f704077211 */ /* 0x080fe200000f16ff */
[C---:B------:R-:W-:Y:S04]  /*6bf0*/  IMAD.IADD R4, R152.reuse, 0x1, R5 ;  /* 0x0000000198047824 */ /* 0x040fe800078e0205 */
[----:B------:R2:W-:Y:S04]  /*6c00*/  REDG.E.ADD.F32.FTZ.RN.STRONG.GPU desc[UR14][R6.64], R15 ;  /* 0x0000000f060079a6 */ /* 0x0005e8000c10f38e */
[----:B------:R-:W-:Y:S04]  /*6c10*/  REDG.E.ADD.F32.FTZ.RN.STRONG.GPU desc[UR14][R246.64+0x100], R68 ;  /* 0x00010044f60079a6 */ /* 0x000fe8000c10f38e */
[----:B------:R-:W-:Y:S01]  /*6c20*/  REDG.E.ADD.F32.FTZ.RN.STRONG.GPU desc[UR14][R154.64+0x100], R69 ;  /* 0x000100459a0079a6 */ /* 0x000fe2000c10f38e */
[CC--:B-1----:R-:W-:Y:S04]  /*6c30*/  LEA R8, P0, R5.reuse, R246.reuse, 0x2 ;  /* 0x000000f605087211 */ /* 0x0c2fe800078010ff */
[-C--:B------:R-:W-:Y:S01]  /*6c40*/  LEA.HI.X.SX32 R9, R5, R247.reuse, 0x2, P0 ;  /* 0x000000f705097211 */ /* 0x080fe200000f16ff */
[----:B------:R-:W-:Y:S01]  /*6c50*/  IMAD.IADD R5, R152, 0x1, R4 ;  /* 0x0000000198057824 */ /* 0x000fe200078e0204 */
[CC--:B------:R-:W-:Y:S03]  /*6c60*/  LEA R10, P0, R4.reuse, R246.reuse, 0x2 ;  /* 0x000000f6040a7211 */ /* 0x0c0fe600078010ff */
[----:B------:R1:W-:Y:S01]  /*6c70*/  REDG.E.ADD.F32.FTZ.RN.STRONG.GPU desc[UR14][R8.64], R70 ;  /* 0x00000046080079a6 */ /* 0x0003e2000c10f38e */
[-C--:B------:R-:W-:Y:S01]  /*6c80*/  LEA.HI.X.SX32 R11, R4, R247.reuse, 0x2, P0 ;  /* 0x000000f7040b7211 */ /* 0x080fe200000f16ff */
[C---:B------:R-:W-:Y:S01]  /*6c90*/  IMAD.IADD R4, R152.reuse, 0x1, R5 ;  /* 0x0000000198047824 */ /* 0x040fe200078e0205 */
[CC--:B------:R-:W-:Y:S03]  /*6ca0*/  LEA R12, P1, R5.reuse, R246.reuse, 0x2 ;  /* 0x000000f6050c7211 */ /* 0x0c0fe600078210ff */
[----:B------:R3:W-:Y:S01]  /*6cb0*/  REDG.E.ADD.F32.FTZ.RN.STRONG.GPU desc[UR14][R10.64], R71 ;  /* 0x000000470a0079a6 */ /* 0x0007e2000c10f38e */
[-C--:B------:R-:W-:Y:S01]  /*6cc0*/  LEA.HI.X.SX32 R13, R5, R247.reuse, 0x2, P1 ;  /* 0x000000f7050d7211 */ /* 0x080fe200008f16ff */
[----:B--2---:R-:W-:Y:S02]  /*6cd0*/  IMAD.IADD R6, R152, 0x1, R4 ;  /* 0x0000000198067824 */ /* 0x004fe400078e0204 */
[----:B------:R-:W-:Y:S01]  /*6ce0*/  VIADD R5, R153, 0x60 ;  /* 0x0000006099057836 */ /* 0x000fe20000000000 */
[----:B------:R-:W-:Y:S04]  /*6cf0*/  LDSM.16.MT88.4 R68, [R184+0x4000] ;  /* 0x00400000b844783b */ /* 0x000fe80000004200 */
[----:B------:R-:W-:Y:S01]  /*6d00*/  REDG.E.ADD.F32.FTZ.RN.STRONG.GPU desc[UR14][R12.64], R72 ;  /* 0x000000480c0079a6 */ /* 0x000fe2000c10f38e */
[CC--:B-1----:R-:W-:Y:S04]  /*6d10*/  LEA R8, P0, R4.reuse, R246.reuse, 0x2 ;  /* 0x000000f604087211 */ /* 0x0c2fe800078010ff */
[-C--:B------:R-:W-:Y:S01]  /*6d20*/  LEA.HI.X.SX32 R9, R4, R247.reuse, 0x2, P0 ;  /* 0x000000f704097211 */ /* 0x080fe200000f16ff */
[----:B------:R-:W-:Y:S01]  /*6d30*/  IMAD.IADD R4, R152, 0x1, R6 ;  /* 0x0000000198047824 */ /* 0x000fe200078e0206 */
[CC--:B---3--:R-:W-:Y:S03]  /*6d40*/  LEA R10, P0, R6.reuse, R246.reuse, 0x2 ;  /* 0x000000f6060a7211 */ /* 0x0c8fe600078010ff */
[----:B------:R1:W-:Y:S01]  /*6d50*/  REDG.E.ADD.F32.FTZ.RN.STRONG.GPU desc[UR14][R8.64], R73 ;  /* 0x00000049080079a6 */ /* 0x0003e2000c10f38e */
[-C--:B------:R-:W-:Y:S02]  /*6d60*/  LEA.HI.X.SX32 R11, R6, R247.reuse, 0x2, P0 ;  /* 0x000000f7060b7211 */ /* 0x080fe400000f16ff */
[CC--:B------:R-:W-:Y:S03]  /*6d70*/  LEA R6, P0, R4.reuse, R246.reuse, 0x2 ;  /* 0x000000f604067211 */ /* 0x0c0fe600078010ff */
[----:B------:R2:W-:Y:S01]  /*6d80*/  REDG.E.ADD.F32.FTZ.RN.STRONG.GPU desc[UR14][R10.64], R74 ;  /* 0x0000004a0a0079a6 */ /* 0x0005e2000c10f38e */
[-C--:B------:R-:W-:Y:S01]  /*6d90*/  LEA.HI.X.SX32 R7, R4, R247.reuse, 0x2, P0 ;  /* 0x000000f704077211 */ /* 0x080fe200000f16ff */
[C---:B------:R-:W-:Y:S04]  /*6da0*/  IMAD.IADD R4, R152.reuse, 0x1, R5 ;  /* 0x0000000198047824 */ /* 0x040fe800078e0205 */
[----:B------:R3:W-:Y:S04]  /*6db0*/  REDG.E.ADD.F32.FTZ.RN.STRONG.GPU desc[UR14][R6.64], R75 ;  /* 0x0000004b060079a6 */ /* 0x0007e8000c10f38e */
[----:B------:R-:W-:Y:S04]  /*6dc0*/  REDG.E.ADD.F32.FTZ.RN.STRONG.GPU desc[UR14][R246.64+0x180], R80 ;  /* 0x00018050f60079a6 */ /* 0x000fe8000c10f38e */
[----:B------:R-:W-:Y:S04]  /*6dd0*/  REDG.E.ADD.F32.FTZ.RN.STRONG.GPU desc[UR14][R154.64+0x180], R81 ;  /* 0x000180519a0079a6 */ /* 0x000fe8000c10f38e */
[----:B------:R-:W-:Y:S01]  /*6de0*/  LDSM.16.MT88.4 R72, [R186+0x1e800] ;  /* 0x01e80000ba48783b */ /* 0x000fe20000004200 */
[CC--:B-1----:R-:W-:Y:S04]  /*6df0*/  LEA R8, P0, R5.reuse, R246.reuse, 0x2 ;  /* 0x000000f605087211 */ /* 0x0c2fe800078010ff */
[-C--:B------:R-:W-:Y:S01]  /*6e00*/  LEA.HI.X.SX32 R9, R5, R247.reuse, 0x2, P0 ;  /* 0x000000f705097211 */ /* 0x080fe200000f16ff */
[----:B------:R-:W-:Y:S01]  /*6e10*/  IMAD.IADD R5, R152, 0x1, R4 ;  /* 0x0000000198057824 */ /* 0x000fe200078e0204 */
[CC--:B--2---:R-:W-:Y:S03]  /*6e20*/  LEA R10, P0, R4.reuse, R246.reuse, 0x2 ;  /* 0x000000f6040a7211 */ /* 0x0c4fe600078010ff */
[----:B------:R1:W-:Y:S01]  /*6e30*/  REDG.E.ADD.F32.FTZ.RN.STRONG.GPU desc[UR14][R8.64], R82 ;  /* 0x00000052080079a6 */ /* 0x0003e2000c10f38e */
[-C--:B------:R-:W-:Y:S01]  /*6e40*/  LEA.HI.X.SX32 R11, R4, R247.reuse, 0x2, P0 ;  /* 0x000000f7040b7211 */ /* 0x080fe200000f16ff */
[C---:B------:R-:W-:Y:S01]  /*6e50*/  IMAD.IADD R4, R152.reuse, 0x1, R5 ;  /* 0x0000000198047824 */ /* 0x040fe200078e0205 */
[CC--:B------:R-:W-:Y:S03]  /*6e60*/  LEA R12, P1, R5.reuse, R246.reuse, 0x2 ;  /* 0x000000f6050c7211 */ /* 0x0c0fe600078210ff */
[----:B------:R2:W-:Y:S01]  /*6e70*/  REDG.E.ADD.F32.FTZ.RN.STRONG.GPU desc[UR14][R10.64], R83 ;  /* 0x000000530a0079a6 */ /* 0x0005e2000c10f38e */
[-C--:B------:R-:W-:Y:S01]  /*6e80*/  LEA.HI.X.SX32 R13, R5, R247.reuse, 0x2, P1 ;  /* 0x000000f7050d7211 */ /* 0x080fe200008f16ff */
[----:B---3--:R-:W-:Y:S02]  /*6e90*/  IMAD.IADD R6, R152, 0x1, R4 ;  /* 0x0000000198067824 */ /* 0x008fe400078e0204 */
[C---:B------:R-:W-:Y:S01]  /*6ea0*/  VIADD R5, R153.reuse, 0x80 ;  /* 0x0000008099057836 */ /* 0x040fe20000000000 */
[----:B------:R-:W-:Y:S01]  /*6eb0*/  LDSM.16.MT88.4 R80, [R0+0x1e800] ;  /* 0x01e800000050783b */ /* 0x000fe20000004200 */
[----:B------:R-:W-:Y:S03]  /*6ec0*/  VIADD R153, R153, 0xa0 ;  /* 0x000000a099997836 */ /* 0x000fe60000000000 */
[----:B------:R-:W-:Y:S01]  /*6ed0*/  REDG.E.ADD.F32.FTZ.RN.STRONG.GPU desc[UR14][R12.64], R76 ;  /* 0x0000004c0c0079a6 */ /* 0x000fe2000c10f38e */
[CC--:B-1----:R-:W-:Y:S04]  /*6ee0*/  LEA R8, P0, R4.reuse, R246.reuse, 0x2 ;  /* 0x000000f604087211 */ /* 0x0c2fe800078010ff */
[-C--:B------:R-:W-:Y:S01]  /*6ef0*/  LEA.HI.X.SX32 R9, R4, R247.reuse, 0x2, P0 ;  /* 0x000000f704097211 */ /* 0x080fe200000f16ff */
[----:B------:R-:W-:Y:S01]  /*6f00*/  IMAD.IADD R4, R152, 0x1, R6 ;  /* 0x0000000198047824 */ /* 0x000fe200078e0206 */
[CC--:B--2---:R-:W-:Y:S03]  /*6f10*/  LEA R10, P0, R6.reuse, R246.reuse, 0x2 ;  /* 0x000000f6060a7211 */ /* 0x0c4fe600078010ff */
        /* <DEDUP_REMOVED lines=21> */
[----:B------:R-:W-:Y:S04]  /*7070*/  LDSM.16.MT88.4 R84, [R184+0x2800] ;  /* 0x00280000b854783b */ /* 0x000fe80000004200 */
        /* <DEDUP_REMOVED lines=11> */
[----:B------:R3:W-:Y:S01]  /*7130*/  REDG.E.ADD.F32.FTZ.RN.STRONG.GPU desc[UR14][R6.64], R91 ;  /* 0x0000005b060079a6 */ /* 0x0007e2000c10f38e */
[----:B------:R-:W-:Y:S03]  /*7140*/  IMAD.IADD R5, R152, 0x1, R4 ;  /* 0x0000000198057824 */ /* 0x000fe600078e0204 */
[----:B------:R-:W-:Y:S04]  /*7150*/  REDG.E.ADD.F32.FTZ.RN.STRONG.GPU desc[UR14][R246.64+0x280], R96 ;  /* 0x00028060f60079a6 */ /* 0x000fe8000c10f38e */
[----:B------:R-:W-:Y:S04]  /*7160*/  REDG.E.ADD.F32.FTZ.RN.STRONG.GPU desc[UR14][R154.64+0x280], R97 ;  /* 0x000280619a0079a6 */ /* 0x000fe8000c10f38e */
[----:B------:R-:W-:Y:S01]  /*7170*/  LDSM.16.MT88.4 R88, [R184+0x4800] ;  /* 0x00480000b858783b */ /* 0x000fe20000004200 */
[CC--:B-1----:R-:W-:Y:S04]  /*7180*/  LEA R8, P0, R153.reuse, R246.reuse, 0x2 ;  /* 0x000000f699087211 */ /* 0x0c2fe800078010ff */
[-C--:B------:R-:W-:Y:S02]  /*7190*/  LEA.HI.X.SX32 R9, R153, R247.reuse, 0x2, P0 ;  /* 0x000000f799097211 */ /* 0x080fe400000f16ff */
[CC--:B--2---:R-:W-:Y:S03]  /*71a0*/  LEA R10, P0, R4.reuse, R246.reuse, 0x2 ;  /* 0x000000f6040a7211 */ /* 0x0c4fe600078010ff */
[----:B------:R1:W-:Y:S01]  /*71b0*/  REDG.E.ADD.F32.FTZ.RN.STRONG.GPU desc[UR14][R8.64], R98 ;  /* 0x00000062080079a6 */ /* 0x0003e2000c10f38e */
[-C--:B------:R-:W-:Y:S01]  /*71c0*/  LEA.HI.X.SX32 R11, R4, R247.reuse, 0x2, P0 ;  /* 0x000000f7040b7211 */ /* 0x080fe200000f16ff */
[C---:B---3--:R-:W-:Y:S01]  /*71d0*/  IMAD.IADD R6, R152.reuse, 0x1, R5 ;  /* 0x0000000198067824 */ /* 0x048fe200078e0205 */
[CC--:B------:R-:W-:Y:S03]  /*71e0*/  LEA R12, P0, R5.reuse, R246.reuse, 0x2 ;  /* 0x000000f6050c7211 */ /* 0x0c0fe600078010ff */
[----:B------:R-:W-:Y:S01]  /*71f0*/  REDG.E.ADD.F32.FTZ.RN.STRONG.GPU desc[UR14][R10.64], R99 ;  /* 0x000000630a0079a6 */ /* 0x000fe2000c10f38e */
[----:B------:R-:W-:Y:S01]  /*7200*/  IMAD.IADD R4, R152, 0x1, R6 ;  /* 0x0000000198047824 */ /* 0x000fe200078e0206 */
[-C--:B------:R-:W-:Y:S02]  /*7210*/  LEA.HI.X.SX32 R13, R5, R247.reuse, 0x2, P0 ;  /* 0x000000f7050d7211 */ /* 0x080fe400000f16ff */
[-C--:B------:R-:W-:Y:S01]  /*7220*/  LEA R16, P2, R6, R246.reuse, 0x2 ;  /* 0x000000f606107211 */ /* 0x080fe200078410ff */
[----:B------:R-:W-:Y:S01]  /*7230*/  IMAD.IADD R152, R152, 0x1, R4 ;  /* 0x0000000198987824 */ /* 0x000fe200078e0204 */
[-C--:B------:R-:W-:Y:S01]  /*7240*/  LEA R14, P1, R4, R246.reuse, 0x2 ;  /* 0x000000f6040e7211 */ /* 0x080fe200078210ff */
[----:B------:R-:W-:Y:S01]  /*7250*/  REDG.E.ADD.F32.FTZ.RN.STRONG.GPU desc[UR14][R12.64], R92 ;  /* 0x0000005c0c0079a6 */ /* 0x000fe2000c10f38e */
[-C--:B------:R-:W-:Y:S02]  /*7260*/  LEA.HI.X.SX32 R17, R6, R247.reuse, 0x2, P2 ;  /* 0x000000f706117211 */ /* 0x080fe400010f16ff */
[-C--:B------:R-:W-:Y:S02]  /*7270*/  LEA.HI.X.SX32 R15, R4, R247.reuse, 0x2, P1 ;  /* 0x000000f7040f7211 */ /* 0x080fe400008f16ff */
[----:B------:R-:W-:Y:S01]  /*7280*/  LDSM.16.MT88.4 R4, [R186+0x1e000] ;  /* 0x01e00000ba04783b */ /* 0x000fe20000004200 */
[----:B------:R-:W-:Y:S03]  /*7290*/  @P6 IADD3 R231, P1, R231, -0x100, RZ ;  /* 0xffffff00e7e76810 */ /* 0x000fe60007f3e0ff */
[----:B------:R-:W-:Y:S01]  /*72a0*/  REDG.E.ADD.F32.FTZ.RN.STRONG.GPU desc[UR14][R16.64], R93 ;  /* 0x0000005d100079a6 */ /* 0x000fe2000c10f38e */
[----:B------:R-:W-:Y:S03]  /*72b0*/  @P6 IADD3.X R230, R230, -0x1, RZ, P1, !PT ;  /* 0xffffffffe6e66810 */ /* 0x000fe60000ffe4ff */
[----:B------:R-:W-:Y:S01]  /*72c0*/  REDG.E.ADD.F32.FTZ.RN.STRONG.GPU desc[UR14][R14.64], R94 ;  /* 0x0000005e0e0079a6 */ /* 0x000fe2000c10f38e */
[C---:B-1----:R-:W-:Y:S03]  /*72d0*/  LEA R8, P0, R152.reuse, R246, 0x2 ;  /* 0x000000f698087211 */ /* 0x042fe600078010ff */
[----:B------:R-:W-:Y:S01]  /*72e0*/  LDSM.16.MT88.4 R12, [R0+0x1e000] ;  /* 0x01e00000000c783b */ /* 0x000fe20000004200 */
[----:B------:R-:W-:Y:S03]  /*72f0*/  LEA.HI.X.SX32 R9, R152, R247, 0x2, P0 ;  /* 0x000000f798097211 */ /* 0x000fe600000f16ff */
[----:B------:R-:W-:Y:S04]  /*7300*/  LDSM.16.MT88.4 R16, [R184+0x2000] ;  /* 0x00200000b810783b */ /* 0x000fe80000004200 */
[----:B------:R-:W-:Y:S04]  /*7310*/  REDG.E.ADD.F32.FTZ.RN.STRONG.GPU desc[UR14][R8.64], R95 ;  /* 0x0000005f080079a6 */ /* 0x000fe8000c10f38e */
[----:B------:R-:W1:Y:S04]  /*7320*/  LDSM.16.MT88.4 R8, [R184] ;  /* 0x00000000b808783b */ /* 0x000e680000004200 */
[----:B------:R-:W-:Y:S01]  /*7330*/  LDSM.16.MT88.4 R92, [R184+0x3800] ;  /* 0x00380000b85c783b */ /* 0x000fe20000004200 */
[-C--:B-1----:R-:W-:Y:S06]  /*7340*/  HMMA.16816.F32 R100, R4, R8.reuse, R100 ;  /* 0x000000080464723c */ /* 0x082fec0000001864 */
        /* <DEDUP_REMOVED lines=45> */
[----:B------:R-:W-:Y:S01]  /*7620*/  LOP3.LUT R4, R239, 0x1, RZ, 0xc0, !PT ;  /* 0x00000001ef047812 */ /* 0x000fe200078ec0ff */
[C---:B------:R-:W-:Y:S04]  /*7630*/  HMMA.16816.F32 R104, R84.reuse, R80, R104 ;  /* 0x000000505468723c */ /* 0x040fe80000001868 */
[----:B------:R-:W-:Y:S01]  /*7640*/  ISETP.NE.U32.AND P0, PT, R4, 0x1, PT ;  /* 0x000000010400780c */ /* 0x000fe20003f05070 */
[----:B------:R-:W-:Y:S01]  /*7650*/  VIADD R5, R184, 0xffffa000 ;  /* 0xffffa000b8057836 */ /* 0x000fe20000000000 */
[-C--:B------:R-:W-:Y:S05]  /*7660*/  HMMA.16816.F32 R108, R84, R82.reuse, R108 ;  /* 0x00000052546c723c */ /* 0x080fea000000186c */
        /* <DEDUP_REMOVED lines=140> */
[----:B------:R-:W-:-:S02]  /*7f30*/  @P0 IADD3 R10, R241, R242, RZ ;  /* 0x000000f2f10a0210 */ /* 0x000fc40007ffe0ff */
[----:B------:R-:W-:Y:S01]  /*7f40*/  @P0 IADD3 R8, R241, R242, RZ ;  /* 0x000000f2f1080210 */ /* 0x000fe20007ffe0ff */
[----:B------:R-:W-:Y:S01]  /*7f50*/  STS [R209+0x4400], R146 ;  /* 0x00440092d1007388 */ /* 0x000fe20000000800 */
[----:B------:R-:W-:-:S03]  /*7f60*/  LEA R59, R198, UR5, 0x1 ;  /* 0x00000005c63b7c11 */ /* 0x000fc6000f8e08ff */
[----:B------:R-:W-:Y:S01]  /*7f70*/  STS [R205+0x5000], R136 ;  /* 0x00500088cd007388 */ /* 0x000fe20000000800 */
[C---:B--2---:R-:W-:Y:S02]  /*7f80*/  @P0 IMAD R6, R8.reuse, R5, RZ ;  /* 0x0000000508060224 */ /* 0x044fe400078e02ff */
[----:B------:R-:W-:Y:S01]  /*7f90*/  @P0 IMAD.WIDE.U32 R8, R8, R4, RZ ;  /* 0x0000000408080225 */ /* 0x000fe200078e00ff */
[----:B------:R-:W-:Y:S03]  /*7fa0*/  STS [R205+0x5400], R138 ;  /* 0x0054008acd007388 */ /* 0x000fe60000000800 */
[----:B------:R-:W-:Y:S01]  /*7fb0*/  @P0 IMAD.MOV.U32 R7, RZ, RZ, R8 ;  /* 0x000000ffff070224 */ /* 0x000fe200078e0008 */
[----:B------:R-:W-:Y:S01]  /*7fc0*/  STS [R209+0x5000], R140 ;  /* 0x0050008cd1007388 */ /* 0x000fe20000000800 */
[----:B------:R-:W-:-:S03]  /*7fd0*/  @P0 IADD3 R6, R9, R6, RZ ;  /* 0x0000000609060210 */ /* 0x000fc60007ffe0ff */
        /* <DEDUP_REMOVED lines=20> */
[----:B-1----:R-:W-:-:S02]  /*8120*/  @P0 IMAD R40, R10, R3, RZ ;  /* 0x000000030a280224 */ /* 0x002fc400078e02ff */
[----:B------:R-:W-:Y:S01]  /*8130*/  @P0 IMAD.WIDE.U32 R10, R10, R2, RZ ;  /* 0x000000020a0a0225 */ /* 0x000fe200078e00ff */
[----:B------:R2:W-:Y:S03]  /*8140*/  STS [R209+0xa400], R66 ;  /* 0x00a40042d1007388 */ /* 0x0005e60000000800 */
[----:B------:R-:W-:Y:S01]  /*8150*/  @P0 IMAD.MOV.U32 R41, RZ, RZ, R10 ;  /* 0x000000ffff290224 */ /* 0x000fe200078e000a */
[----:B------:R2:W-:Y:S01]  /*8160*/  STS [R205+0xb000], R56 ;  /* 0x00b00038cd007388 */ /* 0x0005e20000000800 */
[----:B------:R-:W-:Y:S02]  /*8170*/  @P0 IADD3 R40, R11, R40, RZ ;  /* 0x000000280b280210 */ /* 0x000fe40007ffe0ff */
[----:B------:R-:W-:Y:S01]  /*8180*/  SHF.R.S32.HI R10, RZ, 0x1f, R202 ;  /* 0x0000001fff0a7819 */ /* 0x000fe200000114ca */
[----:B------:R2:W-:Y:S04]  /*8190*/  STS [R205+0xb400], R58 ;  /* 0x00b4003acd007388 */ /* 0x0005e80000000800 */
[----:B------:R2:W-:Y:S04]  /*81a0*/  STS [R209+0xb000], R60 ;  /* 0x00b0003cd1007388 */ /* 0x0005e80000000800 */
[----:B------:R2:W-:Y:S01]  /*81b0*/  STS [R209+0xb400], R62 ;  /* 0x00b4003ed1007388 */ /* 0x0005e20000000800 */
[----:B------:R-:W-:Y:S05]  /*81c0*/  @P0 BRA `(.L_x_237) ;  /* 0x0000000000340947 */ /* 0x000fea0003800000 */
[----:B------:R-:W1:Y:S01]  /*81d0*/  LDC.64 R2, c[0x0][0x450] ;  /* 0x00011400ff027b82 */ /* 0x000e620000000a00 */
[----:B------:R-:W-:-:S07]  /*81e0*/  SHF.R.S32.HI R12, RZ, 0x1f, R241 ;  /* 0x0000001fff0c7819 */ /* 0x000fce00000114f1 */
[----:B------:R-:W3:Y:S01]  /*81f0*/  LDC.64 R8, c[0x0][0x438] ;  /* 0x00010e00ff087b82 */ /* 0x000ee20000000a00 */
[-C--:B-1----:R-:W-:Y:S02]  /*8200*/  IMAD R12, R12, R2.reuse, RZ ;  /* 0x000000020c0c7224 */ /* 0x082fe400078e02ff */
[----:B------:R-:W-:-:S04]  /*8210*/  IMAD.WIDE.U32 R14, R241, R2, RZ ;  /* 0x00000002f10e7225 */ /* 0x000fc800078e00ff */
[----:B------:R-:W-:Y:S02]  /*8220*/  IMAD R12, R241, R3, R12 ;  /* 0x00000003f10c7224 */ /* 0x000fe400078e020c */
[----:B---3--:R-:W-:-:S03]  /*8230*/  IMAD R11, R10, R8, RZ ;  /* 0x000000080a0b7224 */ /* 0x008fc600078e02ff */
[----:B------:R-:W-:Y:S01]  /*8240*/  IADD3 R13, R15, R12, RZ ;  /* 0x0000000c0f0d7210 */ /* 0x000fe20007ffe0ff */
[----:B------:R-:W-:Y:S01]  /*8250*/  IMAD R9, R202, R9, R11 ;  /* 0x00000009ca097224 */ /* 0x000fe200078e020b */
[----:B------:R-:W-:-:S05]  /*8260*/  MOV R12, R14 ;  /* 0x0000000e000c7202 */ /* 0x000fca0000000f00 */
[----:B------:R-:W-:-:S05]  /*8270*/  IMAD.WIDE.U32 R12, R202, R8, R12 ;  /* 0x00000008ca0c7225 */ /* 0x000fca00078e000c */
[----:B------:R-:W-:Y:S02]  /*8280*/  IADD3 R40, R13, R9, RZ ;  /* 0x000000090d287210 */ /* 0x000fe40007ffe0ff */
[----:B------:R-:W-:Y:S02]  /*8290*/  MOV R41, R12 ;  /* 0x0000000c00297202 */ /* 0x000fe40000000f00 */
.L_x_237:
        /* <DEDUP_REMOVED lines=13> */
[----:B------:R-:W-:-:S07]  /*8370*/  MOV R7, R8 ;  /* 0x0000000800077202 */ /* 0x000fce0000000f00 */
.L_x_238:
[----:B------:R-:W-:Y:S01]  /*8380*/  BAR.SYNC.DEFER_BLOCKING 0x0 ;  /* 0x0000000000007b1d */ /* 0x000fe20000010000 */
[C---:B------:R-:W-:Y:S01]  /*8390*/  IMAD.SHL.U32 R53, R203.reuse, 0x40, RZ ;  /* 0x00000040cb357824 */ /* 0x040fe200078e00ff */
[--C-:B------:R-:W-:Y:S01]  /*83a0*/  SHF.R.S32.HI R63, RZ, 0x1f, R200.reuse ;  /* 0x0000001fff3f7819 */ /* 0x100fe200000114c8 */
[----:B--2---:R-:W-:Y:S01]  /*83b0*/  IMAD.MOV.U32 R62, RZ, RZ, R200 ;  /* 0x000000ffff3e7224 */ /* 0x004fe200078e00c8 */
[----:B------:R-:W-:Y:S01]  /*83c0*/  SHF.R.S32.HI R54, RZ, 0x1f, R206 ;  /* 0x0000001fff367819 */ /* 0x000fe200000114ce */
[----:B------:R-:W-:Y:S01]  /*83d0*/  IMAD R240, R203, -0x40, R240 ;  /* 0xffffffc0cbf07824 */ /* 0x000fe200078e02f0 */
[----:B------:R-:W-:Y:S01]  /*83e0*/  SHF.R.S32.HI R52, RZ, 0x1f, R53 ;  /* 0x0000001fff347819 */ /* 0x000fe20000011435 */
[----:B------:R-:W-:Y:S01]  /*83f0*/  IMAD.WIDE.U32 R44, R53, R2, R62 ;  /* 0x00000002352c7225 */ /* 0x000fe200078e003e */
[----:B------:R-:W-:Y:S01]  /*8400*/  ULDC.64 UR6, c[0x0][0x468] ;  /* 0x00011a0000067ab9 */ /* 0x000fe20000000a00 */
[----:B------:R-:W-:Y:S01]  /*8410*/  BSSY B0, `(.L_x_239) ;  /* 0x000002b000007945 */ /* 0x000fe20003800000 */
[----:B------:R-:W-:Y:S01]  /*8420*/  ISETP.GE.AND P4, PT, R199, R240, PT ;  /* 0x000000f0c700720c */ /* 0x000fe20003f86270 */
[----:B------:R-:W-:Y:S01]  /*8430*/  IMAD R42, R52, R2, RZ ;  /* 0x00000002342a7224 */ /* 0x000fe200078e02ff */
[----:B------:R-:W-:Y:S01]  /*8440*/  IADD3 R64, P0, R41, R44, RZ ;  /* 0x0000002c29407210 */ /* 0x000fe20007f1e0ff */
[----:B------:R-:W-:Y:S01]  /*8450*/  IMAD R58, R54, UR6, RZ ;  /* 0x00000006363a7c24 */ /* 0x000fe2000f8e02ff */
[----:B------:R-:W-:Y:S01]  /*8460*/  IADD3 R41, R199, 0x20, RZ ;  /* 0x00000020c7297810 */ /* 0x000fe20007ffe0ff */
[----:B------:R-:W-:Y:S01]  /*8470*/  IMAD R42, R53, R3, R42 ;  /* 0x00000003352a7224 */ /* 0x000fe200078e022a */
[----:B------:R-:W-:Y:S01]  /*8480*/  IADD3 R56, R200, 0x40, RZ ;  /* 0x00000040c8387810 */ /* 0x000fe20007ffe0ff */
[----:B------:R-:W-:Y:S01]  /*8490*/  IMAD R58, R206, UR7, R58 ;  /* 0x00000007ce3a7c24 */ /* 0x000fe2000f8e023a */
[----:B------:R-:W-:Y:S01]  /*84a0*/  ISETP.GE.AND P3, PT, R41, R240, PT ;  /* 0x000000f02900720c */ /* 0x000fe20003f66270 */
[----:B------:R-:W-:Y:S01]  /*84b0*/  VIADD R57, R200, 0x80 ;  /* 0x00000080c8397836 */ /* 0x000fe20000000000 */
[----:B------:R-:W-:-:S02]  /*84c0*/  IADD3.X R65, R40, R45, R42, P0, !PT ;  /* 0x0000002d28417210 */ /* 0x000fc400007fe42a */
[----:B------:R-:W-:Y:S01]  /*84d0*/  SHF.R.S32.HI R55, RZ, 0x1f, R199 ;  /* 0x0000001fff377819 */ /* 0x000fe200000114c7 */
[----:B------:R1:W2:Y:S01]  /*84e0*/  LDS.128 R36, [R59+0x13000] ;  /* 0x013000003b247984 */ /* 0x0002a20000000c00 */
[----:B------:R-:W-:-:S03]  /*84f0*/  IMAD.WIDE.U32 R64, R206, UR6, R64 ;  /* 0x00000006ce407c25 */ /* 0x000fc6000f8e0040 */
[----:B------:R1:W3:Y:S02]  /*8500*/  LDS.128 R32, [R59+0x15000] ;  /* 0x015000003b207984 */ /* 0x0002e40000000c00 */
[----:B------:R-:W-:Y:S02]  /*8510*/  IADD3 R58, R58, R65, RZ ;  /* 0x000000413a3a7210 */ /* 0x000fe40007ffe0ff */
[----:B------:R1:W4:Y:S04]  /*8520*/  LDS.128 R28, [R59+0x18000] ;  /* 0x018000003b1c7984 */ /* 0x0003280000000c00 */
[----:B------:R1:W1:Y:S04]  /*8530*/  LDS.128 R24, [R59+0x19000] ;  /* 0x019000003b187984 */ /* 0x0002680000000c00 */
[----:B------:R1:W1:Y:S04]  /*8540*/  LDS.128 R20, [R59+0x1a000] ;  /* 0x01a000003b147984 */ /* 0x0002680000000c00 */
[----:B------:R1:W1:Y:S04]  /*8550*/  LDS.128 R16, [R59+0x1b000] ;  /* 0x01b000003b107984 */ /* 0x0002680000000c00 */
[----:B------:R1:W1:Y:S04]  /*8560*/  LDS.128 R12, [R59+0x1c000] ;  /* 0x01c000003b0c7984 */ /* 0x0002680000000c00 */
[----:B------:R1:W1:Y:S01]  /*8570*/  LDS.128 R8, [R59+0x1d000] ;  /* 0x01d000003b087984 */ /* 0x0002620000000c00 */
[----:B------:R-:W-:Y:S05]  /*8580*/  @P4 BRA `(.L_x_240) ;  /* 0x00000000004c4947 */ /* 0x000fea0003800000 */
[----:B------:R-:W-:Y:S01]  /*8590*/  ULDC UR4, c[0x0][0x2d0] ;  /* 0x0000b40000047ab9 */ /* 0x000fe20000000800 */
[----:B------:R-:W2:Y:S01]  /*85a0*/  LDS.128 R48, [R59+0x14000] ;  /* 0x014000003b307984 */ /* 0x000ea20000000c00 */
[----:B------:R-:W-:Y:S01]  /*85b0*/  ISETP.GE.AND P2, PT, R200, UR4, PT ;  /* 0x00000004c8007c0c */ /* 0x000fe2000bf46270 */
[----:B------:R-:W-:Y:S01]  /*85c0*/  IMAD R60, R55, R2, RZ ;  /* 0x00000002373c7224 */ /* 0x000fe200078e02ff */
[----:B------:R-:W-:Y:S01]  /*85d0*/  MOV R67, R58 ;  /* 0x0000003a00437202 */ /* 0x000fe20000000f00 */
[----:B------:R-:W3:Y:S01]  /*85e0*/  LDS.128 R44, [R59+0x16000] ;  /* 0x016000003b2c7984 */ /* 0x000ee20000000c00 */
[----:B------:R-:W-:Y:S01]  /*85f0*/  IMAD.MOV.U32 R66, RZ, RZ, R64 ;  /* 0x000000ffff427224 */ /* 0x000fe200078e0040 */
[----:B------:R-:W-:Y:S01]  /*8600*/  ISETP.GE.AND P1, PT, R56, UR4, PT ;  /* 0x0000000438007c0c */ /* 0x000fe2000bf26270 */
[----:B------:R-:W-:Y:S01]  /*8610*/  IMAD R60, R199, R3, R60 ;  /* 0x00000003c73c7224 */ /* 0x000fe200078e023c */
[----:B------:R-:W-:Y:S01]  /*8620*/  ISETP.GE.AND P0, PT, R57, UR4, PT ;  /* 0x0000000439007c0c */ /* 0x000fe2000bf06270 */
[----:B------:R-:W-:Y:S01]  /*8630*/  IMAD.WIDE.U32 R66, R199, R2, R66 ;  /* 0x00000002c7427225 */ /* 0x000fe200078e0042 */
[----:B------:R-:W-:-:S03]  /*8640*/  ULDC.64 UR6, c[0x0][0x3f0] ;  /* 0x0000fc0000067ab9 */ /* 0x000fc60000000a00 */
[----:B------:R-:W-:Y:S01]  /*8650*/  IMAD.IADD R60, R60, 0x1, R67 ;  /* 0x000000013c3c7824 */ /* 0x000fe200078e0243 */
[----:B------:R-:W4:Y:S01]  /*8660*/  @!P2 LDS.128 R40, [R59+0x12000] ;  /* 0x012000003b28a984 */ /* 0x000f220000000c00 */
[----:B------:R-:W-:-:S04]  /*8670*/  LEA R68, P5, R66, UR6, 0x1 ;  /* 0x0000000642447c11 */ /* 0x000fc8000f8a08ff */
[----:B------:R-:W-:-:S05]  /*8680*/  LEA.HI.X R69, R66, UR7, R60, 0x1, P5 ;  /* 0x0000000742457c11 */ /* 0x000fca000a8f0c3c */
[----:B--2---:R2:W-:Y:S04]  /*8690*/  @!P1 STG.E.128 desc[UR14][R68.64+0x80], R48 ;  /* 0x0000803044009986 */ /* 0x0045e8000c101d0e */
[----:B---3--:R2:W-:Y:S04]  /*86a0*/  @!P0 STG.E.128 desc[UR14][R68.64+0x100], R44 ;  /* 0x0001002c44008986 */ /* 0x0085e8000c101d0e */
[----:B----4-:R2:W-:Y:S02]  /*86b0*/  @!P2 STG.E.128 desc[UR14][R68.64], R40 ;  /* 0x000000284400a986 */ /* 0x0105e4000c101d0e */
.L_x_240:
[----:B------:R-:W-:Y:S05]  /*86c0*/  BSYNC B0 ;  /* 0x0000000000007941 */ /* 0x000fea0003800000 */
.L_x_239:
[----:B--2---:R2:W1:Y:S01]  /*86d0*/  LDS.128 R40, [R59+0x17000] ;  /* 0x017000003b287984 */ /* 0x0044620000000c00 */
        /* <DEDUP_REMOVED lines=17> */
[----:B------:R2:W-:Y:S04]  /*87f0*/  @!P2 STG.E.128 desc[UR14][R2.64], R36 ;  /* 0x000000240200a986 */ /* 0x0005e8000c101d0e */
[----:B---3--:R2:W-:Y:S04]  /*8800*/  @!P1 STG.E.128 desc[UR14][R2.64+0x80], R32 ;  /* 0x0000802002009986 */ /* 0x0085e8000c101d0e */
[----:B-1----:R2:W-:Y:S02]  /*8810*/  @!P0 STG.E.128 desc[UR14][R2.64+0x100], R40 ;  /* 0x0001002802008986 */ /* 0x0025e4000c101d0e */
.L_x_242:
[----:B------:R-:W-:Y:S05]  /*8820*/  BSYNC B0 ;  /* 0x0000000000007941 */ /* 0x000fea0003800000 */
.L_x_241:
[-C--:B------:R-:W-:Y:S01]  /*8830*/  IMAD.WIDE.U32 R62, R53, R4.reuse, R62 ;  /* 0x00000004353e7225 */ /* 0x080fe200078e003e */
[----:B------:R-:W-:Y:S01]  /*8840*/  ULDC.64 UR6, c[0x0][0x470] ;  /* 0x00011c0000067ab9 */ /* 0x000fe20000000a00 */
[----:B------:R-:W-:Y:S02]  /*8850*/  BSSY B0, `(.L_x_243) ;  /* 0x000001a000007945 */ /* 0x000fe40003800000 */
[----:B------:R-:W-:Y:S01]  /*8860*/  IMAD R52, R52, R4, RZ ;  /* 0x0000000434347224 */ /* 0x000fe200078e02ff */
[----:B--23--:R-:W-:Y:S01]  /*8870*/  IADD3 R32, P0, R7, R62, RZ ;  /* 0x0000003e07207210 */ /* 0x00cfe20007f1e0ff */
        /* <DEDUP_REMOVED lines=20> */
[----:B----4-:R2:W-:Y:S04]  /*89c0*/  @!P2 STG.E.128 desc[UR14][R34.64], R28 ;  /* 0x0000001c2200a986 */ /* 0x0105e8000c101d0e */
[----:B-1----:R2:W-:Y:S04]  /*89d0*/  @!P1 STG.E.128 desc[UR14][R34.64+0x80], R20 ;  /* 0x0000801422009986 */ /* 0x0025e8000c101d0e */
[----:B------:R2:W-:Y:S02]  /*89e0*/  @!P0 STG.E.128 desc[UR14][R34.64+0x100], R12 ;  /* 0x0001000c22008986 */ /* 0x0005e4000c101d0e */
.L_x_244:
[----:B------:R-:W-:Y:S05]  /*89f0*/  BSYNC B0 ;  /* 0x0000000000007941 */ /* 0x000fea0003800000 */
.L_x_243:
        /* <DEDUP_REMOVED lines=10> */
[----:B------:R-:W-:-:S04]  /*8aa0*/  IMAD R55, R55, R4, RZ ;  /* 0x0000000437377224 */ /* 0x000fc800078e02ff */
[----:B------:R-:W-:Y:S01]  /*8ab0*/  IMAD R55, R2, R5, R55 ;  /* 0x0000000502377224 */ /* 0x000fe200078e0237 */
[----:B------:R-:W-:-:S03]  /*8ac0*/  LEA R2, P3, R6, UR6, 0x1 ;  /* 0x0000000606027c11 */ /* 0x000fc6000f8608ff */
[----:B------:R-:W-:-:S05]  /*8ad0*/  IMAD.IADD R55, R55, 0x1, R7 ;  /* 0x0000000137377824 */ /* 0x000fca00078e0207 */
[----:B------:R-:W-:-:S05]  /*8ae0*/  LEA.HI.X R3, R6, UR7, R55, 0x1, P3 ;  /* 0x0000000706037c11 */ /* 0x000fca00098f0c37 */
[----:B-1----:R3:W-:Y:S04]  /*8af0*/  @!P2 STG.E.128 desc[UR14][R2.64], R24 ;  /* 0x000000180200a986 */ /* 0x0027e8000c101d0e */
[----:B------:R3:W-:Y:S04]  /*8b00*/  @!P1 STG.E.128 desc[UR14][R2.64+0x80], R16 ;  /* 0x0000801002009986 */ /* 0x0007e8000c101d0e */
[----:B------:R3:W-:Y:S02]  /*8b10*/  @!P0 STG.E.128 desc[UR14][R2.64+0x100], R8 ;  /* 0x0001000802008986 */ /* 0x0007e4000c101d0e */
.L_x_215:
[----:B------:R-:W-:Y:S05]  /*8b20*/  BSYNC B1 ;  /* 0x0000000000017941 */ /* 0x000fea0003800000 */
.L_x_201:
[----:B---34-:R-:W3:Y:S02]  /*8b30*/  LDC R2, c[0x0][0xc] ;  /* 0x00000300ff027b82 */ /* 0x018ee40000000800 */
[----:B---3--:R-:W-:-:S04]  /*8b40*/  IADD3 R203, R2, R203, RZ ;  /* 0x000000cb02cb7210 */ /* 0x008fc80007ffe0ff */
[----:B------:R-:W-:-:S13]  /*8b50*/  ISETP.GE.AND P0, PT, R203, UR12, PT ;  /* 0x0000000ccb007c0c */ /* 0x000fda000bf06270 */
[----:B------:R-:W-:Y:S05]  /*8b60*/  @P0 BRA `(.L_x_245) ;  /* 0x0000000000040947 */ /* 0x000fea0003800000 */
[----:B------:R-:W-:Y:S05]  /*8b70*/  BRA `(.L_x_246) ;  /* 0xffffff7c00547947 */ /* 0x000fea000383ffff */
.L_x_245:
[----:B------:R-:W-:Y:S05]  /*8b80*/  EXIT ;  /* 0x000000000000794d */ /* 0x000fea0003800000 */
.L_x_247:
        /* <DEDUP_REMOVED lines=15> */
.L_x_807:


//--------------------- .text._ZN5flash27flash_bwd_convert_dq_kernelI23Flash_bwd_kernel_traitsILi192ELi64ELi64ELi8ELi4ELi2ELi2ELb1ELb1EN7cutlass6half_tE19Flash_kernel_traitsILi192ELi64ELi64ELi8ES3_EEEEvNS_16Flash_bwd_paramsEi --------------------------
	.section	.text._ZN5flash27flash_bwd_convert_dq_kernelI23Flash_bwd_kernel_traitsILi192ELi64ELi64ELi8ELi4ELi2ELi2ELb1ELb1EN7cutlass6half_tE19Flash_kernel_traitsILi192ELi64ELi64ELi8ES3_EEEEvNS_16Flash_bwd_paramsEi,"ax",@progbits
	.align	128
        .global         _ZN5flash27flash_bwd_convert_dq_kernelI23Flash_bwd_kernel_traitsILi192ELi64ELi64ELi8ELi4ELi2ELi2ELb1ELb1EN7cutlass6half_tE19Flash_kernel_traitsILi192ELi64ELi64ELi8ES3_EEEEvNS_16Flash_bwd_paramsEi
        .type           _ZN5flash27flash_bwd_convert_dq_kernelI23Flash_bwd_kernel_traitsILi192ELi64ELi64ELi8ELi4ELi2ELi2ELb1ELb1EN7cutlass6half_tE19Flash_kernel_traitsILi192ELi64ELi64ELi8ES3_EEEEvNS_16Flash_bwd_paramsEi,@function
        .size           _ZN5flash27flash_bwd_convert_dq_kernelI23Flash_bwd_kernel_traitsILi192ELi64ELi64ELi8ELi4ELi2ELi2ELb1ELb1EN7cutlass6half_tE19Flash_kernel_traitsILi192ELi64ELi64ELi8ES3_EEEEvNS_16Flash_bwd_paramsEi,(.L_x_808 - _ZN5flash27flash_bwd_convert_dq_kernelI23Flash_bwd_kernel_traitsILi192ELi64ELi64ELi8ELi4ELi2ELi2ELb1ELb1EN7cutlass6half_tE19Flash_kernel_traitsILi192ELi64ELi64ELi8ES3_EEEEvNS_16Flash_bwd_paramsEi)
        .other          _ZN5flash27flash_bwd_convert_dq_kernelI23Flash_bwd_kernel_traitsILi192ELi64ELi64ELi8ELi4ELi2ELi2ELb1ELb1EN7cutlass6half_tE19Flash_kernel_traitsILi192ELi64ELi64ELi8ES3_EEEEvNS_16Flash_bwd_paramsEi,@"STO_CUDA_ENTRY STV_DEFAULT"
_ZN5flash27flash_bwd_convert_dq_kernelI23Flash_bwd_kernel_traitsILi192ELi64ELi64ELi8ELi4ELi2ELi2ELb1ELb1EN7cutlass6half_tE19Flash_kernel_traitsILi192ELi64ELi64ELi8ES3_EEEEvNS_16Flash_bwd_paramsEi:
.text._ZN5flash27flash_bwd_convert_dq_kernelI23Flash_bwd_kernel_traitsILi192ELi64ELi64ELi8ELi4ELi2ELi2ELb1ELb1EN7cutlass6half_tE19Flash_kernel_traitsILi192ELi64ELi64ELi8ES3_EEEEvNS_16Flash_bwd_paramsEi:
[----:B------:R-:W-:Y:S01]  /*0000*/  LDC R1, c[0x0][0x28] ;  /* 0x00000a00ff017b82 */ /* 0x000fe20000000800 */
[----:B------:R-:W0:Y:S07]  /*0010*/  S2R R44, SR_CTAID.Y ;  /* 0x00000000002c7919 */ /* 0x000e2e0000002600 */
[----:B------:R-:W0:Y:S01]  /*0020*/  LDC.64 R2, c[0x0][0x2f0] ;  /* 0x0000bc00ff027b82 */ /* 0x000e220000000a00 */
[----:B------:R-:W-:Y:S01]  /*0030*/  ULDC.64 UR4, c[0x0][0x2f0] ;  /* 0x0000bc0000047ab9 */ /* 0x000fe20000000a00 */
[----:B------:R-:W-:Y:S01]  /*0040*/  MOV R47, 0xffffffff ;  /* 0xffffffff002f7802 */ /* 0x000fe20000000f00 */
[----:B------:R-:W-:Y:S01]  /*0050*/  ULDC.64 UR6, c[0x0][0x208] ;  /* 0x0000820000067ab9 */ /* 0x000fe20000000a00 */
[----:B------:R-:W-:-:S04]  /*0060*/  ISETP.NE.U32.AND P0, PT, RZ, UR4, PT ;  /* 0x00000004ff007c0c */ /* 0x000fc8000bf05070 */
[----:B------:R-:W-:Y:S01]  /*0070*/  ISETP.NE.AND.EX P0, PT, RZ, UR5, PT, P0 ;  /* 0x00000005ff007c0c */ /* 0x000fe2000bf05300 */
[----:B0-----:R-:W-:-:S12]  /*0080*/  IMAD.WIDE R2, R44, 0x4, R2 ;  /* 0x000000042c027825 */ /* 0x001fd800078e0202 */
[----:B------:R-:W2:Y:S04]  /*0090*/  @P0 LDG.E R47, desc[UR6][R2.64] ;  /* 0x00000006022f0981 */ /* 0x000ea8000c1e1900 */
[----:B------:R-:W2:Y:S01]  /*00a0*/  @P0 LDG.E R80, desc[UR6][R2.64+0x4] ;  /* 0x0000040602500981 */ /* 0x000ea2000c1e1900 */
[----:B------:R-:W0:Y:S02]  /*00b0*/  S2R R79, SR_CTAID.X ;  /* 0x00000000004f7919 */ /* 0x000e240000002500 */
[----:B0-----:R-:W-:Y:S01]  /*00c0*/  SHF.L.U32 R79, R79, 0x6, RZ ;  /* 0x000000064f4f7819 */ /* 0x001fe200000006ff */
[----:B--2---:R-:W-:-:S06]  /*00d0*/  @P0 IMAD.IADD R80, R80, 0x1, -R47 ;  /* 0x0000000150500824 */ /* 0x004fcc00078e0a2f */
[----:B------:R-:W0:Y:S02]  /*00e0*/  @!P0 LDC R80, c[0x0][0x2c4] ;  /* 0x0000b100ff508b82 */ /* 0x000e240000000800 */
[----:B0-----:R-:W-:-:S13]  /*00f0*/  ISETP.GT.AND P1, PT, R80, R79, PT ;  /* 0x0000004f5000720c */ /* 0x001fda0003f24270 */
[----:B------:R-:W-:Y:S05]  /*0100*/  @!P1 EXIT ;  /* 0x000000000000994d */ /* 0x000fea0003800000 */
[----:B------:R-:W0:Y:S01]  /*0110*/  S2R R6, SR_TID.X ;  /* 0x0000000000067919 */ /* 0x000e220000002100 */
[----:B------:R-:W-:Y:S01]  /*0120*/  ISETP.NE.AND P2, PT, R47, -0x1, PT ;  /* 0xffffffff2f00780c */ /* 0x000fe20003f45270 */
[----:B------:R-:W1:Y:S01]  /*0130*/  LDC R75, c[0x0][0x490] ;  /* 0x00012400ff4b7b82 */ /* 0x000e620000000800 */
[----:B------:R-:W-:Y:S01]  /*0140*/  HFMA2.MMA R41, -RZ, RZ, 0, 0 ;  /* 0x00000000ff297435 */ /* 0x000fe200000001ff */
[----:B------:R-:W2:Y:S01]  /*0150*/  S2R R50, SR_TID.X ;  /* 0x0000000000327919 */ /* 0x000ea20000002100 */
[----:B------:R-:W-:Y:S02]  /*0160*/  SHF.R.S32.HI R51, RZ, 0x1f, R79 ;  /* 0x0000001fff337819 */ /* 0x000fe4000001144f */
[----:B------:R-:W-:Y:S02]  /*0170*/  CS2R R72, SRZ ;  /* 0x0000000000487805 */ /* 0x000fe4000001ff00 */
[----:B------:R-:W-:Y:S01]  /*0180*/  CS2R R70, SRZ ;  /* 0x0000000000467805 */ /* 0x000fe2000001ff00 */
[----:B------:R-:W3:Y:S01]  /*0190*/  S2R R74, SR_CTAID.Z ;  /* 0x00000000004a7919 */ /* 0x000ee20000002700 */
[----:B------:R-:W-:-:S02]  /*01a0*/  CS2R R68, SRZ ;  /* 0x0000000000447805 */ /* 0x000fc4000001ff00 */
[----:B------:R-:W-:Y:S02]  /*01b0*/  CS2R R66, SRZ ;  /* 0x0000000000427805 */ /* 0x000fe4000001ff00 */
[----:B------:R-:W-:Y:S02]  /*01c0*/  CS2R R64, SRZ ;  /* 0x0000000000407805 */ /* 0x000fe4000001ff00 */
[----:B------:R-:W-:Y:S02]  /*01d0*/  CS2R R62, SRZ ;  /* 0x00000000003e7805 */ /* 0x000fe4000001ff00 */
[----:B------:R-:W-:Y:S01]  /*01e0*/  CS2R R60, SRZ ;  /* 0x00000000003c7805 */ /* 0x000fe2000001ff00 */
[----:B------:R-:W4:Y:S01]  /*01f0*/  @P2 LDC.64 R4, c[0x0][0x448] ;  /* 0x00011200ff042b82 */ /* 0x000f220000000a00 */
        /* <DEDUP_REMOVED lines=15> */
[----:B-1----:R-:W-:Y:S02]  /*02f0*/  ISETP.GE.AND P1, PT, R75, 0x1, PT ;  /* 0x000000014b00780c */ /* 0x002fe40003f26270 */
[----:B0-----:R-:W-:-:S04]  /*0300*/  SHF.R.S32.HI R7, RZ, 0x1f, R6 ;  /* 0x0000001fff077819 */ /* 0x001fc80000011406 */
[CC--:B------:R-:W-:Y:S02]  /*0310*/  LEA.HI R0, R7.reuse, R6.reuse, RZ, 0x2 ;  /* 0x0000000607007211 */ /* 0x0c0fe400078f10ff */
[----:B------:R-:W-:Y:S01]  /*0320*/  LEA.HI R38, R7, R6, RZ, 0x3 ;  /* 0x0000000607267211 */ /* 0x000fe200078f18ff */
[C---:B----4-:R-:W-:Y:S01]  /*0330*/  @P2 IMAD.WIDE.U32 R82, R47.reuse, R4, RZ ;  /* 0x000000042f522225 */ /* 0x050fe200078e00ff */
[--C-:B------:R-:W-:Y:S02]  /*0340*/  SHF.R.S32.HI R76, RZ, 0x2, R0.reuse ;  /* 0x00000002ff4c7819 */ /* 0x100fe40000011400 */
[----:B------:R-:W-:Y:S01]  /*0350*/  SHF.R.S32.HI R3, RZ, 0x1f, R0 ;  /* 0x0000001fff037819 */ /* 0x000fe20000011400 */
[----:B------:R-:W-:Y:S01]  /*0360*/  @P2 IMAD R81, R47, R5, R83 ;  /* 0x000000052f512224 */ /* 0x000fe200078e0253 */
[----:B------:R-:W-:Y:S02]  /*0370*/  LOP3.LUT R78, R38, 0x1ffffff8, RZ, 0xc0, !PT ;  /* 0x1ffffff8264e7812 */ /* 0x000fe400078ec0ff */
[----:B------:R-:W-:-:S02]  /*0380*/  CS2R R4, SRZ ;  /* 0x0000000000047805 */ /* 0x000fc4000001ff00 */
[----:B------:R-:W-:Y:S02]  /*0390*/  LEA.HI R3, R3, R76, RZ, 0x3 ;  /* 0x0000004c03037211 */ /* 0x000fe400078f18ff */
[----:B------:R-:W-:Y:S01]  /*03a0*/  LOP3.LUT R77, R0, 0x3ffffffc, RZ, 0xc0, !PT ;  /* 0x3ffffffc004d7812 */ /* 0x000fe200078ec0ff */
[----:B------:R-:W-:Y:S01]  /*03b0*/  IMAD.IADD R78, R6, 0x1, -R78 ;  /* 0x00000001064e7824 */ /* 0x000fe200078e0a4e */
[----:B------:R-:W-:Y:S02]  /*03c0*/  LOP3.LUT R3, R3, 0xfffffff8, RZ, 0xc0, !PT ;  /* 0xfffffff803037812 */ /* 0x000fe400078ec0ff */
[CC--:B------:R-:W-:Y:S02]  /*03d0*/  LEA.HI R39, R7.reuse, R6.reuse, RZ, 0x5 ;  /* 0x0000000607277211 */ /* 0x0c0fe400078f28ff */
[----:B------:R-:W-:Y:S01]  /*03e0*/  LEA.HI R2, R7, R6, RZ, 0x6 ;  /* 0x0000000607027211 */ /* 0x000fe200078f30ff */
[----:B------:R-:W-:Y:S01]  /*03f0*/  IMAD.IADD R76, R76, 0x1, -R3 ;  /* 0x000000014c4c7824 */ /* 0x000fe200078e0a03 */
[----:B--2---:R-:W-:-:S02]  /*0400*/  SHF.R.S32.HI R3, RZ, 0x1f, R50 ;  /* 0x0000001fff037819 */ /* 0x004fc40000011432 */
[----:B------:R-:W-:Y:S02]  /*0410*/  IADD3 R77, -R77, R6, RZ ;  /* 0x000000064d4d7210 */ /* 0x000fe40007ffe1ff */
[----:B------:R-:W-:Y:S02]  /*0420*/  CS2R R6, SRZ ;  /* 0x0000000000067805 */ /* 0x000fe4000001ff00 */
[----:B------:R-:W-:Y:S02]  /*0430*/  LEA.HI R40, R3, R50, RZ, 0x5 ;  /* 0x0000003203287211 */ /* 0x000fe400078f28ff */
[----:B------:R-:W-:Y:S02]  /*0440*/  SHF.R.S32.HI R3, RZ, 0x5, R39 ;  /* 0x00000005ff037819 */ /* 0x000fe40000011427 */
[----:B------:R-:W-:Y:S02]  /*0450*/  SHF.R.S32.HI R2, RZ, 0x6, R2 ;  /* 0x00000006ff027819 */ /* 0x000fe40000011402 */
[----:B------:R-:W-:-:S02]  /*0460*/  SHF.R.S32.HI R0, RZ, 0x3, R38 ;  /* 0x00000003ff007819 */ /* 0x000fc40000011426 */
[----:B------:R-:W-:Y:S01]  /*0470*/  SHF.R.S32.HI R48, RZ, 0x5, R40 ;  /* 0x00000005ff307819 */ /* 0x000fe20000011428 */
[----:B---3--:R-:W-:Y:S06]  /*0480*/  @P2 BRA `(.L_x_248) ;  /* 0x00000000001c2947 */ /* 0x008fec0003800000 */
[----:B------:R-:W0:Y:S01]  /*0490*/  LDC.64 R38, c[0x0][0x430] ;  /* 0x00010c00ff267b82 */ /* 0x000e220000000a00 */
[----:B------:R-:W-:Y:S01]  /*04a0*/  SHF.R.S32.HI R43, RZ, 0x1f, R44 ;  /* 0x0000001fff2b7819 */ /* 0x000fe2000001142c */
[----:B------:R-:W-:-:S04]  /*04b0*/  IMAD.MOV.U32 R47, RZ, RZ, -0x1 ;  /* 0xffffffffff2f7424 */ /* 0x000fc800078e00ff */
[-C--:B0-----:R-:W-:Y:S02]  /*04c0*/  IMAD R43, R43, R38.reuse, RZ ;  /* 0x000000262b2b7224 */ /* 0x081fe400078e02ff */
[----:B------:R-:W-:-:S04]  /*04d0*/  IMAD.WIDE.U32 R82, R44, R38, RZ ;  /* 0x000000262c527225 */ /* 0x000fc800078e00ff */
[----:B------:R-:W-:-:S05]  /*04e0*/  IMAD R39, R44, R39, R43 ;  /* 0x000000272c277224 */ /* 0x000fca00078e022b */
[----:B------:R-:W-:-:S07]  /*04f0*/  IADD3 R81, R83, R39, RZ ;  /* 0x0000002753517210 */ /* 0x000fce0007ffe0ff */
.L_x_248:
[----:B------:R-:W-:Y:S05]  /*0500*/  @!P1 BRA `(.L_x_249) ;  /* 0x0000000c00349947 */ /* 0x000fea0003800000 */
[----:B------:R-:W0:Y:S01]  /*0510*/  LDC R45, c[0x0][0x2d4] ;  /* 0x0000b500ff2d7b82 */ /* 0x000e220000000800 */
[----:B------:R-:W-:Y:S01]  /*0520*/  IMAD.WIDE R38, R44, 0x80, RZ ;  /* 0x000000802c267825 */ /* 0x000fe200078e02ff */
[----:B------:R-:W-:Y:S01]  /*0530*/  LOP3.LUT R55, R40, 0xffffffe0, RZ, 0xc0, !PT ;  /* 0xffffffe028377812 */ /* 0x000fe200078ec0ff */
[----:B------:R-:W-:Y:S01]  /*0540*/  ULDC.64 UR10, c[0x0][0x488] ;  /* 0x00012200000a7ab9 */ /* 0x000fe20000000a00 */
[----:B------:R-:W-:Y:S01]  /*0550*/  UMOV UR4, URZ ;  /* 0x0000003f00047c82 */ /* 0x000fe20008000000 */
[----:B------:R-:W-:Y:S01]  /*0560*/  USHF.L.U64.HI UR5, UR10, 0x2, UR11 ;  /* 0x000000020a057899 */ /* 0x000fe2000801020b */
[----:B------:R-:W-:Y:S01]  /*0570*/  SEL R38, R38, RZ, P0 ;  /* 0x000000ff26267207 */ /* 0x000fe20000000000 */
[----:B------:R-:W-:Y:S01]  /*0580*/  ULDC.64 UR8, c[0x0][0x400] ;  /* 0x0001000000087ab9 */ /* 0x000fe20000000a00 */
[----:B------:R-:W1:Y:S01]  /*0590*/  LDC R52, c[0x0][0x270] ;  /* 0x00009c00ff347b82 */ /* 0x000e620000000800 */
[----:B------:R-:W-:Y:S02]  /*05a0*/  SEL R46, R39, RZ, P0 ;  /* 0x000000ff272e7207 */ /* 0x000fe40000000000 */
[----:B------:R-:W-:-:S02]  /*05b0*/  IADD3 R49, P0, R79, R38, RZ ;  /* 0x000000264f317210 */ /* 0x000fc40007f1e0ff */
[----:B------:R-:W-:Y:S02]  /*05c0*/  IADD3 R55, -R55, R50, RZ ;  /* 0x0000003237377210 */ /* 0x000fe40007ffe1ff */
[----:B------:R-:W-:Y:S01]  /*05d0*/  IADD3.X R51, R51, R46, RZ, P0, !PT ;  /* 0x0000002e33337210 */ /* 0x000fe200007fe4ff */
[----:B------:R-:W2:Y:S01]  /*05e0*/  LDC R53, c[0x0][0x2dc] ;  /* 0x0000b700ff357b82 */ /* 0x000ea20000000800 */
[----:B0-----:R-:W-:Y:S01]  /*05f0*/  IMAD.WIDE R44, R44, R45, RZ ;  /* 0x0000002d2c2c7225 */ /* 0x001fe200078e02ff */
[----:B-1----:R-:W-:-:S03]  /*0600*/  SHF.R.S32.HI R38, RZ, 0x1f, R52 ;  /* 0x0000001fff267819 */ /* 0x002fc60000011434 */
[-C--:B------:R-:W-:Y:S02]  /*0610*/  IMAD R45, R45, R52.reuse, RZ ;  /* 0x000000342d2d7224 */ /* 0x080fe400078e02ff */
[----:B------:R-:W-:Y:S02]  /*0620*/  IMAD R46, R51, R52, RZ ;  /* 0x00000034332e7224 */ /* 0x000fe400078e02ff */
[C---:B------:R-:W-:Y:S02]  /*0630*/  IMAD R57, R44.reuse, R38, R45 ;  /* 0x000000262c397224 */ /* 0x040fe400078e022d */
[----:B------:R-:W-:-:S04]  /*0640*/  IMAD.WIDE.U32 R44, R44, R52, RZ ;  /* 0x000000342c2c7225 */ /* 0x000fc800078e00ff */
[----:B--2---:R-:W-:-:S04]  /*0650*/  IMAD.WIDE R42, R52, R53, RZ ;  /* 0x00000035342a7225 */ /* 0x004fc800078e02ff */
[----:B------:R-:W-:Y:S02]  /*0660*/  IMAD R39, R43, R47, RZ ;  /* 0x0000002f2b277224 */ /* 0x000fe400078e02ff */
[----:B------:R-:W-:Y:S02]  /*0670*/  IMAD R73, R38, R49, R46 ;  /* 0x0000003126497224 */ /* 0x000fe400078e022e */
[----:B------:R-:W-:Y:S02]  /*0680*/  IMAD R59, R42, R41, R39 ;  /* 0x000000292a3b7224 */ /* 0x000fe400078e0227 */
[----:B------:R-:W-:Y:S01]  /*0690*/  IMAD.IADD R54, R45, 0x1, R57 ;  /* 0x000000012d367824 */ /* 0x000fe200078e0239 */
[----:B------:R-:W-:Y:S01]  /*06a0*/  SHF.R.S32.HI R57, RZ, 0x1f, R53 ;  /* 0x0000001fff397819 */ /* 0x000fe20000011435 */
[----:B------:R-:W-:-:S04]  /*06b0*/  IMAD.WIDE.U32 R38, R49, R52, RZ ;  /* 0x0000003431267225 */ /* 0x000fc800078e00ff */
[----:B------:R-:W-:Y:S01]  /*06c0*/  IMAD R45, R54, R53, RZ ;  /* 0x00000035362d7224 */ /* 0x000fe200078e02ff */
[----:B------:R-:W-:Y:S01]  /*06d0*/  IADD3 R54, R39, R73, RZ ;  /* 0x0000004927367210 */ /* 0x000fe20007ffe0ff */
[----:B------:R-:W-:Y:S01]  /*06e0*/  IMAD.WIDE.U32 R46, R42, R47, RZ ;  /* 0x0000002f2a2e7225 */ /* 0x000fe200078e00ff */
[----:B------:R-:W-:-:S03]  /*06f0*/  MOV R73, RZ ;  /* 0x000000ff00497202 */ /* 0x000fc60000000f00 */
[----:B------:R-:W-:-:S04]  /*0700*/  IMAD.WIDE.U32 R40, R44, R53, RZ ;  /* 0x000000352c287225 */ /* 0x000fc800078e00ff */
[----:B------:R-:W-:Y:S01]  /*0710*/  IMAD.IADD R50, R47, 0x1, R59 ;  /* 0x000000012f327824 */ /* 0x000fe200078e023b */
[----:B------:R-:W-:Y:S01]  /*0720*/  SEL R47, R40, R46, !P2 ;  /* 0x0000002e282f7207 */ /* 0x000fe20005000000 */
[-C--:B------:R-:W-:Y:S02]  /*0730*/  IMAD R54, R54, R53.reuse, RZ ;  /* 0x0000003536367224 */ /* 0x080fe400078e02ff */
[----:B------:R-:W-:Y:S02]  /*0740*/  IMAD R39, R57, R44, R45 ;  /* 0x0000002c39277224 */ /* 0x000fe400078e022d */
[-C--:B------:R-:W-:Y:S02]  /*0750*/  IMAD R59, R74, R53.reuse, RZ ;  /* 0x000000354a3b7224 */ /* 0x080fe400078e02ff */
[----:B------:R-:W-:Y:S01]  /*0760*/  IMAD R83, R52, R53, RZ ;  /* 0x0000003534537224 */ /* 0x000fe200078e02ff */
[----:B------:R-:W-:Y:S01]  /*0770*/  @!P2 IADD3 R50, R41, R39, RZ ;  /* 0x000000272932a210 */ /* 0x000fe20007ffe0ff */
[----:B------:R-:W-:-:S03]  /*0780*/  IMAD.WIDE.U32 R44, R38, R53, RZ ;  /* 0x00000035262c7225 */ /* 0x000fc600078e00ff */
[----:B------:R-:W-:Y:S01]  /*0790*/  SHF.L.U64.HI R87, R47, 0x2, R50 ;  /* 0x000000022f577819 */ /* 0x000fe20000010232 */
[----:B------:R-:W-:Y:S01]  /*07a0*/  IMAD R53, R57, R38, R54 ;  /* 0x0000002639357224 */ /* 0x000fe200078e0236 */
[----:B------:R-:W-:Y:S01]  /*07b0*/  IADD3 R38, P0, R59, R47, RZ ;  /* 0x0000002f3b267210 */ /* 0x000fe20007f1e0ff */
[----:B------:R-:W-:Y:S01]  /*07c0*/  IMAD R57, R48, R83, R55 ;  /* 0x0000005330397224 */ /* 0x000fe200078e0237 */
[----:B------:R-:W-:Y:S01]  /*07d0*/  SHF.L.U32 R55, R83, 0x3, RZ ;  /* 0x0000000353377819 */ /* 0x000fe200000006ff */
[----:B------:R-:W-:Y:S01]  /*07e0*/  IMAD.IADD R41, R45, 0x1, R53 ;  /* 0x000000012d297824 */ /* 0x000fe200078e0235 */
[----:B------:R-:W-:Y:S01]  /*07f0*/  LEA.HI.X.SX32 R39, R59, R50, 0x1, P0 ;  /* 0x000000323b277211 */ /* 0x000fe200000f0eff */
[----:B------:R-:W-:Y:S01]  /*0800*/  IMAD R51, R51, R42, RZ ;  /* 0x0000002a33337224 */ /* 0x000fe200078e02ff */
[----:B------:R-:W-:Y:S02]  /*0810*/  IADD3 R54, R55, 0x20, R55 ;  /* 0x0000002037367810 */ /* 0x000fe40007ffe037 */
[----:B------:R-:W-:Y:S01]  /*0820*/  SHF.L.U32 R40, R44, 0x2, RZ ;  /* 0x000000022c287819 */ /* 0x000fe200000006ff */
[----:B------:R-:W-:Y:S01]  /*0830*/  IMAD.WIDE.U32 R38, R42, R49, R38 ;  /* 0x000000312a267225 */ /* 0x000fe200078e0026 */
[----:B------:R-:W-:-:S02]  /*0840*/  SHF.L.U64.HI R41, R44, 0x2, R41 ;  /* 0x000000022c297819 */ /* 0x000fc40000010229 */
[----:B------:R-:W-:Y:S01]  /*0850*/  IADD3 R48, R55, R54, RZ ;  /* 0x0000003637307210 */ /* 0x000fe20007ffe0ff */
[----:B------:R-:W-:Y:S01]  /*0860*/  IMAD R51, R43, R49, R51 ;  /* 0x000000312b337224 */ /* 0x000fe200078e0233 */
[----:B------:R-:W-:Y:S01]  /*0870*/  SHF.R.S32.HI R43, RZ, 0x1f, R57 ;  /* 0x0000001fff2b7819 */ /* 0x000fe20000011439 */
[--C-:B------:R-:W-:Y:S01]  /*0880*/  IMAD.WIDE R52, R55, 0x4, R40.reuse ;  /* 0x0000000437347825 */ /* 0x100fe200078e0228 */
[----:B------:R-:W-:Y:S02]  /*0890*/  IADD3 R45, P0, R57, R38, RZ ;  /* 0x00000026392d7210 */ /* 0x000fe40007f1e0ff */
[----:B------:R-:W-:Y:S01]  /*08a0*/  SHF.L.U32 R47, R47, 0x2, RZ ;  /* 0x000000022f2f7819 */ /* 0x000fe200000006ff */
[----:B------:R-:W-:Y:S01]  /*08b0*/  IMAD.WIDE R40, R59, 0x4, R40 ;  /* 0x000000043b287825 */ /* 0x000fe200078e0228 */
[----:B------:R-:W-:Y:S02]  /*08c0*/  IADD3.X R56, R43, R39, R51, P0, !PT ;  /* 0x000000272b387210 */ /* 0x000fe400007fe433 */
[----:B------:R-:W-:Y:S01]  /*08d0*/  SHF.L.U32 R50, R45, 0x2, RZ ;  /* 0x000000022d327819 */ /* 0x000fe200000006ff */
[----:B------:R-:W-:Y:S01]  /*08e0*/  IMAD.IADD R46, R55, 0x1, R48 ;  /* 0x00000001372e7824 */ /* 0x000fe200078e0230 */
[----:B------:R-:W-:Y:S01]  /*08f0*/  SHF.L.U64.HI R51, R45, 0x2, R56 ;  /* 0x000000022d337819 */ /* 0x000fe20000010238 */
[----:B------:R-:W-:-:S03]  /*0900*/  IMAD.WIDE R38, R57, 0x4, R40 ;  /* 0x0000000439267825 */ /* 0x000fc600078e0228 */
[----:B------:R-:W-:Y:S01]  /*0910*/  IADD3 R44, R55, R46, RZ ;  /* 0x0000002e372c7210 */ /* 0x000fe20007ffe0ff */
[----:B------:R-:W-:Y:S01]  /*0920*/  IMAD.WIDE R52, R59, 0x4, R52 ;  /* 0x000000043b347825 */ /* 0x000fe200078e0234 */
[----:B------:R-:W-:-:S03]  /*0930*/  IADD3 R84, P0, R38, R47, RZ ;  /* 0x0000002f26547210 */ /* 0x000fc60007f1e0ff */
[----:B------:R-:W-:Y:S02]  /*0940*/  IMAD.IADD R42, R55, 0x1, R44 ;  /* 0x00000001372a7824 */ /* 0x000fe400078e022c */
[----:B------:R-:W-:-:S03]  /*0950*/  IMAD.WIDE R52, R57, 0x4, R52 ;  /* 0x0000000439347825 */ /* 0x000fc600078e0234 */
[----:B------:R-:W-:Y:S01]  /*0960*/  IADD3 R41, R55, R42, RZ ;  /* 0x0000002a37297210 */ /* 0x000fe20007ffe0ff */
[----:B------:R-:W-:Y:S01]  /*0970*/  IMAD.X R85, R39, 0x1, R87, P0 ;  /* 0x0000000127557824 */ /* 0x000fe200000e0657 */
[----:B------:R-:W-:Y:S01]  /*0980*/  IADD3 R86, P0, R52, R47, RZ ;  /* 0x0000002f34567210 */ /* 0x000fe20007f1e0ff */
[----:B------:R-:W-:-:S03]  /*0990*/  IMAD.WIDE R38, R83, 0x20, R50 ;  /* 0x0000002053267825 */ /* 0x000fc600078e0232 */
[----:B------:R-:W-:Y:S01]  /*09a0*/  IADD3.X R87, R53, R87, RZ, P0, !PT ;  /* 0x0000005735577210 */ /* 0x000fe200007fe4ff */
[----:B------:R-:W-:-:S04]  /*09b0*/  IMAD.WIDE R40, R41, 0x4, R50 ;  /* 0x0000000429287825 */ /* 0x000fc800078e0232 */
[----:B------:R-:W-:-:S04]  /*09c0*/  IMAD.WIDE R42, R42, 0x4, R50 ;  /* 0x000000042a2a7825 */ /* 0x000fc800078e0232 */
[----:B------:R-:W-:-:S04]  /*09d0*/  IMAD.WIDE R44, R44, 0x4, R50 ;  /* 0x000000042c2c7825 */ /* 0x000fc800078e0232 */
[----:B------:R-:W-:-:S04]  /*09e0*/  IMAD.WIDE R46, R46, 0x4, R50 ;  /* 0x000000042e2e7825 */ /* 0x000fc800078e0232 */
[----:B------:R-:W-:-:S04]  /*09f0*/  IMAD.WIDE R48, R48, 0x4, R50 ;  /* 0x0000000430307825 */ /* 0x000fc800078e0232 */
[----:B------:R-:W-:-:S04]  /*0a00*/  IMAD.WIDE R50, R54, 0x4, R50 ;  /* 0x0000000436327825 */ /* 0x000fc800078e0232 */
[----:B------:R-:W-:-:S07]  /*0a10*/  IMAD.WIDE R38, R55, 0x4, R38 ;  /* 0x0000000437267825 */ /* 0x000fce00078e0226 */
.L_x_250:
[----:B------:R-:W-:-:S04]  /*0a20*/  IADD3 R52, P0, R38, UR8, RZ ;  /* 0x0000000826347c10 */ /* 0x000fc8000ff1e0ff */
[----:B------:R-:W-:-:S03]  /*0a30*/  IADD3.X R53, R39, UR9, RZ, P0, !PT ;  /* 0x0000000927357c10 */ /* 0x000fc600087fe4ff */
[----:B------:R-:W-:-:S03]  /*0a40*/  IMAD.WIDE R54, R83, 0x20, R52 ;  /* 0x0000002053367825 */ /* 0x000fc600078e0234 */
[----:B------:R-:W2:Y:S04]  /*0a50*/  LDG.E R53, desc[UR6][R52.64] ;  /* 0x0000000634357981 */ /* 0x000ea8000c1e1900 */
[----:B------:R0:W3:Y:S01]  /*0a60*/  LDG.E R92, desc[UR6][R54.64] ;  /* 0x00000006365c7981 */ /* 0x0000e2000c1e1900 */
[----:B------:R-:W-:-:S05]  /*0a70*/  IMAD.WIDE R90, R83, 0x20, R54 ;  /* 0x00000020535a7825 */ /* 0x000fca00078e0236 */
[----:B------:R-:W4:Y:S01]  /*0a80*/  LDG.E R93, desc[UR6][R90.64] ;  /* 0x000000065a5d7981 */ /* 0x000f22000c1e1900 */
[----:B------:R-:W-:Y:S01]  /*0a90*/  IMAD.WIDE R56, R83, 0x20, R90 ;  /* 0x0000002053387825 */ /* 0x000fe200078e025a */
[----:B0-----:R-:W-:-:S03]  /*0aa0*/  IADD3 R54, P0, R84, UR8, RZ ;  /* 0x0000000854367c10 */ /* 0x001fc6000ff1e0ff */
[----:B------:R-:W-:Y:S01]  /*0ab0*/  IMAD.WIDE R58, R83, 0x20, R56 ;  /* 0x00000020533a7825 */ /* 0x000fe200078e0238 */
[----:B------:R-:W-:Y:S01]  /*0ac0*/  IADD3.X R55, R85, UR9, RZ, P0, !PT ;  /* 0x0000000955377c10 */ /* 0x000fe200087fe4ff */
[----:B------:R-:W5:Y:S02]  /*0ad0*/  LDG.E R56, desc[UR6][R56.64] ;  /* 0x0000000638387981 */ /* 0x000f64000c1e1900 */
[----:B------:R-:W-:Y:S02]  /*0ae0*/  IMAD.WIDE R88, R83, 0x20, R58 ;  /* 0x0000002053587825 */ /* 0x000fe400078e023a */
[----:B------:R-:W5:Y:S02]  /*0af0*/  LDG.E R90, desc[UR6][R54.64+0x100] ;  /* 0x00010006365a7981 */ /* 0x000f64000c1e1900 */
[----:B---3--:R-:W-:Y:S02]  /*0b00*/  FADD.FTZ R7, R92, R7 ;  /* 0x000000075c077221 */ /* 0x008fe40000010000 */
[----:B------:R-:W3:Y:S04]  /*0b10*/  LDG.E R57, desc[UR6][R58.64] ;  /* 0x000000063a397981 */ /* 0x000ee8000c1e1900 */
[----:B------:R-:W3:Y:S01]  /*0b20*/  LDG.E R88, desc[UR6][R88.64] ;  /* 0x0000000658587981 */ /* 0x000ee2000c1e1900 */
[----:B--2---:R-:W-:Y:S01]  /*0b30*/  FADD.FTZ R6, R53, R6 ;  /* 0x0000000635067221 */ /* 0x004fe20000010000 */
[----:B----4-:R-:W-:-:S02]  /*0b40*/  FADD.FTZ R8, R93, R8 ;  /* 0x000000085d087221 */ /* 0x010fc40000010000 */
[----:B------:R-:W2:Y:S01]  /*0b50*/  LDG.E R92, desc[UR6][R54.64+0x80] ;  /* 0x00008006365c7981 */ /* 0x000ea2000c1e1900 */
[----:B------:R-:W-:-:S03]  /*0b60*/  IADD3 R52, P0, R86, UR8, RZ ;  /* 0x0000000856347c10 */ /* 0x000fc6000ff1e0ff */
[----:B------:R-:W4:Y:S01]  /*0b70*/  LDG.E R93, desc[UR6][R54.64+0x180] ;  /* 0x00018006365d7981 */ /* 0x000f22000c1e1900 */
[----:B------:R-:W-:-:S03]  /*0b80*/  IADD3.X R53, R87, UR9, RZ, P0, !PT ;  /* 0x0000000957357c10 */ /* 0x000fc600087fe4ff */
[----:B------:R-:W4:Y:S04]  /*0b90*/  LDG.E R89, desc[UR6][R54.64] ;  /* 0x0000000636597981 */ /* 0x000f28000c1e1900 */
[----:B------:R-:W4:Y:S04]  /*0ba0*/  LDG.E R91, desc[UR6][R54.64+0x200] ;  /* 0x00020006365b7981 */ /* 0x000f28000c1e1900 */
[----:B------:R0:W4:Y:S01]  /*0bb0*/  LDG.E R59, desc[UR6][R54.64+0x280] ;  /* 0x00028006363b7981 */ /* 0x000122000c1e1900 */
[----:B-----5:R-:W-:Y:S01]  /*0bc0*/  FADD.FTZ R9, R56, R9 ;  /* 0x0000000938097221 */ /* 0x020fe20000010000 */
[----:B------:R-:W-:-:S02]  /*0bd0*/  FADD.FTZ R20, R90, R20 ;  /* 0x000000145a147221 */ /* 0x000fc40000010000 */
[----:B------:R-:W5:Y:S04]  /*0be0*/  LDG.E R56, desc[UR6][R52.64] ;  /* 0x0000000634387981 */ /* 0x000f68000c1e1900 */
[----:B------:R-:W5:Y:S01]  /*0bf0*/  LDG.E R58, desc[UR6][R52.64+0x80] ;  /* 0x00008006343a7981 */ /* 0x000f62000c1e1900 */
[----:B0-----:R-:W-:-:S03]  /*0c00*/  IADD3 R54, P0, R50, UR8, RZ ;  /* 0x0000000832367c10 */ /* 0x001fc6000ff1e0ff */
[----:B------:R-:W5:Y:S01]  /*0c10*/  LDG.E R90, desc[UR6][R52.64+0x200] ;  /* 0x00020006345a7981 */ /* 0x000f62000c1e1900 */
[----:B------:R-:W-:Y:S01]  /*0c20*/  IADD3.X R55, R51, UR9, RZ, P0, !PT ;  /* 0x0000000933377c10 */ /* 0x000fe200087fe4ff */
[----:B---3--:R-:W-:Y:S02]  /*0c30*/  FADD.FTZ R10, R57, R10 ;  /* 0x0000000a390a7221 */ /* 0x008fe40000010000 */
[----:B------:R-:W3:Y:S01]  /*0c40*/  LDG.E R57, desc[UR6][R52.64+0x280] ;  /* 0x0002800634397981 */ /* 0x000ee2000c1e1900 */
[----:B------:R-:W-:-:S03]  /*0c50*/  FADD.FTZ R11, R88, R11 ;  /* 0x0000000b580b7221 */ /* 0x000fc60000010000 */
[----:B------:R-:W3:Y:S01]  /*0c60*/  LDG.E R88, desc[UR6][R52.64+0x100] ;  /* 0x0001000634587981 */ /* 0x000ee2000c1e1900 */
[----:B--2---:R-:W-:-:S03]  /*0c70*/  FADD.FTZ R12, R92, R12 ;  /* 0x0000000c5c0c7221 */ /* 0x004fc60000010000 */
[----:B------:R0:W2:Y:S04]  /*0c80*/  LDG.E R92, desc[UR6][R52.64+0x180] ;  /* 0x00018006345c7981 */ /* 0x0000a8000c1e1900 */
[----:B------:R-:W2:Y:S01]  /*0c90*/  LDG.E R53, desc[UR6][R54.64] ;  /* 0x0000000636357981 */ /* 0x000ea2000c1e1900 */
[----:B0-----:R-:W-:Y:S01]  /*0ca0*/  IADD3 R52, P0, R48, UR8, RZ ;  /* 0x0000000830347c10 */ /* 0x001fe2000ff1e0ff */
[----:B----4-:R-:W-:Y:S01]  /*0cb0*/  FADD.FTZ R4, R89, R4 ;  /* 0x0000000459047221 */ /* 0x010fe20000010000 */
[----:B------:R-:W-:Y:S01]  /*0cc0*/  FADD.FTZ R28, R93, R28 ;  /* 0x0000001c5d1c7221 */ /* 0x000fe20000010000 */
[----:B------:R-:W-:Y:S01]  /*0cd0*/  FADD.FTZ R36, R91, R36 ;  /* 0x000000245b247221 */ /* 0x000fe20000010000 */
[----:B------:R-:W-:Y:S01]  /*0ce0*/  FADD.FTZ R66, R59, R66 ;  /* 0x000000423b427221 */ /* 0x000fe20000010000 */
[----:B------:R-:W4:Y:S04]  /*0cf0*/  LDG.E R91, desc[UR6][R54.64+0x80] ;  /* 0x00008006365b7981 */ /* 0x000f28000c1e1900 */
[----:B------:R-:W4:Y:S04]  /*0d00*/  LDG.E R89, desc[UR6][R54.64+0x100] ;  /* 0x0001000636597981 */ /* 0x000f28000c1e1900 */
[----:B------:R-:W4:Y:S04]  /*0d10*/  LDG.E R59, desc[UR6][R54.64+0x180] ;  /* 0x00018006363b7981 */ /* 0x000f28000c1e1900 */
[----:B------:R0:W4:Y:S01]  /*0d20*/  LDG.E R93, desc[UR6][R54.64+0x200] ;  /* 0x00020006365d7981 */ /* 0x000122000c1e1900 */
[----:B-----5:R-:W-:Y:S01]  /*0d30*/  FADD.FTZ R5, R56, R5 ;  /* 0x0000000538057221 */ /* 0x020fe20000010000 */
[----:B------:R-:W-:Y:S01]  /*0d40*/  FADD.FTZ R13, R58, R13 ;  /* 0x0000000d3a0d7221 */ /* 0x000fe20000010000 */
[----:B------:R-:W-:Y:S01]  /*0d50*/  FADD.FTZ R37, R90, R37 ;  /* 0x000000255a257221 */ /* 0x000fe20000010000 */
[----:B---3--:R-:W-:Y:S01]  /*0d60*/  FADD.FTZ R21, R88, R21 ;  /* 0x0000001558157221 */ /* 0x008fe20000010000 */
[----:B--2---:R-:W-:Y:S01]  /*0d70*/  FADD.FTZ R29, R92, R29 ;  /* 0x0000001d5c1d7221 */ /* 0x004fe20000010000 */
[----:B------:R-:W-:Y:S01]  /*0d80*/  FADD.FTZ R14, R53, R14 ;  /* 0x0000000e350e7221 */ /* 0x000fe20000010000 */
[----:B------:R-:W-:-:S02]  /*0d90*/  IADD3.X R53, R49, UR9, RZ, P0, !PT ;  /* 0x0000000931357c10 */ /* 0x000fc400087fe4ff */
[----:B0-----:R-:W-:-:S03]  /*0da0*/  IADD3 R54, P0, R46, UR8, RZ ;  /* 0x000000082e367c10 */ /* 0x001fc6000ff1e0ff */
[----:B------:R-:W2:Y:S01]  /*0db0*/  LDG.E R90, desc[UR6][R52.64] ;  /* 0x00000006345a7981 */ /* 0x000ea2000c1e1900 */
[----:B------:R-:W-:-:S03]  /*0dc0*/  IADD3.X R55, R47, UR9, RZ, P0, !PT ;  /* 0x000000092f377c10 */ /* 0x000fc600087fe4ff */
[----:B------:R-:W3:Y:S04]  /*0dd0*/  LDG.E R56, desc[UR6][R52.64+0x80] ;  /* 0x0000800634387981 */ /* 0x000ee8000c1e1900 */
[----:B------:R-:W5:Y:S04]  /*0de0*/  LDG.E R88, desc[UR6][R52.64+0x100] ;  /* 0x0001000634587981 */ /* 0x000f68000c1e1900 */
[----:B------:R-:W5:Y:S04]  /*0df0*/  LDG.E R58, desc[UR6][R52.64+0x180] ;  /* 0x00018006343a7981 */ /* 0x000f68000c1e1900 */
[----:B------:R0:W5:Y:S04]  /*0e00*/  LDG.E R92, desc[UR6][R52.64+0x200] ;  /* 0x00020006345c7981 */ /* 0x000168000c1e1900 */
[----:B------:R-:W5:Y:S01]  /*0e10*/  LDG.E R53, desc[UR6][R54.64] ;  /* 0x0000000636357981 */ /* 0x000f62000c1e1900 */
[----:B0-----:R-:W-:Y:S01]  /*0e20*/  IADD3 R52, P0, R44, UR8, RZ ;  /* 0x000000082c347c10 */ /* 0x001fe2000ff1e0ff */
[----:B------:R-:W-:Y:S01]  /*0e30*/  FADD.FTZ R67, R57, R67 ;  /* 0x0000004339437221 */ /* 0x000fe20000010000 */
[----:B----4-:R-:W-:Y:S01]  /*0e40*/  FADD.FTZ R22, R91, R22 ;  /* 0x000000165b167221 */ /* 0x010fe20000010000 */
[----:B------:R-:W-:Y:S01]  /*0e50*/  FADD.FTZ R30, R89, R30 ;  /* 0x0000001e591e7221 */ /* 0x000fe20000010000 */
[----:B------:R-:W-:Y:S01]  /*0e60*/  FADD.FTZ R60, R59, R60 ;  /* 0x0000003c3b3c7221 */ /* 0x000fe20000010000 */
[----:B------:R-:W4:Y:S04]  /*0e70*/  LDG.E R89, desc[UR6][R54.64+0x80] ;  /* 0x0000800636597981 */ /* 0x000f28000c1e1900 */
[----:B------:R-:W4:Y:S04]  /*0e80*/  LDG.E R59, desc[UR6][R54.64+0x100] ;  /* 0x00010006363b7981 */ /* 0x000f28000c1e1900 */
[----:B------:R-:W4:Y:S04]  /*0e90*/  LDG.E R57, desc[UR6][R54.64+0x180] ;  /* 0x0001800636397981 */ /* 0x000f28000c1e1900 */
[----:B------:R0:W4:Y:S01]  /*0ea0*/  LDG.E R91, desc[UR6][R54.64+0x200] ;  /* 0x00020006365b7981 */ /* 0x000122000c1e1900 */
[----:B--2---:R-:W-:Y:S01]  /*0eb0*/  FADD.FTZ R15, R90, R15 ;  /* 0x0000000f5a0f7221 */ /* 0x004fe20000010000 */
[----:B---3--:R-:W-:Y:S01]  /*0ec0*/  FADD.FTZ R23, R56, R23 ;  /* 0x0000001738177221 */ /* 0x008fe20000010000 */
[----:B-----5:R-:W-:Y:S01]  /*0ed0*/  FADD.FTZ R31, R88, R31 ;  /* 0x0000001f581f7221 */ /* 0x020fe20000010000 */
[----:B------:R-:W-:Y:S01]  /*0ee0*/  FADD.FTZ R61, R58, R61 ;  /* 0x0000003d3a3d7221 */ /* 0x000fe20000010000 */
[----:B------:R-:W-:Y:S01]  /*0ef0*/  FADD.FTZ R16, R53, R16 ;  /* 0x0000001035107221 */ /* 0x000fe20000010000 */
[----:B------:R-:W-:-:S05]  /*0f00*/  IADD3.X R53, R45, UR9, RZ, P0, !PT ;  /* 0x000000092d357c10 */ /* 0x000fca00087fe4ff */
[----:B------:R-:W2:Y:S04]  /*0f10*/  LDG.E R88, desc[UR6][R52.64+0x80] ;  /* 0x0000800634587981 */ /* 0x000ea8000c1e1900 */
[----:B------:R-:W3:Y:S04]  /*0f20*/  LDG.E R58, desc[UR6][R52.64+0x100] ;  /* 0x00010006343a7981 */ /* 0x000ee8000c1e1900 */
[----:B------:R-:W5:Y:S04]  /*0f30*/  LDG.E R56, desc[UR6][R52.64+0x180] ;  /* 0x0001800634387981 */ /* 0x000f68000c1e1900 */
[----:B------:R-:W5:Y:S01]  /*0f40*/  LDG.E R90, desc[UR6][R52.64+0x200] ;  /* 0x00020006345a7981 */ /* 0x000f62000c1e1900 */
[----:B0-----:R-:W-:Y:S01]  /*0f50*/  IADD3 R54, P0, R42, UR8, RZ ;  /* 0x000000082a367c10 */ /* 0x001fe2000ff1e0ff */
[----:B------:R-:W-:-:S02]  /*0f60*/  FADD.FTZ R69, R92, R69 ;  /* 0x000000455c457221 */ /* 0x000fc40000010000 */
[----:B------:R0:W5:Y:S01]  /*0f70*/  LDG.E R92, desc[UR6][R52.64] ;  /* 0x00000006345c7981 */ /* 0x000162000c1e1900 */
[----:B------:R-:W-:Y:S01]  /*0f80*/  IADD3.X R55, R43, UR9, RZ, P0, !PT ;  /* 0x000000092b377c10 */ /* 0x000fe200087fe4ff */
[----:B------:R-:W-:Y:S01]  /*0f90*/  FADD.FTZ R68, R93, R68 ;  /* 0x000000445d447221 */ /* 0x000fe20000010000 */
[----:B----4-:R-:W-:Y:S01]  /*0fa0*/  FADD.FTZ R24, R89, R24 ;  /* 0x0000001859187221 */ /* 0x010fe20000010000 */
[----:B------:R-:W-:Y:S01]  /*0fb0*/  FADD.FTZ R32, R59, R32 ;  /* 0x000000203b207221 */ /* 0x000fe20000010000 */
[----:B------:R-:W-:Y:S01]  /*0fc0*/  FADD.FTZ R62, R57, R62 ;  /* 0x0000003e393e7221 */ /* 0x000fe20000010000 */
[----:B------:R-:W-:Y:S01]  /*0fd0*/  FADD.FTZ R70, R91, R70 ;  /* 0x000000465b467221 */ /* 0x000fe20000010000 */
[----:B------:R-:W4:Y:S01]  /*0fe0*/  LDG.E R93, desc[UR6][R54.64] ;  /* 0x00000006365d7981 */ /* 0x000f22000c1e1900 */
[----:B0-----:R-:W-:-:S03]  /*0ff0*/  IADD3 R52, P0, R40, UR8, RZ ;  /* 0x0000000828347c10 */ /* 0x001fc6000ff1e0ff */
[----:B------:R-:W4:Y:S01]  /*1000*/  LDG.E R57, desc[UR6][R54.64+0x80] ;  /* 0x0000800636397981 */ /* 0x000f22000c1e1900 */
[----:B------:R-:W-:-:S03]  /*1010*/  IADD3.X R53, R41, UR9, RZ, P0, !PT ;  /* 0x0000000929357c10 */ /* 0x000fc600087fe4ff */
[----:B------:R-:W4:Y:S04]  /*1020*/  LDG.E R89, desc[UR6][R54.64+0x100] ;  /* 0x0001000636597981 */ /* 0x000f28000c1e1900 */
[----:B------:R-:W4:Y:S04]  /*1030*/  LDG.E R59, desc[UR6][R54.64+0x180] ;  /* 0x00018006363b7981 */ /* 0x000f28000c1e1900 */
[----:B------:R-:W4:Y:S04]  /*1040*/  LDG.E R91, desc[UR6][R54.64+0x200] ;  /* 0x00020006365b7981 */ /* 0x000f28000c1e1900 */
[----:B------:R-:W4:Y:S01]  /*1050*/  LDG.E R54, desc[UR6][R52.64+0x180] ;  /* 0x0001800634367981 */ /* 0x000f22000c1e1900 */
[----:B--2---:R-:W-:-:S03]  /*1060*/  FADD.FTZ R25, R88, R25 ;  /* 0x0000001958197221 */ /* 0x004fc60000010000 */
[----:B------:R-:W2:Y:S01]  /*1070*/  LDG.E R88, desc[UR6][R52.64+0x100] ;  /* 0x0001000634587981 */ /* 0x000ea2000c1e1900 */
[----:B---3--:R-:W-:-:S03]  /*1080*/  FADD.FTZ R33, R58, R33 ;  /* 0x000000213a217221 */ /* 0x008fc60000010000 */
[----:B------:R-:W3:Y:S01]  /*1090*/  LDG.E R58, desc[UR6][R52.64+0x80] ;  /* 0x00008006343a7981 */ /* 0x000ee2000c1e1900 */
[----:B-----5:R-:W-:-:S03]  /*10a0*/  FADD.FTZ R63, R56, R63 ;  /* 0x0000003f383f7221 */ /* 0x020fc60000010000 */
[----:B------:R-:W5:Y:S01]  /*10b0*/  LDG.E R56, desc[UR6][R52.64] ;  /* 0x0000000634387981 */ /* 0x000f62000c1e1900 */
[----:B------:R-:W-:-:S03]  /*10c0*/  FADD.FTZ R71, R90, R71 ;  /* 0x000000475a477221 */ /* 0x000fc60000010000 */
[----:B------:R-:W5:Y:S01]  /*10d0*/  LDG.E R90, desc[UR6][R52.64+0x200] ;  /* 0x00020006345a7981 */ /* 0x000f62000c1e1900 */
[----:B------:R-:W-:-:S06]  /*10e0*/  UIADD3 UR4, UR4, 0x1, URZ ;  /* 0x0000000104047890 */ /* 0x000fcc000fffe03f */
[----:B------:R-:W-:Y:S01]  /*10f0*/  ISETP.LE.AND P0, PT, R75, UR4, PT ;  /* 0x000000044b007c0c */ /* 0x000fe2000bf03270 */
[----:B------:R-:W-:Y:S01]  /*1100*/  ULEA UR8, UP0, UR10, UR8, 0x2 ;  /* 0x000000080a087291 */ /* 0x000fe2000f80103f */
[----:B------:R-:W-:-:S03]  /*1110*/  FADD.FTZ R17, R92, R17 ;  /* 0x000000115c117221 */ /* 0x000fc60000010000 */
[----:B------:R-:W-:Y:S01]  /*1120*/  UIADD3.X UR9, UR9, UR5, URZ, UP0, !UPT ;  /* 0x0000000509097290 */ /* 0x000fe200087fe43f */
[----:B----4-:R-:W-:Y:S01]  /*1130*/  FADD.FTZ R18, R93, R18 ;  /* 0x000000125d127221 */ /* 0x010fe20000010000 */
[----:B------:R-:W-:Y:S01]  /*1140*/  FADD.FTZ R26, R57, R26 ;  /* 0x0000001a391a7221 */ /* 0x000fe20000010000 */
[----:B------:R-:W-:Y:S01]  /*1150*/  FADD.FTZ R34, R89, R34 ;  /* 0x0000002259227221 */ /* 0x000fe20000010000 */
[----:B------:R-:W-:Y:S01]  /*1160*/  FADD.FTZ R64, R59, R64 ;  /* 0x000000403b407221 */ /* 0x000fe20000010000 */
[----:B------:R-:W-:Y:S01]  /*1170*/  FADD.FTZ R72, R91, R72 ;  /* 0x000000485b487221 */ /* 0x000fe20000010000 */
[----:B------:R-:W-:Y:S01]  /*1180*/  FADD.FTZ R65, R54, R65 ;  /* 0x0000004136417221 */ /* 0x000fe20000010000 */
[----:B--2---:R-:W-:Y:S01]  /*1190*/  FADD.FTZ R35, R88, R35 ;  /* 0x0000002358237221 */ /* 0x004fe20000010000 */
[----:B---3--:R-:W-:Y:S01]  /*11a0*/  FADD.FTZ R27, R58, R27 ;  /* 0x0000001b3a1b7221 */ /* 0x008fe20000010000 */
[----:B-----5:R-:W-:Y:S01]  /*11b0*/  FADD.FTZ R19, R56, R19 ;  /* 0x0000001338137221 */ /* 0x020fe20000010000 */
[----:B------:R-:W-:Y:S01]  /*11c0*/  FADD.FTZ R73, R90, R73 ;  /* 0x000000495a497221 */ /* 0x000fe20000010000 */
[----:B------:R-:W-:Y:S06]  /*11d0*/  @!P0 BRA `(.L_x_250) ;  /* 0xfffffff800108947 */ /* 0x000fec000383ffff */
.L_x_249:
[----:B------:R-:W0:Y:S01]  /*11e0*/  S2UR UR5, SR_CgaCtaId ;  /* 0x00000000000579c3 */ /* 0x000e220000008800 */
[----:B------:R-:W-:Y:S01]  /*11f0*/  LEA.HI R41, R3, R3, RZ, 0x1 ;  /* 0x0000000303297211 */ /* 0x000fe200078f08ff */
[----:B------:R-:W-:Y:S01]  /*1200*/  IMAD.SHL.U32 R38, R0, 0x40, RZ ;  /* 0x0000004000267824 */ /* 0x000fe200078e00ff */
[----:B------:R-:W-:Y:S01]  /*1210*/  SHF.L.U32 R39, R76, 0x6, RZ ;  /* 0x000000064c277819 */ /* 0x000fe200000006ff */
[----:B------:R-:W-:Y:S01]  /*1220*/  ULDC UR8, c[0x0][0x390] ;  /* 0x0000e40000087ab9 */ /* 0x000fe20000000800 */
[----:B------:R-:W-:Y:S01]  /*1230*/  LOP3.LUT R42, R41, 0x1ffffe, RZ, 0xc0, !PT ;  /* 0x001ffffe292a7812 */ /* 0x000fe200078ec0ff */
[----:B------:R-:W-:Y:S01]  /*1240*/  FMUL.FTZ R4, R4, UR8 ;  /* 0x0000000804047c20 */ /* 0x000fe20008410000 */
[----:B------:R-:W-:Y:S01]  /*1250*/  LOP3.LUT R41, R38, 0x1c0, RZ, 0xc0, !PT ;  /* 0x000001c026297812 */ /* 0x000fe200078ec0ff */
[----:B------:R-:W-:Y:S01]  /*1260*/  IMAD.SHL.U32 R38, R78, 0x8, RZ ;  /* 0x000000084e267824 */ /* 0x000fe200078e00ff */
[----:B------:R-:W-:Y:S01]  /*1270*/  SHF.L.U32 R40, R2, 0x3, RZ ;  /* 0x0000000302287819 */ /* 0x000fe200000006ff */
[----:B------:R-:W-:Y:S01]  /*1280*/  FMUL.FTZ R5, R5, UR8 ;  /* 0x0000000805057c20 */ /* 0x000fe20008410000 */
[----:B------:R-:W-:Y:S01]  /*1290*/  LOP3.LUT R39, R39, 0x1c0, RZ, 0xc0, !PT ;  /* 0x000001c027277812 */ /* 0x000fe200078ec0ff */
[----:B------:R-:W-:Y:S01]  /*12a0*/  FMUL.FTZ R6, R6, UR8 ;  /* 0x0000000806067c20 */ /* 0x000fe20008410000 */
[----:B------:R-:W-:Y:S01]  /*12b0*/  IADD3 R42, R3, -R42, RZ ;  /* 0x8000002a032a7210 */ /* 0x000fe20007ffe0ff */
[----:B------:R-:W-:Y:S01]  /*12c0*/  FMUL.FTZ R7, R7, UR8 ;  /* 0x0000000807077c20 */ /* 0x000fe20008410000 */
[----:B------:R-:W-:Y:S01]  /*12d0*/  SHF.R.U32.HI R3, RZ, 0x3, R41 ;  /* 0x00000003ff037819 */ /* 0x000fe20000011629 */
[----:B------:R-:W-:Y:S01]  /*12e0*/  UMOV UR4, 0x400 ;  /* 0x0000040000047882 */ /* 0x000fe20000000000 */
[----:B------:R-:W-:Y:S01]  /*12f0*/  LOP3.LUT R44, R41, 0x38, R38, 0xf8, !PT ;  /* 0x00000038292c7812 */ /* 0x000fe200078ef826 */
[----:B------:R-:W-:Y:S01]  /*1300*/  FMUL.FTZ R12, R12, UR8 ;  /* 0x000000080c0c7c20 */ /* 0x000fe20008410000 */
[----:B------:R-:W-:Y:S01]  /*1310*/  LOP3.LUT R40, R39, 0x18, R40, 0xf8, !PT ;  /* 0x0000001827287812 */ /* 0x000fe200078ef828 */
[----:B------:R-:W-:Y:S01]  /*1320*/  FMUL.FTZ R13, R13, UR8 ;  /* 0x000000080d0d7c20 */ /* 0x000fe20008410000 */
[----:B------:R-:W-:Y:S01]  /*1330*/  SHF.R.U32.HI R39, RZ, 0x3, R39 ;  /* 0x00000003ff277819 */ /* 0x000fe20000011627 */
[----:B------:R-:W-:Y:S01]  /*1340*/  FMUL.FTZ R9, R9, UR8 ;  /* 0x0000000809097c20 */ /* 0x000fe20008410000 */
[----:B------:R-:W-:Y:S01]  /*1350*/  F2FP.F16.F32.PACK_AB R4, R5, R4 ;  /* 0x000000040504723e */ /* 0x000fe200000000ff */
[----:B0-----:R-:W-:Y:S01]  /*1360*/  ULEA UR4, UR5, UR4, 0x18 ;  /* 0x0000000405047291 */ /* 0x001fe2000f8ec03f */
[----:B------:R-:W-:Y:S01]  /*1370*/  LOP3.LUT R41, R44, R3, RZ, 0x3c, !PT ;  /* 0x000000032c297212 */ /* 0x000fe200078e3cff */
[----:B------:R-:W-:Y:S01]  /*1380*/  FMUL.FTZ R14, R14, UR8 ;  /* 0x000000080e0e7c20 */ /* 0x000fe20008410000 */
[----:B------:R-:W-:Y:S01]  /*1390*/  F2FP.F16.F32.PACK_AB R5, R7, R6 ;  /* 0x000000060705723e */ /* 0x000fe200000000ff */
[----:B------:R-:W-:Y:S01]  /*13a0*/  FMUL.FTZ R6, R8, UR8 ;  /* 0x0000000808067c20 */ /* 0x000fe20008410000 */
[----:B------:R-:W-:Y:S01]  /*13b0*/  LEA R42, R42, R77, 0x9 ;  /* 0x0000004d2a2a7211 */ /* 0x000fe200078e48ff */
[----:B------:R-:W-:Y:S01]  /*13c0*/  FMUL.FTZ R7, R10, UR8 ;  /* 0x000000080a077c20 */ /* 0x000fe20008410000 */
[----:B------:R-:W-:Y:S01]  /*13d0*/  LOP3.LUT R3, R40, R39, RZ, 0x3c, !PT ;  /* 0x0000002728037212 */ /* 0x000fe200078e3cff */
[----:B------:R-:W-:Y:S01]  /*13e0*/  FMUL.FTZ R8, R11, UR8 ;  /* 0x000000080b087c20 */ /* 0x000fe20008410000 */
[----:B------:R-:W-:Y:S01]  /*13f0*/  LOP3.LUT P0, RZ, R76, 0x4, RZ, 0xc0, !PT ;  /* 0x000000044cff7812 */ /* 0x000fe2000780c0ff */
[----:B------:R-:W-:Y:S01]  /*1400*/  FMUL.FTZ R15, R15, UR8 ;  /* 0x000000080f0f7c20 */ /* 0x000fe20008410000 */
[----:B------:R-:W-:Y:S01]  /*1410*/  LEA R3, R42, R3, 0x1 ;  /* 0x000000032a037211 */ /* 0x000fe200078e08ff */
[----:B------:R-:W-:Y:S01]  /*1420*/  FMUL.FTZ R10, R16, UR8 ;  /* 0x00000008100a7c20 */ /* 0x000fe20008410000 */
[----:B------:R-:W-:Y:S01]  /*1430*/  F2FP.F16.F32.PACK_AB R7, R8, R7 ;  /* 0x000000070807723e */ /* 0x000fe200000000ff */
[----:B------:R-:W-:Y:S01]  /*1440*/  FMUL.FTZ R17, R17, UR8 ;  /* 0x0000000811117c20 */ /* 0x000fe20008410000 */
[----:B------:R-:W-:Y:S01]  /*1450*/  F2FP.F16.F32.PACK_AB R8, R13, R12 ;  /* 0x0000000c0d08723e */ /* 0x000fe200000000ff */
[----:B------:R-:W-:Y:S01]  /*1460*/  FMUL.FTZ R18, R18, UR8 ;  /* 0x0000000812127c20 */ /* 0x000fe20008410000 */
[----:B------:R-:W-:Y:S01]  /*1470*/  LEA R13, R3, UR4, 0x1 ;  /* 0x00000004030d7c11 */ /* 0x000fe2000f8e08ff */
[----:B------:R-:W-:Y:S01]  /*1480*/  FMUL.FTZ R19, R19, UR8 ;  /* 0x0000000813137c20 */ /* 0x000fe20008410000 */
[----:B------:R-:W-:Y:S01]  /*1490*/  F2FP.F16.F32.PACK_AB R6, R9, R6 ;  /* 0x000000060906723e */ /* 0x000fe200000000ff */
[----:B------:R-:W-:Y:S01]  /*14a0*/  FMUL.FTZ R20, R20, UR8 ;  /* 0x0000000814147c20 */ /* 0x000fe20008410000 */
        /* <DEDUP_REMOVED lines=8> */
[----:B------:R-:W-:Y:S01]  /*1530*/  IADD3 R15, R13, 0x40, RZ ;  /* 0x000000400d0f7810 */ /* 0x000fe20007ffe0ff */
[----:B------:R-:W-:Y:S01]  /*1540*/  FMUL.FTZ R24, R24, UR8 ;  /* 0x0000000818187c20 */ /* 0x000fe20008410000 */
[----:B------:R-:W-:Y:S01]  /*1550*/  FMUL.FTZ R25, R25, UR8 ;  /* 0x0000000819197c20 */ /* 0x000fe20008410000 */
[----:B------:R-:W-:Y:S01]  /*1560*/  FMUL.FTZ R26, R26, UR8 ;  /* 0x000000081a1a7c20 */ /* 0x000fe20008410000 */
[----:B------:R-:W-:Y:S01]  /*1570*/  FMUL.FTZ R27, R27, UR8 ;  /* 0x000000081b1b7c20 */ /* 0x000fe20008410000 */
[----:B------:R-:W-:-:S02]  /*1580*/  @P0 VIADD R15, R13, 0xffffffc0 ;  /* 0xffffffc00d0f0836 */ /* 0x000fc40000000000 */
        /* <DEDUP_REMOVED lines=22> */
[----:B------:R-:W-:Y:S01]  /*16f0*/  STS [R13], R4 ;  /* 0x000000040d007388 */ /* 0x000fe20000000800 */
[----:B------:R-:W-:Y:S01]  /*1700*/  F2FP.F16.F32.PACK_AB R24, R25, R24 ;  /* 0x000000181918723e */ /* 0x000fe200000000ff */
[----:B------:R-:W-:Y:S01]  /*1710*/  FMUL.FTZ R70, R70, UR8 ;  /* 0x0000000846467c20 */ /* 0x000fe20008410000 */
[----:B------:R-:W-:Y:S01]  /*1720*/  F2FP.F16.F32.PACK_AB R26, R27, R26 ;  /* 0x0000001a1b1a723e */ /* 0x000fe200000000ff */
[----:B------:R-:W-:Y:S01]  /*1730*/  STS [R13+0x400], R5 ;  /* 0x000400050d007388 */ /* 0x000fe20000000800 */
[----:B------:R-:W-:Y:S01]  /*1740*/  FMUL.FTZ R71, R71, UR8 ;  /* 0x0000000847477c20 */ /* 0x000fe20008410000 */
[----:B------:R-:W-:Y:S01]  /*1750*/  FMUL.FTZ R72, R72, UR8 ;  /* 0x0000000848487c20 */ /* 0x000fe20008410000 */
[----:B------:R-:W-:Y:S01]  /*1760*/  FMUL.FTZ R73, R73, UR8 ;  /* 0x0000000849497c20 */ /* 0x000fe20008410000 */
[----:B------:R-:W-:Y:S01]  /*1770*/  STS [R15], R8 ;  /* 0x000000080f007388 */ /* 0x000fe20000000800 */
[----:B------:R-:W-:Y:S01]  /*1780*/  F2FP.F16.F32.PACK_AB R32, R33, R32 ;  /* 0x000000202120723e */ /* 0x000fe200000000ff */
[----:B------:R-:W-:Y:S01]  /*1790*/  IMAD R2, R2, 0x200, R41 ;  /* 0x0000020002027824 */ /* 0x000fe200078e0229 */
[----:B------:R-:W-:Y:S01]  /*17a0*/  F2FP.F16.F32.PACK_AB R34, R35, R34 ;  /* 0x000000222322723e */ /* 0x000fe200000000ff */
[----:B------:R-:W-:Y:S01]  /*17b0*/  STS [R15+0x400], R9 ;  /* 0x000400090f007388 */ /* 0x000fe20000000800 */
[----:B------:R-:W-:Y:S01]  /*17c0*/  F2FP.F16.F32.PACK_AB R36, R37, R36 ;  /* 0x000000242524723e */ /* 0x000fe200000000ff */
[----:B------:R-:W-:Y:S01]  /*17d0*/  ULDC.64 UR10, c[0x0][0x448] ;  /* 0x00011200000a7ab9 */ /* 0x000fe20000000a00 */
[----:B------:R-:W-:Y:S01]  /*17e0*/  F2FP.F16.F32.PACK_AB R60, R61, R60 ;  /* 0x0000003c3d3c723e */ /* 0x000fe200000000ff */
[----:B------:R-:W-:Y:S01]  /*17f0*/  STS [R13+0x1000], R6 ;  /* 0x001000060d007388 */ /* 0x000fe20000000800 */
[----:B------:R-:W-:Y:S01]  /*1800*/  F2FP.F16.F32.PACK_AB R66, R67, R66 ;  /* 0x000000424342723e */ /* 0x000fe200000000ff */
[----:B------:R-:W-:Y:S01]  /*1810*/  BSSY B0, `(.L_x_251) ;  /* 0x0000044000007945 */ /* 0x000fe20003800000 */
        /* <DEDUP_REMOVED lines=8> */
[----:B------:R-:W-:Y:S02]  /*18a0*/  SHF.R.S32.HI R12, RZ, 0x1f, R79 ;  /* 0x0000001fff0c7819 */ /* 0x000fe4000001144f */
[----:B------:R-:W-:Y:S01]  /*18b0*/  SHF.R.S32.HI R39, RZ, 0x1f, R38 ;  /* 0x0000001fff277819 */ /* 0x000fe20000011426 */
[----:B------:R-:W-:Y:S01]  /*18c0*/  STS [R13+0x2000], R20 ;  /* 0x002000140d007388 */ /* 0x000fe20000000800 */
[----:B------:R-:W-:Y:S01]  /*18d0*/  SHF.R.S32.HI R29, RZ, 0x1f, R0 ;  /* 0x0000001fff1d7819 */ /* 0x000fe20000011400 */
[----:B------:R-:W-:Y:S01]  /*18e0*/  IMAD R12, R12, UR10, RZ ;  /* 0x0000000a0c0c7c24 */ /* 0x000fe2000f8e02ff */
[----:B------:R-:W-:Y:S01]  /*18f0*/  IADD3 R31, R38, 0x80, RZ ;  /* 0x00000080261f7810 */ /* 0x000fe20007ffe0ff */
[----:B------:R-:W-:Y:S04]  /*1900*/  STS [R13+0x2400], R22 ;  /* 0x002400160d007388 */ /* 0x000fe80000000800 */
[----:B------:R0:W-:Y:S04]  /*1910*/  STS [R15+0x2000], R28 ;  /* 0x0020001c0f007388 */ /* 0x0001e80000000800 */
[----:B------:R1:W-:Y:S04]  /*1920*/  STS [R15+0x2400], R30 ;  /* 0x0024001e0f007388 */ /* 0x0003e80000000800 */
[----:B------:R-:W-:Y:S01]  /*1930*/  STS [R13+0x3000], R24 ;  /* 0x003000180d007388 */ /* 0x000fe20000000800 */
[----:B0-----:R-:W-:Y:S01]  /*1940*/  LEA R28, R2, UR4, 0x1 ;  /* 0x00000004021c7c11 */ /* 0x001fe2000f8e08ff */
[----:B------:R-:W-:-:S02]  /*1950*/  IMAD.WIDE.U32 R2, R79, UR10, R38 ;  /* 0x0000000a4f027c25 */ /* 0x000fc4000f8e0026 */
[----:B------:R-:W-:Y:S01]  /*1960*/  STS [R13+0x3400], R26 ;  /* 0x0034001a0d007388 */ /* 0x000fe20000000800 */
[----:B------:R-:W-:Y:S01]  /*1970*/  ULDC.64 UR4, c[0x0][0x460] ;  /* 0x0001180000047ab9 */ /* 0x000fe20000000a00 */
[----:B-1----:R-:W-:Y:S02]  /*1980*/  VIADD R30, R38, 0x40 ;  /* 0x00000040261e7836 */ /* 0x002fe40000000000 */
[----:B------:R-:W-:Y:S01]  /*1990*/  STS [R15+0x3000], R32 ;  /* 0x003000200f007388 */ /* 0x000fe20000000800 */
[----:B------:R-:W-:Y:S02]  /*19a0*/  IADD3 R82, P0, R82, R2, RZ ;  /* 0x0000000252527210 */ /* 0x000fe40007f1e0ff */
[----:B------:R-:W-:Y:S01]  /*19b0*/  IADD3 R2, R0, 0x20, RZ ;  /* 0x0000002000027810 */ /* 0x000fe20007ffe0ff */
        /* <DEDUP_REMOVED lines=8> */
[----:B------:R1:W-:Y:S01]  /*1a40*/  STS [R15+0x5400], R72 ;  /* 0x005400480f007388 */ /* 0x0003e20000000800 */
[C---:B0-----:R-:W-:Y:S01]  /*1a50*/  IMAD R13, R79.reuse, UR11, R12 ;  /* 0x0000000b4f0d7c24 */ /* 0x041fe2000f8e020c */
[----:B------:R-:W-:Y:S01]  /*1a60*/  IADD3 R79, -R79, R80, RZ ;  /* 0x000000504f4f7210 */ /* 0x000fe20007ffe1ff */
[----:B------:R-:W-:Y:S01]  /*1a70*/  BAR.SYNC.DEFER_BLOCKING 0x0 ;  /* 0x0000000000007b1d */ /* 0x000fe20000010000 */
[----:B------:R-:W-:-:S02]  /*1a80*/  SHF.R.S32.HI R12, RZ, 0x1f, R74 ;  /* 0x0000001fff0c7819 */ /* 0x000fc4000001144a */
[----:B------:R-:W-:Y:S02]  /*1a90*/  ISETP.GE.AND P1, PT, R0, R79, PT ;  /* 0x0000004f0000720c */ /* 0x000fe40003f26270 */
[----:B------:R-:W-:Y:S01]  /*1aa0*/  IADD3.X R83, R81, R3, R13, P0, !PT ;  /* 0x0000000351537210 */ /* 0x000fe200007fe40d */
[----:B------:R-:W-:Y:S01]  /*1ab0*/  IMAD R3, R12, UR4, RZ ;  /* 0x000000040c037c24 */ /* 0x000fe2000f8e02ff */
[----:B------:R-:W-:-:S03]  /*1ac0*/  ISETP.GE.AND P0, PT, R2, R79, PT ;  /* 0x0000004f0200720c */ /* 0x000fc60003f06270 */
[C---:B------:R-:W-:Y:S02]  /*1ad0*/  IMAD R3, R74.reuse, UR5, R3 ;  /* 0x000000054a037c24 */ /* 0x040fe4000f8e0203 */
[----:B------:R-:W-:-:S05]  /*1ae0*/  IMAD.WIDE.U32 R82, R74, UR4, R82 ;  /* 0x000000044a527c25 */ /* 0x000fca000f8e0052 */
[----:B------:R-:W-:Y:S01]  /*1af0*/  IADD3 R25, R83, R3, RZ ;  /* 0x0000000353197210 */ /* 0x000fe20007ffe0ff */
[----:B------:R1:W0:Y:S04]  /*1b00*/  LDS.128 R4, [R28+0x1000] ;  /* 0x001000001c047984 */ /* 0x0002280000000c00 */
[----:B------:R1:W2:Y:S01]  /*1b10*/  LDS.128 R8, [R28+0x3000] ;  /* 0x003000001c087984 */ /* 0x0002a20000000c00 */
[----:B------:R-:W-:Y:S05]  /*1b20*/  @P1 BRA `(.L_x_252) ;  /* 0x0000000000481947 */ /* 0x000fea0003800000 */
[----:B------:R-:W-:Y:S01]  /*1b30*/  ULDC UR4, c[0x0][0x2d0] ;  /* 0x0000b40000047ab9 */ /* 0x000fe20000000800 */
[----:B-1----:R-:W1:Y:S01]  /*1b40*/  LDS.128 R12, [R28+0x2000] ;  /* 0x002000001c0c7984 */ /* 0x002e620000000c00 */
[----:B------:R-:W-:Y:S01]  /*1b50*/  ISETP.GE.AND P1, PT, R38, UR4, PT ;  /* 0x0000000426007c0c */ /* 0x000fe2000bf26270 */
[----:B------:R-:W-:Y:S01]  /*1b60*/  IMAD R27, R29, UR10, RZ ;  /* 0x0000000a1d1b7c24 */ /* 0x000fe2000f8e02ff */
[----:B------:R-:W-:Y:S01]  /*1b70*/  ISETP.GE.AND P2, PT, R30, UR4, PT ;  /* 0x000000041e007c0c */ /* 0x000fe2000bf46270 */
[----:B------:R-:W3:Y:S01]  /*1b80*/  LDS.128 R16, [R28+0x4000] ;  /* 0x004000001c107984 */ /* 0x000ee20000000c00 */
[----:B------:R-:W-:Y:S01]  /*1b90*/  IMAD.MOV.U32 R24, RZ, RZ, R82 ;  /* 0x000000ffff187224 */ /* 0x000fe200078e0052 */
[----:B------:R-:W-:Y:S01]  /*1ba0*/  ISETP.GE.AND P3, PT, R31, UR4, PT ;  /* 0x000000041f007c0c */ /* 0x000fe2000bf66270 */
[C---:B------:R-:W-:Y:S01]  /*1bb0*/  IMAD R27, R0.reuse, UR11, R27 ;  /* 0x0000000b001b7c24 */ /* 0x040fe2000f8e021b */
[----:B------:R-:W-:Y:S01]  /*1bc0*/  ULDC.64 UR8, c[0x0][0x3e8] ;  /* 0x0000fa0000087ab9 */ /* 0x000fe20000000a00 */
[----:B------:R-:W-:-:S05]  /*1bd0*/  IMAD.WIDE.U32 R2, R0, UR10, R24 ;  /* 0x0000000a00027c25 */ /* 0x000fca000f8e0018 */
[----:B------:R-:W4:Y:S01]  /*1be0*/  @!P1 LDS.128 R20, [R28] ;  /* 0x000000001c149984 */ /* 0x000f220000000c00 */
[----:B------:R-:W-:Y:S02]  /*1bf0*/  IADD3 R3, R3, R27, RZ ;  /* 0x0000001b03037210 */ /* 0x000fe40007ffe0ff */
[----:B------:R-:W-:-:S04]  /*1c00*/  LEA R26, P4, R2, UR8, 0x1 ;  /* 0x00000008021a7c11 */ /* 0x000fc8000f8808ff */
[----:B------:R-:W-:-:S05]  /*1c10*/  LEA.HI.X R27, R2, UR9, R3, 0x1, P4 ;  /* 0x00000009021b7c11 */ /* 0x000fca000a0f0c03 */
[----:B-1----:R1:W-:Y:S04]  /*1c20*/  @!P2 STG.E.128 desc[UR6][R26.64+0x80], R12 ;  /* 0x0000800c1a00a986 */ /* 0x0023e8000c101d06 */
[----:B---3--:R1:W-:Y:S04]  /*1c30*/  @!P3 STG.E.128 desc[UR6][R26.64+0x100], R16 ;  /* 0x000100101a00b986 */ /* 0x0083e8000c101d06 */
[----:B----4-:R1:W-:Y:S02]  /*1c40*/  @!P1 STG.E.128 desc[UR6][R26.64], R20 ;  /* 0x000000141a009986 */ /* 0x0103e4000c101d06 */
.L_x_252:
[----:B------:R-:W-:Y:S05]  /*1c50*/  BSYNC B0 ;  /* 0x0000000000007941 */ /* 0x000fea0003800000 */
.L_x_251:
[----:B-1----:R1:W3:Y:S01]  /*1c60*/  LDS.128 R12, [R28+0x5000] ;  /* 0x005000001c0c7984 */ /* 0x0022e20000000c00 */
[----:B------:R-:W-:Y:S05]  /*1c70*/  @P0 EXIT ;  /* 0x000000000000094d */ /* 0x000fea0003800000 */
[----:B------:R-:W-:Y:S01]  /*1c80*/  IADD3 R17, P0, R0, 0x20, RZ ;  /* 0x0000002000117810 */ /* 0x000fe20007f1e0ff */
[----:B------:R-:W-:Y:S01]  /*1c90*/  IMAD.MOV.U32 R2, RZ, RZ, R82 ;  /* 0x000000ffff027224 */ /* 0x000fe200078e0052 */
[----:B------:R-:W-:Y:S01]  /*1ca0*/  MOV R3, R25 ;  /* 0x0000001900037202 */ /* 0x000fe20000000f00 */
[----:B------:R-:W-:Y:S01]  /*1cb0*/  ULDC.64 UR8, c[0x0][0x3e8] ;  /* 0x0000fa0000087ab9 */ /* 0x000fe20000000a00 */
[----:B------:R-:W-:Y:S01]  /*1cc0*/  IADD3.X R0, RZ, R29, RZ, P0, !PT ;  /* 0x0000001dff007210 */ /* 0x000fe200007fe4ff */
[----:B------:R-:W-:Y:S01]  /*1cd0*/  ULDC UR4, c[0x0][0x2d0] ;  /* 0x0000b40000047ab9 */ /* 0x000fe20000000800 */
[----:B------:R-:W-:Y:S01]  /*1ce0*/  IMAD.WIDE.U32 R2, R17, UR10, R2 ;  /* 0x0000000a11027c25 */ /* 0x000fe2000f8e0002 */
[----:B------:R-:W-:Y:S02]  /*1cf0*/  ISETP.GE.AND P1, PT, R38, UR4, PT ;  /* 0x0000000426007c0c */ /* 0x000fe4000bf26270 */
[----:B------:R-:W-:Y:S01]  /*1d00*/  ISETP.GE.AND P2, PT, R30, UR4, PT ;  /* 0x000000041e007c0c */ /* 0x000fe2000bf46270 */
[----:B------:R-:W-:Y:S01]  /*1d10*/  IMAD R0, R0, UR10, RZ ;  /* 0x0000000a00007c24 */ /* 0x000fe2000f8e02ff */
[----:B------:R-:W-:-:S03]  /*1d20*/  LEA R16, P0, R2, UR8, 0x1 ;  /* 0x0000000802107c11 */ /* 0x000fc6000f8008ff */
[----:B------:R-:W-:-:S05]  /*1d30*/  IMAD R17, R17, UR11, R0 ;  /* 0x0000000b11117c24 */ /* 0x000fca000f8e0200 */
[----:B------:R-:W-:-:S04]  /*1d40*/  IADD3 R3, R3, R17, RZ ;  /* 0x0000001103037210 */ /* 0x000fc80007ffe0ff */
[----:B------:R-:W-:Y:S02]  /*1d50*/  LEA.HI.X R17, R2, UR9, R3, 0x1, P0 ;  /* 0x0000000902117c11 */ /* 0x000fe400080f0c03 */
[----:B------:R-:W-:-:S03]  /*1d60*/  ISETP.GE.AND P0, PT, R31, UR4, PT ;  /* 0x000000041f007c0c */ /* 0x000fc6000bf06270 */
[----:B0-----:R0:W-:Y:S04]  /*1d70*/  @!P1 STG.E.128 desc[UR6][R16.64], R4 ;  /* 0x0000000410009986 */ /* 0x0011e8000c101d06 */
[----:B--2---:R0:W-:Y:S06]  /*1d80*/  @!P2 STG.E.128 desc[UR6][R16.64+0x80], R8 ;  /* 0x000080081000a986 */ /* 0x0041ec000c101d06 */
[----:B------:R-:W-:Y:S05]  /*1d90*/  @P0 EXIT ;  /* 0x000000000000094d */ /* 0x000fea0003800000 */
[----:B---3--:R-:W-:Y:S01]  /*1da0*/  STG.E.128 desc[UR6][R16.64+0x100], R12 ;  /* 0x0001000c10007986 */ /* 0x008fe2000c101d06 */
[----:B------:R-:W-:Y:S05]  /*1db0*/  EXIT ;  /* 0x000000000000794d */ /* 0x000fea0003800000 */
.L_x_253:
        /* <DEDUP_REMOVED lines=12> */
.L_x_808:


//--------------------- .text._ZN5flash44flash_bwd_dq_dk_dv_loop_seqk_parallel_kernelI23Flash_bwd_kernel_traitsILi192ELi64ELi64ELi8ELi4ELi2ELi2ELb1ELb1EN7cutlass6half_tE19Flash_kernel_traitsILi192ELi64ELi64ELi8ES3_EELb1ELb1ELb0ELb0ELb0ELb0ELb0EEEvNS_16Flash_bwd_paramsE --------------------------
	.section	.text._ZN5flash44flash_bwd_dq_dk_dv_loop_seqk_parallel_kernelI23Flash_bwd_kernel_traitsILi192ELi64ELi64ELi8ELi4ELi2ELi2ELb1ELb1EN7cutlass6half_tE19Flash_kernel_traitsILi192ELi64ELi64ELi8ES3_EELb1ELb1ELb0ELb0ELb0ELb0ELb0EEEvNS_16Flash_bwd_paramsE,"ax",@progbits
	.align	128
        .global         _ZN5flash44flash_bwd_dq_dk_dv_loop_seqk_parallel_kernelI23Flash_bwd_kernel_traitsILi192ELi64ELi64ELi8ELi4ELi2ELi2ELb1ELb1EN7cutlass6half_tE19Flash_kernel_traitsILi192ELi64ELi64ELi8ES3_EELb1ELb1ELb0ELb0ELb0ELb0ELb0EEEvNS_16Flash_bwd_paramsE
        .type           _ZN5flash44flash_bwd_dq_dk_dv_loop_seqk_parallel_kernelI23Flash_bwd_kernel_traitsILi192ELi64ELi64ELi8ELi4ELi2ELi2ELb1ELb1EN7cutlass6half_tE19Flash_kernel_traitsILi192ELi64ELi64ELi8ES3_EELb1ELb1ELb0ELb0ELb0ELb0ELb0EEEvNS_16Flash_bwd_paramsE,@function
        .size           _ZN5flash44flash_bwd_dq_dk_dv_loop_seqk_parallel_kernelI23Flash_bwd_kernel_traitsILi192ELi64ELi64ELi8ELi4ELi2ELi2ELb1ELb1EN7cutlass6half_tE19Flash_kernel_traitsILi192ELi64ELi64ELi8ES3_EELb1ELb1ELb0ELb0ELb0ELb0ELb0EEEvNS_16Flash_bwd_paramsE,(.L_x_809 - _ZN5flash44flash_bwd_dq_dk_dv_loop_seqk_parallel_kernelI23Flash_bwd_kernel_traitsILi192ELi64ELi64ELi8ELi4ELi2ELi2ELb1ELb1EN7cutlass6half_tE19Flash_kernel_traitsILi192ELi64ELi64ELi8ES3_EELb1ELb1ELb0ELb0ELb0ELb0ELb0EEEvNS_16Flash_bwd_paramsE)
        .other          _ZN5flash44flash_bwd_dq_dk_dv_loop_seqk_parallel_kernelI23Flash_bwd_kernel_traitsILi192ELi64ELi64ELi8ELi4ELi2ELi2ELb1ELb1EN7cutlass6half_tE19Flash_kernel_traitsILi192ELi64ELi64ELi8ES3_EELb1ELb1ELb0ELb0ELb0ELb0ELb0EEEvNS_16Flash_bwd_paramsE,@"STO_CUDA_ENTRY STV_DEFAULT"
_ZN5flash44flash_bwd_dq_dk_dv_loop_seqk_parallel_kernelI23Flash_bwd_kernel_traitsILi192ELi64ELi64ELi8ELi4ELi2ELi2ELb1ELb1EN7cutlass6half_tE19Flash_kernel_traitsILi192ELi64ELi64ELi8ES3_EELb1ELb1ELb0ELb0ELb0ELb0ELb0EEEvNS_16Flash_bwd_paramsE:
.text._ZN5flash44flash_bwd_dq_dk_dv_loop_seqk_parallel_kernelI23Flash_bwd_kernel_traitsILi192ELi64ELi64ELi8ELi4ELi2ELi2ELb1ELb1EN7cutlass6half_tE19Flash_kernel_traitsILi192ELi64ELi64ELi8ES3_EELb1ELb1ELb0ELb0ELb0ELb0ELb0EEEvNS_16Flash_bwd_paramsE:
        /* <DEDUP_REMOVED lines=15> */
[----:B------:R-:W-:-:S07]  /*00f0*/  UMOV UR5, 0x400 ;  /* 0x0000040000057882 */ /* 0x000fce0000000000 */
[----:B------:R-:W4:Y:S08]  /*0100*/  S2UR UR59, SR_CTAID.Z ;  /* 0x00000000003b79c3 */ /* 0x000f300000002700 */
[----:B------:R-:W5:Y:S01]  /*0110*/  S2UR UR50, SR_CTAID.Y ;  /* 0x00000000003279c3 */ /* 0x000f620000002600 */
[----:B---3--:R-:W-:Y:S01]  /*0120*/  ULEA UR4, UR4, UR5, 0x18 ;  /* 0x0000000504047291 */ /* 0x008fe2000f8ec03f */
[----:B--2---:R-:W-:Y:S01]  /*0130*/  SHF.R.S32.HI R2, RZ, 0x1f, R8 ;  /* 0x0000001fff027819 */ /* 0x004fe20000011408 */
[----:B----4-:R-:W-:-:S03]  /*0140*/  USHF.R.S32.HI UR5, URZ, 0x1f, UR59 ;  /* 0x0000001f3f057899 */ /* 0x010fc6000801143b */
[CC--:B-1----:R-:W-:Y:S02]  /*0150*/  LEA.HI R0, R2.reuse, R8.reuse, RZ, 0x5 ;  /* 0x0000000802007211 */ /* 0x0c2fe400078f28ff */
[CC--:B------:R-:W-:Y:S02]  /*0160*/  LEA.HI R12, R2.reuse, R8.reuse, RZ, 0x3 ;  /* 0x00000008020c7211 */ /* 0x0c0fe400078f18ff */
[CC--:B------:R-:W-:Y:S01]  /*0170*/  LEA.HI R3, R2.reuse, R8.reuse, RZ, 0x4 ;  /* 0x0000000802037211 */ /* 0x0c0fe200078f20ff */
[----:B-----5:R-:W-:Y:S01]  /*0180*/  USHF.L.U32 UR6, UR50, 0x7, URZ ;  /* 0x0000000732067899 */ /* 0x020fe2000800063f */
[CC--:B------:R-:W-:Y:S02]  /*0190*/  LEA.HI R16, R2.reuse, R8.reuse, RZ, 0x7 ;  /* 0x0000000802107211 */ /* 0x0c0fe400078f38ff */
[CC--:B------:R-:W-:Y:S02]  /*01a0*/  LEA.HI R17, R2.reuse, R8.reuse, RZ, 0x6 ;  /* 0x0000000802117211 */ /* 0x0c0fe400078f30ff */
[----:B------:R-:W-:-:S02]  /*01b0*/  LEA.HI R2, R2, R8, RZ, 0x2 ;  /* 0x0000000802027211 */ /* 0x000fc400078f10ff */
[----:B------:R-:W-:Y:S02]  /*01c0*/  LOP3.LUT R4, R0, 0xffffffe0, RZ, 0xc0, !PT ;  /* 0xffffffe000047812 */ /* 0x000fe400078ec0ff */
[----:B------:R-:W-:Y:S02]  /*01d0*/  LOP3.LUT R7, R2, 0x7ffffffc, RZ, 0xc0, !PT ;  /* 0x7ffffffc02077812 */ /* 0x000fe400078ec0ff */
[----:B------:R-:W-:Y:S01]  /*01e0*/  LOP3.LUT R5, R12, 0xfffffff8, RZ, 0xc0, !PT ;  /* 0xfffffff80c057812 */ /* 0x000fe200078ec0ff */
[C---:B------:R-:W-:Y:S01]  /*01f0*/  IMAD.IADD R10, R8.reuse, 0x1, -R4 ;  /* 0x00000001080a7824 */ /* 0x040fe200078e0a04 */
[----:B------:R-:W-:Y:S01]  /*0200*/  LOP3.LUT R6, R3, 0xfffffff0, RZ, 0xc0, !PT ;  /* 0xfffffff003067812 */ /* 0x000fe200078ec0ff */
[C---:B------:R-:W-:Y:S01]  /*0210*/  IMAD.IADD R18, R8.reuse, 0x1, -R7 ;  /* 0x0000000108127824 */ /* 0x040fe200078e0a07 */
[--C-:B------:R-:W-:Y:S01]  /*0220*/  SHF.R.S32.HI R4, RZ, 0x5, R0.reuse ;  /* 0x00000005ff047819 */ /* 0x100fe20000011400 */
[C---:B------:R-:W-:Y:S01]  /*0230*/  IMAD.IADD R5, R8.reuse, 0x1, -R5 ;  /* 0x0000000108057824 */ /* 0x040fe200078e0a05 */
[----:B------:R-:W-:Y:S01]  /*0240*/  SHF.R.S32.HI R7, RZ, 0x1f, R0 ;  /* 0x0000001fff077819 */ /* 0x000fe20000011400 */
[----:B------:R-:W-:Y:S01]  /*0250*/  IMAD.IADD R11, R8, 0x1, -R6 ;  /* 0x00000001080b7824 */ /* 0x000fe200078e0a06 */
[--C-:B------:R-:W-:Y:S01]  /*0260*/  SHF.R.S32.HI R9, RZ, 0x2, R2.reuse ;  /* 0x00000002ff097819 */ /* 0x100fe20000011402 */
[----:B------:R-:W-:Y:S01]  /*0270*/  IMAD.SHL.U32 R22, R5, 0x8, RZ ;  /* 0x0000000805167824 */ /* 0x000fe200078e00ff */
[----:B------:R-:W-:-:S02]  /*0280*/  SHF.R.S32.HI R8, RZ, 0x1f, R2 ;  /* 0x0000001fff087819 */ /* 0x000fc40000011402 */
[-C--:B------:R-:W-:Y:S02]  /*0290*/  LEA.HI R2, R7, R4.reuse, RZ, 0x2 ;  /* 0x0000000407027211 */ /* 0x080fe400078f10ff */
[----:B------:R-:W-:Y:S02]  /*02a0*/  SHF.R.S32.HI R13, RZ, 0x3, R12 ;  /* 0x00000003ff0d7819 */ /* 0x000fe4000001140c */
[----:B------:R-:W-:Y:S02]  /*02b0*/  SHF.R.S32.HI R6, RZ, 0x4, R3 ;  /* 0x00000004ff067819 */ /* 0x000fe40000011403 */
[----:B------:R-:W-:Y:S01]  /*02c0*/  LEA.HI R0, R0, R4, RZ, 0x1 ;  /* 0x0000000400007211 */ /* 0x000fe200078f08ff */
[----:B------:R-:W-:Y:S01]  /*02d0*/  IMAD.SHL.U32 R13, R13, 0x40, RZ ;  /* 0x000000400d0d7824 */ /* 0x000fe200078e00ff */
[----:B------:R-:W-:Y:S02]  /*02e0*/  LOP3.LUT R7, R2, 0xfffffffc, RZ, 0xc0, !PT ;  /* 0xfffffffc02077812 */ /* 0x000fe400078ec0ff */
[----:B------:R-:W-:-:S02]  /*02f0*/  LEA.HI R3, R3, R6, RZ, 0x1 ;  /* 0x0000000603037211 */ /* 0x000fc400078f08ff */
[----:B------:R-:W-:Y:S01]  /*0300*/  LOP3.LUT R0, R0, 0xfffffffe, RZ, 0xc0, !PT ;  /* 0xfffffffe00007812 */ /* 0x000fe200078ec0ff */
[----:B------:R-:W-:Y:S01]  /*0310*/  IMAD.IADD R20, R4, 0x1, -R7 ;  /* 0x0000000104147824 */ /* 0x000fe200078e0a07 */
[----:B------:R-:W-:Y:S02]  /*0320*/  LEA.HI R2, R8, R9, RZ, 0x3 ;  /* 0x0000000908027211 */ /* 0x000fe400078f18ff */
[----:B------:R-:W-:Y:S01]  /*0330*/  LOP3.LUT R3, R3, 0xfffffffe, RZ, 0xc0, !PT ;  /* 0xfffffffe03037812 */ /* 0x000fe200078ec0ff */
[----:B------:R-:W-:Y:S01]  /*0340*/  IMAD.IADD R15, R4, 0x1, -R0 ;  /* 0x00000001040f7824 */ /* 0x000fe200078e0a00 */
[----:B------:R-:W-:Y:S01]  /*0350*/  LOP3.LUT R2, R2, 0xfffffff8, RZ, 0xc0, !PT ;  /* 0xfffffff802027812 */ /* 0x000fe200078ec0ff */
[----:B------:R-:W-:Y:S01]  /*0360*/  STL [R1+0x8c], R20 ;  /* 0x00008c1401007387 */ /* 0x000fe20000100800 */
[----:B------:R-:W-:Y:S01]  /*0370*/  LOP3.LUT R0, R13, 0x1c0, RZ, 0xc0, !PT ;  /* 0x000001c00d007812 */ /* 0x000fe200078ec0ff */
[----:B------:R-:W-:Y:S01]  /*0380*/  IMAD.IADD R14, R6, 0x1, -R3 ;  /* 0x00000001060e7824 */ /* 0x000fe200078e0a03 */
[----:B------:R-:W-:Y:S01]  /*0390*/  SHF.R.S32.HI R4, RZ, 0x1f, R10 ;  /* 0x0000001fff047819 */ /* 0x000fe2000001140a */
[----:B------:R-:W-:Y:S01]  /*03a0*/  IMAD.IADD R7, R9, 0x1, -R2 ;  /* 0x0000000109077824 */ /* 0x000fe200078e0a02 */
[----:B------:R-:W-:Y:S01]  /*03b0*/  LOP3.LUT R3, R0, 0x38, R22, 0xf8, !PT ;  /* 0x0000003800037812 */ /* 0x000fe200078ef816 */
[----:B------:R-:W-:Y:S01]  /*03c0*/  STL [R1+0x48], R22 ;  /* 0x0000481601007387 */ /* 0x000fe20000100800 */
[----:B------:R-:W-:Y:S01]  /*03d0*/  SHF.R.U32.HI R2, RZ, 0x3, R0 ;  /* 0x00000003ff027819 */ /* 0x000fe20000011600 */
[----:B------:R-:W-:Y:S01]  /*03e0*/  IMAD.SHL.U32 R0, R5, 0x40, RZ ;  /* 0x0000004005007824 */ /* 0x000fe200078e00ff */
[----:B------:R-:W-:-:S02]  /*03f0*/  LEA.HI R19, R4, R10, RZ, 0x2 ;  /* 0x0000000a04137211 */ /* 0x000fc400078f10ff */
[----:B------:R-:W-:Y:S01]  /*0400*/  LOP3.LUT R9, R3, R2, RZ, 0x3c, !PT ;  /* 0x0000000203097212 */ /* 0x000fe200078e3cff */
[----:B------:R-:W-:Y:S01]  /*0410*/  IMAD.SHL.U32 R2, R15, 0x10, RZ ;  /* 0x000000100f027824 */ /* 0x000fe200078e00ff */
[----:B------:R-:W-:Y:S02]  /*0420*/  LOP3.LUT R0, R0, 0x1c0, RZ, 0xc0, !PT ;  /* 0x000001c000007812 */ /* 0x000fe400078ec0ff */
[----:B------:R-:W-:Y:S02]  /*0430*/  SHF.R.S32.HI R3, RZ, 0x1f, R11 ;  /* 0x0000001fff037819 */ /* 0x000fe4000001140b */
[C---:B------:R-:W-:Y:S02]  /*0440*/  LOP3.LUT P4, RZ, R5.reuse, 0x4, RZ, 0xc0, !PT ;  /* 0x0000000405ff7812 */ /* 0x040fe4000788c0ff */
[----:B------:R-:W-:Y:S02]  /*0450*/  LOP3.LUT P3, RZ, R5, 0x2, RZ, 0xc0, !PT ;  /* 0x0000000205ff7812 */ /* 0x000fe4000786c0ff */
[----:B------:R-:W-:-:S02]  /*0460*/  LOP3.LUT R4, R0, 0x10, R2, 0xf8, !PT ;  /* 0x0000001000047812 */ /* 0x000fc400078ef802 */
[----:B------:R-:W-:Y:S02]  /*0470*/  SHF.R.S32.HI R21, RZ, 0x7, R16 ;  /* 0x00000007ff157819 */ /* 0x000fe40000011410 */
[----:B------:R-:W-:Y:S01]  /*0480*/  LEA.HI R13, R3, R11, RZ, 0x3 ;  /* 0x0000000b030d7211 */ /* 0x000fe200078f18ff */
[----:B------:R-:W-:Y:S01]  /*0490*/  IMAD.SHL.U32 R3, R14, 0x200, RZ ;  /* 0x000002000e037824 */ /* 0x000fe200078e00ff */
[----:B------:R-:W-:Y:S01]  /*04a0*/  LOP3.LUT R5, R0, 0x8, R12, 0xf8, !PT ;  /* 0x0000000800057812 */ /* 0x000fe200078ef80c */
[----:B------:R-:W-:Y:S01]  /*04b0*/  IMAD.SHL.U32 R10, R21, 0x20, RZ ;  /* 0x00000020150a7824 */ /* 0x000fe200078e00ff */
[----:B------:R-:W-:Y:S01]  /*04c0*/  SHF.R.U32.HI R2, RZ, 0x3, R0 ;  /* 0x00000003ff027819 */ /* 0x000fe20000011600 */
[----:B------:R-:W-:Y:S01]  /*04d0*/  STL [R1+0x88], R21 ;  /* 0x0000881501007387 */ /* 0x000fe20000100800 */
[----:B------:R-:W-:Y:S02]  /*04e0*/  LOP3.LUT R4, R4, 0x8, R12, 0xf8, !PT ;  /* 0x0000000804047812 */ /* 0x000fe400078ef80c */
[----:B------:R-:W-:Y:S01]  /*04f0*/  LOP3.LUT R0, R5, R2, RZ, 0x3c, !PT ;  /* 0x0000000205007212 */ /* 0x000fe200078e3cff */
[----:B------:R-:W-:Y:S01]  /*0500*/  IMAD R5, R21, 0x800, R3 ;  /* 0x0000080015057824 */ /* 0x000fe200078e0203 */
[----:B------:R-:W-:Y:S01]  /*0510*/  LOP3.LUT R2, R3, R4, R2, 0xf6, !PT ;  /* 0x0000000403027212 */ /* 0x000fe200078ef602 */
[----:B------:R1:W-:Y:S01]  /*0520*/  STL [R1+0x94], R10 ;  /* 0x0000940a01007387 */ /* 0x0003e20000100800 */
[----:B------:R-:W-:Y:S01]  /*0530*/  SHF.R.S32.HI R3, RZ, 0x6, R17 ;  /* 0x00000006ff037819 */ /* 0x000fe20000011411 */
[----:B------:R-:W-:Y:S01]  /*0540*/  IMAD.IADD R0, R5, 0x1, R0 ;  /* 0x0000000105007824 */ /* 0x000fe200078e0200 */
[----:B------:R-:W-:Y:S01]  /*0550*/  LOP3.LUT R6, R13, 0xfffffff8, RZ, 0xc0, !PT ;  /* 0xfffffff80d067812 */ /* 0x000fe200078ec0ff */
[C---:B------:R-:W-:Y:S01]  /*0560*/  IMAD.SHL.U32 R5, R7.reuse, 0x40, RZ ;  /* 0x0000004007057824 */ /* 0x040fe200078e00ff */
[----:B------:R-:W-:Y:S01]  /*0570*/  LOP3.LUT R8, R7, 0x1, RZ, 0xc0, !PT ;  /* 0x0000000107087812 */ /* 0x000fe200078ec0ff */
[C---:B------:R-:W-:Y:S01]  /*0580*/  IMAD R17, R3.reuse, 0x200, R9 ;  /* 0x0000020003117824 */ /* 0x040fe200078e0209 */
[----:B------:R-:W-:Y:S01]  /*0590*/  LEA R2, R2, UR4, 0x1 ;  /* 0x0000000402027c11 */ /* 0x000fe2000f8e08ff */
[----:B------:R-:W-:Y:S01]  /*05a0*/  IMAD.SHL.U32 R4, R3, 0x8, RZ ;  /* 0x0000000803047824 */ /* 0x000fe200078e00ff */
[----:B------:R-:W-:Y:S01]  /*05b0*/  LOP3.LUT R3, R5, 0x1c0, RZ, 0xc0, !PT ;  /* 0x000001c005037812 */ /* 0x000fe200078ec0ff */
[----:B------:R-:W-:Y:S01]  /*05c0*/  IMAD.IADD R6, R11, 0x1, -R6 ;  /* 0x000000010b067824 */ /* 0x000fe200078e0a06 */
[----:B------:R-:W-:Y:S01]  /*05d0*/  ISETP.NE.U32.AND P0, PT, R8, 0x1, PT ;  /* 0x000000010800780c */ /* 0x000fe20003f05070 */
[----:B------:R-:W-:Y:S01]  /*05e0*/  IMAD.SHL.U32 R8, R14, 0x20, RZ ;  /* 0x000000200e087824 */ /* 0x000fe200078e00ff */
[----:B------:R-:W-:-:S02]  /*05f0*/  LOP3.LUT R9, R3, 0x20, R10, 0xf8, !PT ;  /* 0x0000002003097812 */ /* 0x000fc400078ef80a */
[----:B------:R-:W-:Y:S02]  /*0600*/  LOP3.LUT R4, R4, 0x18, RZ, 0xc0, !PT ;  /* 0x0000001804047812 */ /* 0x000fe400078ec0ff */
[----:B------:R-:W-:Y:S02]  /*0610*/  SHF.R.U32.HI R5, RZ, 0x3, R3 ;  /* 0x00000003ff057819 */ /* 0x000fe40000011603 */
[----:B------:R-:W-:Y:S01]  /*0620*/  R2P PR, R7, 0x6 ;  /* 0x0000000607007804 */ /* 0x000fe20000000000 */
[----:B------:R-:W-:Y:S01]  /*0630*/  IMAD.SHL.U32 R7, R18, 0x2, RZ ;  /* 0x0000000212077824 */ /* 0x000fe200078e00ff */
[C---:B------:R-:W-:Y:S02]  /*0640*/  LOP3.LUT P6, RZ, R6.reuse, 0x4, RZ, 0xc0, !PT ;  /* 0x0000000406ff7812 */ /* 0x040fe400078cc0ff */
[----:B------:R-:W-:Y:S01]  /*0650*/  LOP3.LUT P5, RZ, R6, 0x2, RZ, 0xc0, !PT ;  /* 0x0000000206ff7812 */ /* 0x000fe200078ac0ff */
[--C-:B------:R-:W-:Y:S01]  /*0660*/  IMAD R11, R20, 0x400, R7.reuse ;  /* 0x00000400140b7824 */ /* 0x100fe200078e0207 */
[----:B------:R-:W-:Y:S01]  /*0670*/  LOP3.LUT R9, R9, R5, RZ, 0x3c, !PT ;  /* 0x0000000509097212 */ /* 0x000fe200078e3cff */
[----:B-1----:R-:W-:Y:S01]  /*0680*/  IMAD.SHL.U32 R10, R6, 0x40, RZ ;  /* 0x00000040060a7824 */ /* 0x002fe200078e00ff */
[----:B------:R-:W-:Y:S01]  /*0690*/  LOP3.LUT R12, R4, 0x20, R8, 0xf8, !PT ;  /* 0x00000020040c7812 */ /* 0x000fe200078ef808 */
[----:B------:R-:W-:Y:S01]  /*06a0*/  IMAD.SHL.U32 R8, R13, 0x40, RZ ;  /* 0x000000400d087824 */ /* 0x000fe200078e00ff */
[----:B------:R-:W-:Y:S01]  /*06b0*/  LOP3.LUT R6, R5, R3, R4, 0x1e, !PT ;  /* 0x0000000305067212 */ /* 0x000fe200078e1e04 */
[----:B------:R-:W-:Y:S01]  /*06c0*/  IMAD.SHL.U32 R5, R14, 0x8, RZ ;  /* 0x000000080e057824 */ /* 0x000fe200078e00ff */
[----:B------:R-:W-:Y:S01]  /*06d0*/  LOP3.LUT R3, R10, 0x1c0, RZ, 0xc0, !PT ;  /* 0x000001c00a037812 */ /* 0x000fe200078ec0ff */
[----:B------:R-:W-:Y:S01]  /*06e0*/  IMAD R7, R15, 0x400, R7 ;  /* 0x000004000f077824 */ /* 0x000fe200078e0207 */
[----:B------:R-:W-:Y:S01]  /*06f0*/  LOP3.LUT R8, R8, 0xfffffe00, RZ, 0xc0, !PT ;  /* 0xfffffe0008087812 */ /* 0x000fe200078ec0ff */
[----:B------:R-:W-:Y:S01]  /*0700*/  IMAD.IADD R16, R11, 0x1, R9 ;  /* 0x000000010b107824 */ /* 0x000fe200078e0209 */
[----:B------:R-:W-:Y:S01]  /*0710*/  SHF.R.U32.HI R4, RZ, 0x3, R3 ;  /* 0x00000003ff047819 */ /* 0x000fe20000011603 */
[----:B------:R-:W-:Y:S01]  /*0720*/  IMAD.IADD R11, R7, 0x1, R6 ;  /* 0x00000001070b7824 */ /* 0x000fe200078e0206 */
[----:B------:R-:W-:Y:S01]  /*0730*/  LOP3.LUT R5, R3, 0x8, R5, 0xf8, !PT ;  /* 0x0000000803057812 */ /* 0x000fe200078ef805 */
[--C-:B------:R-:W-:Y:S01]  /*0740*/  IMAD R7, R20, 0x400, R8.reuse ;  /* 0x0000040014077824 */ /* 0x100fe200078e0208 */
[----:B------:R-:W-:Y:S01]  /*0750*/  LOP3.LUT R3, R4, R12, R3, 0x1e, !PT ;  /* 0x0000000c04037212 */ /* 0x000fe200078e1e03 */
[----:B------:R-:W-:Y:S01]  /*0760*/  IMAD R9, R15, 0x400, R8 ;  /* 0x000004000f097824 */ /* 0x000fe200078e0208 */
[----:B------:R-:W-:Y:S01]  /*0770*/  LOP3.LUT R4, R5, R4, RZ, 0x3c, !PT ;  /* 0x0000000405047212 */ /* 0x000fe200078e3cff */
[C---:B------:R-:W-:Y:S01]  /*0780*/  VIADD R15, R22.reuse, 0x40 ;  /* 0x00000040160f7836 */ /* 0x040fe20000000000 */
[----:B------:R-:W-:Y:S01]  /*0790*/  SHF.R.S32.HI R5, RZ, 0x2, R19 ;  /* 0x00000002ff057819 */ /* 0x000fe20000011413 */
[----:B------:R-:W-:Y:S01]  /*07a0*/  VIADD R14, R22, 0x80 ;  /* 0x00000080160e7836 */ /* 0x000fe20000000000 */
[----:B------:R-:W-:Y:S01]  /*07b0*/  LOP3.LUT R8, R3, R8, RZ, 0xfc, !PT ;  /* 0x0000000803087212 */ /* 0x000fe200078efcff */
[----:B------:R-:W-:Y:S01]  /*07c0*/  IMAD.IADD R7, R7, 0x1, R4 ;  /* 0x0000000107077824 */ /* 0x000fe200078e0204 */
[----:B------:R-:W-:Y:S01]  /*07d0*/  STL [R1+0x6c], R15 ;  /* 0x00006c0f01007387 */ /* 0x000fe20000100800 */
[----:B------:R-:W-:-:S02]  /*07e0*/  IMAD.IADD R9, R4, 0x1, R9 ;  /* 0x0000000104097824 */ /* 0x000fc400078e0209 */
[----:B------:R-:W-:Y:S01]  /*07f0*/  IMAD.U32 R3, RZ, RZ, UR5 ;  /* 0x00000005ff037e24 */ /* 0x000fe2000f8e00ff */
[----:B------:R-:W-:Y:S01]  /*0800*/  USHF.R.S32.HI UR5, URZ, 0x1f, UR50 ;  /* 0x0000001f3f057899 */ /* 0x000fe20008011432 */
[----:B------:R-:W-:Y:S01]  /*0810*/  IMAD.U32 R4, RZ, RZ, UR6 ;  /* 0x00000006ff047e24 */ /* 0x000fe2000f8e00ff */
[----:B------:R-:W-:Y:S01]  /*0820*/  USHF.R.S32.HI UR6, URZ, 0x1f, UR59 ;  /* 0x0000001f3f067899 */ /* 0x000fe2000801143b */
[----:B------:R-:W-:Y:S01]  /*0830*/  IMAD R13, R20, 0x10, R5 ;  /* 0x00000010140d7824 */ /* 0x000fe200078e0205 */
[----:B------:R-:W-:Y:S01]  /*0840*/  LEA R5, R17, UR4, 0x1 ;  /* 0x0000000411057c11 */ /* 0x000fe2000f8e08ff */
[----:B------:R-:W-:Y:S01]  /*0850*/  IMAD.MOV.U32 R6, RZ, RZ, 0x20 ;  /* 0x00000020ff067424 */ /* 0x000fe200078e00ff */
[----:B------:R-:W-:Y:S01]  /*0860*/  STL [R1+0x70], R14 ;  /* 0x0000700e01007387 */ /* 0x000fe20000100800 */
[----:B------:R-:W-:Y:S02]  /*0870*/  IMAD.MOV.U32 R12, RZ, RZ, 0x40 ;  /* 0x00000040ff0c7424 */ /* 0x000fe400078e00ff */
[----:B------:R-:W-:Y:S01]  /*0880*/  IMAD.MOV.U32 R10, RZ, RZ, -0x10 ;  /* 0xfffffff0ff0a7424 */ /* 0x000fe200078e00ff */
[----:B------:R1:W-:Y:S01]  /*0890*/  STL [R1+0x50], R13 ;  /* 0x0000500d01007387 */ /* 0x0003e20000100800 */
[----:B------:R-:W-:Y:S01]  /*08a0*/  IMAD.U32 R3, RZ, RZ, UR5 ;  /* 0x00000005ff037e24 */ /* 0x000fe2000f8e00ff */
[----:B------:R-:W-:Y:S01]  /*08b0*/  SEL R4, R6, 0xffffffe0, !P3 ;  /* 0xffffffe006047807 */ /* 0x000fe20005800000 */
[----:B------:R-:W-:Y:S01]  /*08c0*/  IMAD.U32 R3, RZ, RZ, UR6 ;  /* 0x00000006ff037e24 */ /* 0x000fe2000f8e00ff */
[----:B------:R-:W-:Y:S01]  /*08d0*/  UIADD3 UR6, UR4, 0xc000, URZ ;  /* 0x0000c00004067890 */ /* 0x000fe2000fffe03f */
[----:B------:R-:W-:Y:S01]  /*08e0*/  SEL R3, R12, 0xffffffc0, !P4 ;  /* 0xffffffc00c037807 */ /* 0x000fe20006000000 */
[----:B------:R2:W-:Y:S01]  /*08f0*/  STL [R1+0x2c], R5 ;  /* 0x00002c0501007387 */ /* 0x0005e20000100800 */
[----:B------:R-:W-:Y:S01]  /*0900*/  SEL R10, R10, 0x10, !P0 ;  /* 0x000000100a0a7807 */ /* 0x000fe20004000000 */
[----:B------:R-:W-:Y:S01]  /*0910*/  UIADD3 UR5, UR4, 0x12000, URZ ;  /* 0x0001200004057890 */ /* 0x000fe2000fffe03f */
[----:B------:R-:W-:-:S05]  /*0920*/  SEL R6, R6, 0xffffffe0, !P5 ;  /* 0xffffffe006067807 */ /* 0x000fca0006800000 */
[----:B------:R-:W-:Y:S02]  /*0930*/  LEA R9, R9, UR5, 0x1 ;  /* 0x0000000509097c11 */ /* 0x000fe4000f8e08ff */
[----:B-1----:R-:W-:Y:S02]  /*0940*/  LEA R13, R0, UR4, 0x1 ;  /* 0x00000004000d7c11 */ /* 0x002fe4000f8e08ff */
[----:B------:R-:W-:-:S03]  /*0950*/  LEA R0, R16, UR4, 0x1 ;  /* 0x0000000410007c11 */ /* 0x000fc6000f8e08ff */
[----:B------:R1:W-:Y:S01]  /*0960*/  STL [R1], R13 ;  /* 0x0000000d01007387 */ /* 0x0003e20000100800 */
[----:B--2---:R-:W-:Y:S01]  /*0970*/  SEL R5, R12, 0xffffffc0, !P6 ;  /* 0xffffffc00c057807 */ /* 0x004fe20007000000 */
[--C-:B------:R-:W-:Y:S01]  /*0980*/  IMAD.IADD R12, R4, 0x1, R13.reuse ;  /* 0x00000001040c7824 */ /* 0x100fe200078e020d */
[C---:B------:R-:W-:Y:S01]  /*0990*/  IADD3 R4, R3.reuse, R13, R4 ;  /* 0x0000000d03047210 */ /* 0x040fe20007ffe004 */
[C---:B------:R-:W-:Y:S02]  /*09a0*/  IMAD.IADD R252, R3.reuse, 0x1, R13 ;  /* 0x0000000103fc7824 */ /* 0x040fe400078e020d */
[----:B------:R-:W-:Y:S01]  /*09b0*/  IMAD.IADD R3, R3, 0x1, R2 ;  /* 0x0000000103037824 */ /* 0x000fe200078e0202 */
[----:B------:R2:W-:Y:S04]  /*09c0*/  STL [R1+0x4], R12 ;  /* 0x0000040c01007387 */ /* 0x0005e80000100800 */
[----:B------:R3:W-:Y:S04]  /*09d0*/  STL [R1+0x10], R4 ;  /* 0x0000100401007387 */ /* 0x0007e80000100800 */
[----:B------:R4:W-:Y:S01]  /*09e0*/  STL [R1+0x54], R0 ;  /* 0x0000540001007387 */ /* 0x0009e20000100800 */
[----:B-1----:R-:W-:Y:S01]  /*09f0*/  LEA R13, R11, UR6, 0x1 ;  /* 0x000000060b0d7c11 */ /* 0x002fe2000f8e08ff */
[----:B------:R-:W-:-:S04]  /*0a00*/  IMAD.IADD R11, R0, 0x1, R10 ;  /* 0x00000001000b7824 */ /* 0x000fc800078e020a */
[----:B------:R-:W-:Y:S01]  /*0a10*/  STL [R1+0x74], R13 ;  /* 0x0000740d01007387 */ /* 0x000fe20000100800 */
[----:B--2---:R-:W-:-:S03]  /*0a20*/  VIADD R12, R13, 0x40 ;  /* 0x000000400d0c7836 */ /* 0x004fc60000000000 */
[----:B------:R1:W-:Y:S01]  /*0a30*/  STL [R1+0x60], R11 ;  /* 0x0000600b01007387 */ /* 0x0003e20000100800 */
[----:B------:R-:W-:Y:S02]  /*0a40*/  @P2 VIADD R12, R13, 0xffffffc0 ;  /* 0xffffffc00d0c2836 */ /* 0x000fe40000000000 */
[C---:B---3--:R-:W-:Y:S02]  /*0a50*/  VIADD R4, R0.reuse, 0x20 ;  /* 0x0000002000047836 */ /* 0x048fe40000000000 */
[----:B------:R-:W-:Y:S01]  /*0a60*/  @P1 VIADD R4, R0, 0xffffffe0 ;  /* 0xffffffe000041836 */ /* 0x000fe20000000000 */
[----:B----4-:R-:W-:Y:S01]  /*0a70*/  LEA R0, R8, UR4, 0x1 ;  /* 0x0000000408007c11 */ /* 0x010fe2000f8e08ff */
[----:B------:R-:W-:Y:S01]  /*0a80*/  IMAD.IADD R8, R6, 0x1, R9 ;  /* 0x0000000106087824 */ /* 0x000fe200078e0209 */
[----:B-1----:R-:W-:Y:S01]  /*0a90*/  LEA R11, R7, UR4, 0x1 ;  /* 0x00000004070b7c11 */ /* 0x002fe2000f8e08ff */
[----:B------:R-:W-:-:S04]  /*0aa0*/  ULDC.64 UR4, c[0x0][0x208] ;  /* 0x0000820000047ab9 */ /* 0x000fc80000000a00 */
[----:B------:R-:W-:Y:S01]  /*0ab0*/  STL [R1+0x8], R11 ;  /* 0x0000080b01007387 */ /* 0x000fe20000100800 */
[----:B------:R-:W-:-:S03]  /*0ac0*/  IMAD.IADD R7, R11, 0x1, R6 ;  /* 0x000000010b077824 */ /* 0x000fc600078e0206 */
[----:B------:R1:W-:Y:S04]  /*0ad0*/  STL [R1+0x58], R4 ;  /* 0x0000580401007387 */ /* 0x0003e80000100800 */
[----:B------:R-:W-:Y:S04]  /*0ae0*/  STL [R1+0x1c], R9 ;  /* 0x00001c0901007387 */ /* 0x000fe80000100800 */
[----:B------:R-:W-:Y:S01]  /*0af0*/  STL [R1+0x80], R12 ;  /* 0x0000800c01007387 */ /* 0x000fe20000100800 */
[----:B-1----:R-:W-:Y:S02]  /*0b00*/  IMAD.IADD R4, R10, 0x1, R4 ;  /* 0x000000010a047824 */ /* 0x002fe400078e0204 */
[----:B------:R-:W-:-:S03]  /*0b10*/  IMAD.IADD R10, R11, 0x1, R5 ;  /* 0x000000010b0a7824 */ /* 0x000fc600078e0205 */
[----:B------:R1:W-:Y:S04]  /*0b20*/  STL [R1+0x5c], R4 ;  /* 0x00005c0401007387 */ /* 0x0003e80000100800 */
[----:B------:R-:W-:Y:S04]  /*0b30*/  STL [R1+0xc], R7 ;  /* 0x00000c0701007387 */ /* 0x000fe80000100800 */
[----:B------:R-:W-:Y:S04]  /*0b40*/  STL [R1+0x18], R10 ;  /* 0x0000180a01007387 */ /* 0x000fe80000100800 */
[----:B------:R-:W-:Y:S01]  /*0b50*/  STL [R1+0x28], R8 ;  /* 0x0000280801007387 */ /* 0x000fe20000100800 */
[----:B-1----:R-:W-:-:S02]  /*0b60*/  IMAD.IADD R4, R5, 0x1, R9 ;  /* 0x0000000105047824 */ /* 0x002fc400078e0209 */
[----:B------:R-:W-:-:S03]  /*0b70*/  IMAD.IADD R5, R7, 0x1, R5 ;  /* 0x0000000107057824 */ /* 0x000fc600078e0205 */
[----:B------:R1:W-:Y:S04]  /*0b80*/  STL [R1+0x20], R4 ;  /* 0x0000200401007387 */ /* 0x0003e80000100800 */
[----:B------:R2:W-:Y:S01]  /*0b90*/  STL [R1+0x14], R5 ;  /* 0x0000140501007387 */ /* 0x0005e20000100800 */
[----:B-1----:R-:W-:-:S05]  /*0ba0*/  IMAD.IADD R4, R6, 0x1, R4 ;  /* 0x0000000106047824 */ /* 0x002fca00078e0204 */
[----:B------:R2:W-:Y:S02]  /*0bb0*/  STL [R1+0x24], R4 ;  /* 0x0000240401007387 */ /* 0x0005e40000100800 */
.L_x_298:
        /* <DEDUP_REMOVED lines=38> */
[----:B-----5:R1:W5:Y:S02]  /*0e20*/  @P3 LDG.E R6, desc[UR4][R4.64+0x4] ;  /* 0x0000040404063981 */ /* 0x020364000c1e1900 */
        /* <DEDUP_REMOVED lines=28> */
.L_x_254:
        /* <DEDUP_REMOVED lines=18> */
[----:B------:R-:W-:Y:S01]  /*1110*/  ULDC.U8 UR19, c[0x0][0x3d8] ;  /* 0x0000f60000137ab9 */ /* 0x000fe20000000000 */
[----:B------:R-:W-:Y:S01]  /*1120*/  USHF.R.S32.HI UR41, URZ, 0x1f, UR49 ;  /* 0x0000001f3f297899 */ /* 0x000fe20008011431 */
[----:B------:R-:W-:Y:S01]  /*1130*/  ULDC UR21, c[0x0][0x2dc] ;  /* 0x0000b70000157ab9 */ /* 0x000fe20000000800 */
[----:B------:R-:W-:Y:S01]  /*1140*/  ULDC UR47, c[0x0][0x270] ;  /* 0x00009c00002f7ab9 */ /* 0x000fe20000000800 */
[----:B------:R-:W-:Y:S02]  /*1150*/  UISETP.NE.AND UP3, UPT, UR19, URZ, UPT ;  /* 0x0000003f1300728c */ /* 0x000fe4000bf65270 */
[----:B------:R-:W-:Y:S01]  /*1160*/  @!UP1 UIMAD.WIDE.U32 UR42, UR50, UR6, URZ ;  /* 0x00000006322a92a5 */ /* 0x000fe2000f8e003f */
[----:B-1----:R-:W-:Y:S01]  /*1170*/  IABS R8, R9 ;  /* 0x0000000900087213 */ /* 0x002fe20000000000 */
[----:B------:R-:W-:Y:S01]  /*1180*/  USHF.L.U32 UR14, UR50, 0x7, URZ ;  /* 0x00000007320e7899 */ /* 0x000fe2000800063f */
[----:B------:R-:W-:Y:S01]  /*1190*/  ISETP.NE.AND P3, PT, R9, RZ, PT ;  /* 0x000000ff0900720c */ /* 0x000fe20003f65270 */
[----:B------:R-:W-:Y:S01]  /*11a0*/  USHF.L.U64.HI UR17, UR50, 0x7, UR61 ;  /* 0x0000000732117899 */ /* 0x000fe2000801023d */
[----:B------:R-:W1:Y:S01]  /*11b0*/  I2F.RP R4, R8 ;  /* 0x0000000800047306 */ /* 0x000e620000209400 */
[----:B------:R-:W-:Y:S01]  /*11c0*/  @UP0 UIADD3 UR16, UR36, UR38, URZ ;  /* 0x0000002624100290 */ /* 0x000fe2000fffe03f */
[----:B------:R-:W-:Y:S01]  /*11d0*/  @UP0 ULDC.64 UR22, c[0x0][0x248] ;  /* 0x0000920000160ab9 */ /* 0x000fe20000000a00 */
[----:B--2---:R-:W-:Y:S01]  /*11e0*/  UIMAD.WIDE.U32 UR34, UR11, UR12, URZ ;  /* 0x0000000c0b2272a5 */ /* 0x004fe2000f8e003f */
[----:B------:R-:W-:Y:S01]  /*11f0*/  ULDC.64 UR28, c[0x0][0x240] ;  /* 0x00009000001c7ab9 */ /* 0x000fe20000000a00 */
[----:B------:R-:W-:-:S02]  /*1200*/  USEL UR40, UR14, URZ, UP2 ;  /* 0x0000003f0e287287 */ /* 0x000fc40009000000 */
[----:B------:R-:W-:Y:S02]  /*1210*/  UIMAD UR52, UR11, UR13, UR35 ;  /* 0x0000000d0b3472a4 */ /* 0x000fe4000f8e0223 */
[----:B------:R-:W-:Y:S01]  /*1220*/  @!UP1 UIMAD UR11, UR61, UR6, URZ ;  /* 0x000000063d0b92a4 */ /* 0x000fe2000f8e023f */
[----:B------:R-:W-:Y:S01]  /*1230*/  @UP1 ULDC.64 UR12, c[0x0][0x420] ;  /* 0x00010800000c1ab9 */ /* 0x000fe20000000a00 */
[----:B------:R-:W-:Y:S01]  /*1240*/  USEL UR39, UR17, URZ, UP2 ;  /* 0x0000003f11277287 */ /* 0x000fe20009000000 */
[----:B-1----:R-:W1:Y:S01]  /*1250*/  MUFU.RCP R4, R4 ;  /* 0x0000000400047308 */ /* 0x002e620000001000 */
[----:B------:R-:W-:Y:S02]  /*1260*/  @!UP1 UIMAD UR32, UR50, UR7, UR11 ;  /* 0x00000007322092a4 */ /* 0x000fe4000f8e020b */
[----:B------:R-:W-:Y:S02]  /*1270*/  UIADD3 UR11, UR33, 0x3f, URZ ;  /* 0x0000003f210b7890 */ /* 0x000fe4000fffe03f */
[----:B------:R-:W-:-:S02]  /*1280*/  @UP1 UIMAD.WIDE.U32 UR44, UR8, UR12, URZ ;  /* 0x0000000c082c12a5 */ /* 0x000fc4000f8e003f */
[----:B------:R-:W-:Y:S02]  /*1290*/  USHF.R.S32.HI UR18, URZ, 0x1f, UR11 ;  /* 0x0000001f3f127899 */ /* 0x000fe4000801140b */
[----:B------:R-:W-:Y:S02]  /*12a0*/  @UP1 UIMAD UR51, UR8, UR13, UR45 ;  /* 0x0000000d083312a4 */ /* 0x000fe4000f8e022d */
[----:B------:R-:W-:Y:S02]  /*12b0*/  UIMAD.WIDE UR6, UR21, UR47, URZ ;  /* 0x0000002f150672a5 */ /* 0x000fe4000f8e023f */
[----:B------:R-:W-:Y:S02]  /*12c0*/  UIMAD.WIDE.U32 UR12, UR50, UR49, URZ ;  /* 0x00000031320c72a5 */ /* 0x000fe4000f8e003f */
[----:B------:R-:W-:Y:S01]  /*12d0*/  ULEA.HI UR30, UR18, UR11, URZ, 0x6 ;  /* 0x0000000b121e7291 */ /* 0x000fe2000f8f303f */
[----:B-1----:R-:W-:Y:S01]  /*12e0*/  VIADD R4, R4, 0xffffffe ;  /* 0x0ffffffe04047836 */ /* 0x002fe20000000000 */
[----:B------:R-:W-:-:S02]  /*12f0*/  UIMAD UR11, UR41, UR50, URZ ;  /* 0x00000032290b72a4 */ /* 0x000fc4000f8e023f */
[----:B------:R-:W-:Y:S01]  /*1300*/  @UP0 UIMAD.WIDE.U32 UR18, UR16, UR22, URZ ;  /* 0x00000016101202a5 */ /* 0x000fe2000f8e003f */
[----:B------:R-:W1:Y:S01]  /*1310*/  F2I.FTZ.U32.TRUNC.NTZ R5, R4 ;  /* 0x0000000400057305 */ /* 0x000e62000021f000 */
[----:B------:R-:W-:Y:S02]  /*1320*/  @UP0 UIMAD UR48, UR16, UR23, URZ ;  /* 0x00000017103002a4 */ /* 0x000fe4000f8e023f */
[----:B------:R-:W-:Y:S02]  /*1330*/  UIADD3 UR54, UR25, UR37, URZ ;  /* 0x0000002519367290 */ /* 0x000fe4000fffe03f */
[----:B------:R-:W-:Y:S02]  /*1340*/  UIMAD.WIDE.U32 UR14, UR8, UR28, URZ ;  /* 0x0000001c080e72a5 */ /* 0x000fe4000f8e003f */
[----:B------:R-:W-:Y:S02]  /*1350*/  UIMAD.WIDE.U32 UR16, UR6, UR12, URZ ;  /* 0x0000000c061072a5 */ /* 0x000fe4000f8e003f */
[----:B------:R-:W-:-:S02]  /*1360*/  UIMAD UR25, UR7, UR12, URZ ;  /* 0x0000000c071972a4 */ /* 0x000fc4000f8e023f */
[----:B------:R-:W-:Y:S01]  /*1370*/  UIMAD UR12, UR61, UR49, UR11 ;  /* 0x000000313d0c72a4 */ /* 0x000fe2000f8e020b */
[----:B------:R-:W-:Y:S01]  /*1380*/  ULDC UR46, c[0x0][0x2c4] ;  /* 0x0000b100002e7ab9 */ /* 0x000fe20000000800 */
[----:B------:R-:W-:Y:S01]  /*1390*/  USEL UR60, UR24, UR14, !UP1 ;  /* 0x0000000e183c7287 */ /* 0x000fe2000c800000 */
[----:B-1----:R-:W-:Y:S01]  /*13a0*/  IMAD.MOV R4, RZ, RZ, -R5 ;  /* 0x000000ffff047224 */ /* 0x002fe200078e0a05 */
[----:B------:R-:W-:Y:S02]  /*13b0*/  @UP3 UIMAD UR24, UR50, UR46, URZ ;  /* 0x0000002e321832a4 */ /* 0x000fe4000f8e023f */
[----:B------:R-:W-:Y:S01]  /*13c0*/  UIADD3 UR12, UR13, UR12, URZ ;  /* 0x0000000c0d0c7290 */ /* 0x000fe2000fffe03f */
[----:B------:R-:W-:Y:S01]  /*13d0*/  IMAD R6, R4, R8, RZ ;  /* 0x0000000804067224 */ /* 0x000fe200078e02ff */
[----:B------:R-:W-:Y:S01]  /*13e0*/  ULOP3.LUT UR11, UR30, 0xffffffc0, URZ, 0xc0, !UPT ;  /* 0xffffffc01e0b7892 */ /* 0x000fe2000f8ec03f */
[----:B------:R-:W-:Y:S01]  /*13f0*/  IMAD.MOV.U32 R4, RZ, RZ, RZ ;  /* 0x000000ffff047224 */ /* 0x000fe200078e00ff */
[----:B------:R-:W-:-:S02]  /*1400*/  UIMAD UR27, UR8, UR29, URZ ;  /* 0x0000001d081b72a4 */ /* 0x000fc4000f8e023f */
[----:B------:R-:W-:Y:S01]  /*1410*/  @UP3 USEL UR24, UR24, UR8, !UP1 ;  /* 0x0000000818183287 */ /* 0x000fe2000c800000 */
[----:B------:R-:W-:Y:S01]  /*1420*/  IMAD.HI.U32 R4, R5, R6, R4 ;  /* 0x0000000605047227 */ /* 0x000fe200078e0004 */
[----:B------:R-:W-:Y:S01]  /*1430*/  MOV R5, R7 ;  /* 0x0000000700057202 */ /* 0x000fe20000000f00 */
[----:B------:R-:W-:Y:S02]  /*1440*/  UIMAD UR25, UR6, UR12, UR25 ;  /* 0x0000000c061972a4 */ /* 0x000fe4000f8e0219 */
[----:B------:R-:W-:Y:S02]  /*1450*/  @!UP3 UIMAD UR12, UR50, UR47, UR59 ;  /* 0x0000002f320cb2a4 */ /* 0x000fe4000f8e023b */
[----:B------:R-:W-:Y:S01]  /*1460*/  IMAD.HI.U32 R4, R4, R5, RZ ;  /* 0x0000000504047227 */ /* 0x000fe200078e00ff */
[----:B------:R-:W-:Y:S01]  /*1470*/  @UP3 ULDC UR13, c[0x0][0x2e4] ;  /* 0x0000b900000d3ab9 */ /* 0x000fe20000000800 */
[----:B------:R-:W-:Y:S02]  /*1480*/  UIADD3 UR11, UR11, -0x40, URZ ;  /* 0xffffffc00b0b7890 */ /* 0x000fe4000fffe03f */
[----:B------:R-:W-:Y:S01]  /*1490*/  IMAD.MOV R6, RZ, RZ, -R4 ;  /* 0x000000ffff067224 */ /* 0x000fe200078e0a04 */
[----:B------:R-:W-:-:S02]  /*14a0*/  @UP1 UIADD3 UR54, UR15, UR27, URZ ;  /* 0x0000001b0f361290 */ /* 0x000fc4000fffe03f */
[----:B------:R-:W-:Y:S01]  /*14b0*/  @UP3 UIMAD UR27, UR59, UR13, UR24 ;  /* 0x0000000d3b1b32a4 */ /* 0x000fe2000f8e0218 */
[C---:B------:R-:W-:Y:S01]  /*14c0*/  IMAD R5, R8.reuse, R6, R5 ;  /* 0x0000000608057224 */ /* 0x040fe200078e0205 */
[----:B------:R-:W-:Y:S02]  /*14d0*/  UIMAD.WIDE.U32 UR14, UR6, UR8, URZ ;  /* 0x00000008060e72a5 */ /* 0x000fe4000f8e003f */
[----:B------:R-:W-:Y:S02]  /*14e0*/  @!UP3 UIMAD UR27, UR12, UR46, URZ ;  /* 0x0000002e0c1bb2a4 */ /* 0x000fe4000f8e023f */
[----:B------:R-:W-:Y:S01]  /*14f0*/  ISETP.GT.U32.AND P1, PT, R8, R5, PT ;  /* 0x000000050800720c */ /* 0x000fe20003f24070 */
[----:B------:R-:W-:Y:S02]  /*1500*/  USHF.R.S32.HI UR24, URZ, 0x1f, UR11 ;  /* 0x0000001f3f187899 */ /* 0x000fe4000801140b */
[----:B------:R-:W-:Y:S02]  /*1510*/  UIADD3 UR12, UP2, UR11, UR40, URZ ;  /* 0x000000280b0c7290 */ /* 0x000fe4000ff5e03f */
[----:B------:R-:W-:Y:S01]  /*1520*/  USEL UR58, UR16, UR14, !UP1 ;  /* 0x0000000e103a7287 */ /* 0x000fe2000c800000 */
[----:B------:R-:W-:Y:S01]  /*1530*/  ULDC.U8 UR20, c[0x0][0x480] ;  /* 0x0001200000147ab9 */ /* 0x000fe20000000000 */
[----:B------:R-:W-:-:S02]  /*1540*/  UIADD3.X UR14, UR24, UR39, URZ, UP2, !UPT ;  /* 0x00000027180e7290 */ /* 0x000fc400097fe43f */
[----:B------:R-:W-:Y:S02]  /*1550*/  UIMAD UR13, UR7, UR12, URZ ;  /* 0x0000000c070d72a4 */ /* 0x000fe4000f8e023f */
[----:B------:R-:W-:Y:S02]  /*1560*/  @UP0 UIADD3 UR31, UR36, UR38, URZ ;  /* 0x00000026241f0290 */ /* 0x000fe4000fffe03f */
[----:B------:R-:W-:Y:S01]  /*1570*/  @!P1 IMAD.IADD R5, R5, 0x1, -R8 ;  /* 0x0000000105059824 */ /* 0x000fe200078e0a08 */
[----:B------:R-:W-:Y:S01]  /*1580*/  @!P1 IADD3 R4, R4, 0x1, RZ ;  /* 0x0000000104049810 */ /* 0x000fe20007ffe0ff */
[----:B------:R-:W-:Y:S01]  /*1590*/  UIMAD UR53, UR59, UR21, URZ ;  /* 0x000000153b3572a4 */ /* 0x000fe2000f8e023f */
[----:B------:R-:W-:Y:S01]  /*15a0*/  PLOP3.LUT P1, PT, PT, PT, UP0, 0x80, 0x0 ;  /* 0x000000000000781c */ /* 0x000fe20003f2f008 */
[----:B------:R-:W-:Y:S01]  /*15b0*/  UISETP.NE.AND UP4, UPT, UR20, URZ, UPT ;  /* 0x0000003f1400728c */ /* 0x000fe2000bf85270 */
[----:B------:R-:W-:Y:S01]  /*15c0*/  ISETP.GE.U32.AND P0, PT, R5, R8, PT ;  /* 0x000000080500720c */ /* 0x000fe20003f06070 */
[----:B------:R-:W-:Y:S01]  /*15d0*/  UIMAD.WIDE.U32 UR40, UR6, UR12, URZ ;  /* 0x0000000c062872a5 */ /* 0x000fe2000f8e003f */
[----:B------:R-:W-:Y:S01]  /*15e0*/  LOP3.LUT R5, R9, UR59, RZ, 0x3c, !PT ;  /* 0x0000003b09057c12 */ /* 0x000fe2000f8e3cff */
[----:B------:R-:W-:Y:S01]  /*15f0*/  @UP0 ULDC.64 UR20, c[0x0][0x250] ;  /* 0x0000940000140ab9 */ /* 0x000fe20000000a00 */
[----:B------:R-:W-:-:S02]  /*1600*/  UIMAD UR16, UR7, UR8, URZ ;  /* 0x00000008071072a4 */ /* 0x000fc4000f8e023f */
[----:B------:R-:W-:Y:S01]  /*1610*/  ISETP.GE.AND P2, PT, R5, RZ, PT ;  /* 0x000000ff0500720c */ /* 0x000fe20003f46270 */
[----:B------:R-:W-:Y:S02]  /*1620*/  UIMAD UR12, UR6, UR14, UR13 ;  /* 0x0000000e060c72a4 */ /* 0x000fe4000f8e020d */
[----:B------:R-:W-:Y:S02]  /*1630*/  @UP0 UIMAD.WIDE.U32 UR6, UR31, UR20, URZ ;  /* 0x000000141f0602a5 */ /* 0x000fe4000f8e003f */
[----:B------:R-:W-:Y:S02]  /*1640*/  @UP0 UIMAD UR13, UR31, UR21, URZ ;  /* 0x000000151f0d02a4 */ /* 0x000fe4000f8e023f */
[----:B------:R-:W-:Y:S01]  /*1650*/  @P0 VIADD R4, R4, 0x1 ;  /* 0x0000000104040836 */ /* 0x000fe20000000000 */
[----:B------:R-:W-:Y:S01]  /*1660*/  UIADD3 UR49, UR17, UR25, URZ ;  /* 0x0000001911317290 */ /* 0x000fe2000fffe03f */
[----:B------:R-:W-:Y:S01]  /*1670*/  PLOP3.LUT P0, PT, PT, PT, UP3, 0x80, 0x0 ;  /* 0x000000000000781c */ /* 0x000fe20003f0f038 */
[----:B------:R-:W-:Y:S01]  /*1680*/  USHF.R.S32.HI UR46, URZ, 0x6, UR30 ;  /* 0x000000063f2e7899 */ /* 0x000fe2000801141e */
[----:B------:R-:W-:Y:S01]  /*1690*/  IMAD.MOV.U32 R18, RZ, RZ, R4 ;  /* 0x000000ffff127224 */ /* 0x000fe200078e0004 */
[----:B------:R-:W-:-:S02]  /*16a0*/  USEL UR55, UR52, URZ, UP4 ;  /* 0x0000003f34377287 */ /* 0x000fc4000a000000 */
[----:B------:R-:W-:Y:S02]  /*16b0*/  USHF.R.S32.HI UR35, URZ, 0x1f, UR26 ;  /* 0x0000001f3f237899 */ /* 0x000fe4000801141a */
[----:B------:R-:W-:Y:S01]  /*16c0*/  @!UP1 UIADD3 UR51, UR43, UR32, URZ ;  /* 0x000000202b339290 */ /* 0x000fe2000fffe03f */
[----:B------:R-:W-:Y:S01]  /*16d0*/  @!P2 IADD3 R18, -R18, RZ, RZ ;  /* 0x000000ff1212a210 */ /* 0x000fe20007ffe1ff */
[----:B------:R-:W-:Y:S01]  /*16e0*/  USHF.R.S32.HI UR57, URZ, 0x1f, UR53 ;  /* 0x0000001f3f397899 */ /* 0x000fe20008011435 */
[----:B------:R-:W-:Y:S01]  /*16f0*/  @!P3 LOP3.LUT R18, RZ, R9, RZ, 0x33, !PT ;  /* 0x00000009ff12b212 */ /* 0x000fe200078e33ff */
[----:B------:R-:W-:Y:S02]  /*1700*/  USEL UR56, UR34, URZ, UP4 ;  /* 0x0000003f22387287 */ /* 0x000fe4000a000000 */
[----:B------:R-:W-:Y:S02]  /*1710*/  @UP0 UIADD3 UR47, UR7, UR13, URZ ;  /* 0x0000000d072f0290 */ /* 0x000fe4000fffe03f */
[----:B------:R-:W-:-:S02]  /*1720*/  @UP1 UIADD3 UR49, UR15, UR16, URZ ;  /* 0x000000100f311290 */ /* 0x000fc4000fffe03f */
[----:B------:R-:W-:Y:S02]  /*1730*/  UIADD3 UR52, UR41, UR12, URZ ;  /* 0x0000000c29347290 */ /* 0x000fe4000fffe03f */
[----:B------:R-:W-:Y:S01]  /*1740*/  @UP0 UIADD3 UR31, UR19, UR48, URZ ;  /* 0x00000030131f0290 */ /* 0x000fe2000fffe03f */
[----:B------:R-:W-:Y:S01]  /*1750*/  @UP0 UMOV UR30, UR18 ;  /* 0x00000012001e0c82 */ /* 0x000fe20008000000 */
[----:B------:R-:W-:Y:S01]  /*1760*/  @UP0 UMOV UR39, UR6 ;  /* 0x0000000600270c82 */ /* 0x000fe20008000000 */
[----:B------:R-:W-:Y:S09]  /*1770*/  @P1 BRA `(.L_x_256) ;  /* 0x0000000000301947 */ /* 0x000ff20003800000 */
        /* <DEDUP_REMOVED lines=12> */
.L_x_256:
[----:B------:R-:W-:Y:S05]  /*1840*/  @P1 BRA `(.L_x_257) ;  /* 0x0000000000301947 */ /* 0x000fea0003800000 */
        /* <DEDUP_REMOVED lines=12> */
.L_x_257:
        /* <DEDUP_REMOVED lines=12> */
.L_x_258:
[----:B------:R-:W-:Y:S01]  /*19d0*/  ULDC UR6, c[0x0][0x270] ;  /* 0x00009c0000067ab9 */ /* 0x000fe20000000800 */
[----:B------:R-:W-:Y:S01]  /*19e0*/  ULDC UR8, c[0x0][0x2d4] ;  /* 0x0000b50000087ab9 */ /* 0x000fe20000000800 */
[----:B------:R-:W-:-:S04]  /*19f0*/  UIMAD UR6, UR50, UR6, UR59 ;  /* 0x00000006320672a4 */ /* 0x000fc8000f8e023b */
[----:B------:R-:W-:-:S12]  /*1a00*/  UIMAD UR6, UR6, UR8, URZ ;  /* 0x00000008060672a4 */ /* 0x000fd8000f8e023f */
.L_x_259:
[----:B------:R-:W2:Y:S01]  /*1a10*/  LDL.64 R4, [R1+0x48] ;  /* 0x0000480001047983 */ /* 0x000ea20000100a00 */
[----:B------:R-:W1:Y:S01]  /*1a20*/  LDC.64 R20, c[0x0][0x420] ;  /* 0x00010800ff147b82 */ /* 0x000e620000000a00 */
[----:B------:R-:W-:Y:S01]  /*1a30*/  ULDC UR8, c[0x0][0x2dc] ;  /* 0x0000b70000087ab9 */ /* 0x000fe20000000800 */
[----:B------:R-:W-:Y:S01]  /*1a40*/  ULDC UR12, c[0x0][0x270] ;  /* 0x00009c00000c7ab9 */ /* 0x000fe20000000800 */
[----:B------:R3:W2:Y:S01]  /*1a50*/  LDL.64 R32, [R1+0x48] ;  /* 0x0000480001207983 */ /* 0x0006a20000100a00 */
[----:B------:R-:W-:Y:S01]  /*1a60*/  USHF.R.S32.HI UR14, URZ, 0x1f, UR59 ;  /* 0x0000001f3f0e7899 */ /* 0x000fe2000801143b */
[----:B------:R-:W-:Y:S01]  /*1a70*/  BSSY B1, `(.L_x_255) ;  /* 0x0000830000017945 */ /* 0x000fe20003800000 */
[----:B------:R-:W-:Y:S01]  /*1a80*/  UIMAD UR17, UR8, UR12, URZ ;  /* 0x0000000c081172a4 */ /* 0x000fe2000f8e023f */
[----:B------:R-:W4:Y:S01]  /*1a90*/  S2R R29, SR_TID.X ;  /* 0x00000000001d7919 */ /* 0x000f220000002100 */
[----:B------:R-:W-:Y:S01]  /*1aa0*/  UIADD3 UR37, UR11, UR6, URZ ;  /* 0x000000060b257290 */ /* 0x000fe2000fffe03f */
[----:B------:R-:W-:Y:S01]  /*1ab0*/  ULDC.64 UR12, c[0x0][0x428] ;  /* 0x00010a00000c7ab9 */ /* 0x000fe20000000a00 */
[----:B------:R-:W-:Y:S01]  /*1ac0*/  UIADD3 UR34, UR11, UR27, URZ ;  /* 0x0000001b0b227290 */ /* 0x000fe2000fffe03f */
[----:B------:R-:W-:Y:S01]  /*1ad0*/  IMAD.U32 R9, RZ, RZ, UR12 ;  /* 0x0000000cff097e24 */ /* 0x000fe2000f8e00ff */
[----:B------:R-:W-:Y:S01]  /*1ae0*/  UIMAD UR6, UR14, UR12, URZ ;  /* 0x0000000c0e0672a4 */ /* 0x000fe2000f8e023f */
[----:B------:R-:W-:Y:S01]  /*1af0*/  ULDC.64 UR18, c[0x0][0x210] ;  /* 0x0000840000127ab9 */ /* 0x000fe20000000a00 */
[----:B------:R-:W-:-:S02]  /*1b00*/  ULDC.64 UR44, c[0x0][0x478] ;  /* 0x00011e00002c7ab9 */ /* 0x000fc40000000a00 */
[----:B------:R-:W-:Y:S01]  /*1b10*/  UIMAD UR32, UR59, UR13, UR6 ;  /* 0x0000000d3b2072a4 */ /* 0x000fe2000f8e0206 */
[----:B------:R-:W-:Y:S02]  /*1b20*/  ULDC.64 UR42, c[0x0][0x2b0] ;  /* 0x0000ac00002a7ab9 */ /* 0x000fe40000000a00 */
[----:B------:R-:W-:Y:S01]  /*1b30*/  ULDC UR6, c[0x0][0x398] ;  /* 0x0000e60000067ab9 */ /* 0x000fe20000000800 */
[----:B------:R-:W-:Y:S01]  /*1b40*/  ULDC.64 UR12, c[0x0][0x258] ;  /* 0x00009600000c7ab9 */ /* 0x000fe20000000a00 */
[----:B------:R-:W-:Y:S01]  /*1b50*/  UIADD3 UR8, UR46, -0x1, URZ ;  /* 0xffffffff2e087890 */ /* 0x000fe2000fffe03f */
[----:B-1----:R-:W-:-:S04]  /*1b60*/  IMAD R6, R20, UR24, RZ ;  /* 0x0000001814067c24 */ /* 0x002fc8000f8e02ff */
[----:B------:R-:W-:Y:S01]  /*1b70*/  IMAD R8, R21, UR11, R6 ;  /* 0x0000000b15087c24 */ /* 0x000fe2000f8e0206 */
[----:B----4-:R-:W-:-:S04]  /*1b80*/  SHF.R.S32.HI R11, RZ, 0x1f, R29 ;  /* 0x0000001fff0b7819 */ /* 0x010fc8000001141d */
[----:B------:R-:W-:Y:S01]  /*1b90*/  LEA.HI R26, R11, R29, RZ, 0x3 ;  /* 0x0000001d0b1a7211 */ /* 0x000fe200078f18ff */
[----:B--2---:R-:W-:-:S05]  /*1ba0*/  IMAD.MOV.U32 R32, RZ, RZ, R4 ;  /* 0x000000ffff207224 */ /* 0x004fca00078e0004 */
[----:B------:R-:W-:Y:S02]  /*1bb0*/  SHF.R.S32.HI R33, RZ, 0x1f, R32 ;  /* 0x0000001fff217819 */ /* 0x000fe40000011420 */
[----:B------:R-:W-:Y:S01]  /*1bc0*/  IADD3 R4, P0, R32, UR7, RZ ;  /* 0x0000000720047c10 */ /* 0x000fe2000ff1e0ff */
[----:B------:R-:W-:Y:S02]  /*1bd0*/  UIADD3 UR7, -UR9, UR33, UR26 ;  /* 0x0000002109077290 */ /* 0x000fe4000fffe11a */
[----:B------:R3:W-:Y:S01]  /*1be0*/  STL [R1+0x4c], R33 ;  /* 0x00004c2101007387 */ /* 0x0007e20000100800 */
[----:B------:R-:W-:Y:S01]  /*1bf0*/  IADD3.X R5, R33, UR51, RZ, P0, !PT ;  /* 0x0000003321057c10 */ /* 0x000fe200087fe4ff */
[----:B------:R-:W-:Y:S02]  /*1c00*/  UIADD3 UR7, UR7, -UR6, URZ ;  /* 0x8000000607077290 */ /* 0x000fe4000fffe03f */
[----:B------:R-:W-:Y:S01]  /*1c10*/  USHF.L.U32 UR6, UR17, 0x6, URZ ;  /* 0x0000000611067899 */ /* 0x000fe2000800063f */
[----:B------:R-:W-:Y:S01]  /*1c20*/  IMAD.WIDE.U32 R6, R20, UR11, R4 ;  /* 0x0000000b14067c25 */ /* 0x000fe2000f8e0004 */
[----:B------:R-:W-:-:S02]  /*1c30*/  SHF.R.S32.HI R4, RZ, 0x3, R26 ;  /* 0x00000003ff047819 */ /* 0x000fc4000001141a */
[----:B------:R-:W-:Y:S01]  /*1c40*/  UIADD3 UR27, UP2, UP1, UR40, UR6, UR53 ;  /* 0x00000006281b7290 */ /* 0x000fe2000f95e035 */
[----:B------:R-:W-:Y:S01]  /*1c50*/  IMAD.IADD R7, R7, 0x1, R8 ;  /* 0x0000000107077824 */ /* 0x000fe200078e0208 */
[----:B------:R-:W-:Y:S01]  /*1c60*/  IADD3 R10, P0, R4, UR11, RZ ;  /* 0x0000000b040a7c10 */ /* 0x000fe2000ff1e0ff */
[----:B------:R-:W-:Y:S01]  /*1c70*/  USHF.R.S32.HI UR16, URZ, 0x1f, UR7 ;  /* 0x0000001f3f107899 */ /* 0x000fe20008011407 */
[----:B------:R-:W-:Y:S01]  /*1c80*/  SHF.R.S32.HI R28, RZ, 0x1f, R4 ;  /* 0x0000001fff1c7819 */ /* 0x000fe20000011404 */
[----:B------:R-:W-:Y:S01]  /*1c90*/  USHF.R.S32.HI UR6, URZ, 0x1f, UR6 ;  /* 0x0000001f3f067899 */ /* 0x000fe20008011406 */
[----:B------:R-:W-:Y:S01]  /*1ca0*/  LEA.HI R8, R11, R29, RZ, 0x5 ;  /* 0x0000001d0b087211 */ /* 0x000fe200078f28ff */
[----:B------:R-:W-:Y:S01]  /*1cb0*/  IMAD.WIDE.U32 R6, R9, UR59, R6 ;  /* 0x0000003b09067c25 */ /* 0x000fe2000f8e0006 */
[C---:B------:R-:W-:Y:S01]  /*1cc0*/  IADD3.X R5, R28.reuse, UR24, RZ, P0, !PT ;  /* 0x000000181c057c10 */ /* 0x040fe200087fe4ff */
[----:B------:R-:W-:Y:S02]  /*1cd0*/  ULEA.HI UR16, UR16, UR7, URZ, 0x6 ;  /* 0x0000000710107291 */ /* 0x000fe4000f8f303f */
[----:B------:R-:W-:Y:S01]  /*1ce0*/  UIADD3.X UR6, UR52, UR6, UR57, UP2, UP1 ;  /* 0x0000000634067290 */ /* 0x000fe200097e2439 */
[----:B------:R-:W-:Y:S01]  /*1cf0*/  VIADD R9, R7, UR32 ;  /* 0x0000002007097c36 */ /* 0x000fe20008000000 */
[----:B------:R-:W-:Y:S01]  /*1d00*/  UIADD3 UR7, UP2, UP1, UR56, UR27, UR58 ;  /* 0x0000001b38077290 */ /* 0x000fe2000f95e03a */
[----:B------:R-:W-:Y:S01]  /*1d10*/  IMAD R5, R5, UR28, RZ ;  /* 0x0000001c05057c24 */ /* 0x000fe2000f8e02ff */
[----:B------:R-:W-:Y:S01]  /*1d20*/  UIMAD UR11, UR14, UR12, URZ ;  /* 0x0000000c0e0b72a4 */ /* 0x000fe2000f8e023f */
[----:B------:R-:W-:Y:S01]  /*1d30*/  IMAD R7, R28, R20, RZ ;  /* 0x000000141c077224 */ /* 0x000fe200078e02ff */
[----:B------:R-:W-:Y:S01]  /*1d40*/  UIADD3.X UR6, UR55, UR6, UR49, UP2, UP1 ;  /* 0x0000000637067290 */ /* 0x000fe200097e2431 */
[----:B------:R-:W-:Y:S01]  /*1d50*/  IMAD R12, R10, UR29, R5 ;  /* 0x0000001d0a0c7c24 */ /* 0x000fe2000f8e0205 */
[----:B------:R-:W-:Y:S01]  /*1d60*/  LOP3.LUT R5, R8, 0xffffffe0, RZ, 0xc0, !PT ;  /* 0xffffffe008057812 */ /* 0x000fe200078ec0ff */
[----:B------:R-:W-:Y:S01]  /*1d70*/  IMAD.WIDE.U32 R10, R10, UR28, R32 ;  /* 0x0000001c0a0a7c25 */ /* 0x000fe2000f8e0020 */
[----:B------:R-:W-:Y:S01]  /*1d80*/  SHF.R.S32.HI R8, RZ, 0x5, R8 ;  /* 0x00000005ff087819 */ /* 0x000fe20000011408 */
[----:B------:R-:W-:-:S02]  /*1d90*/  UIMAD UR11, UR59, UR13, UR11 ;  /* 0x0000000d3b0b72a4 */ /* 0x000fc4000f8e020b */
[----:B------:R-:W-:Y:S01]  /*1da0*/  IMAD.IADD R24, R29, 0x1, -R5 ;  /* 0x000000011d187824 */ /* 0x000fe200078e0a05 */
[----:B------:R-:W-:Y:S01]  /*1db0*/  IADD3 R10, P0, R10, UR60, RZ ;  /* 0x0000003c0a0a7c10 */ /* 0x000fe2000ff1e0ff */
[----:B------:R-:W-:Y:S01]  /*1dc0*/  IMAD R7, R4, R21, R7 ;  /* 0x0000001504077224 */ /* 0x000fe200078e0207 */
[----:B------:R-:W-:Y:S01]  /*1dd0*/  ULDC.64 UR24, c[0x0][0x400] ;  /* 0x0001000000187ab9 */ /* 0x000fe20000000a00 */
[----:B------:R-:W-:Y:S01]  /*1de0*/  IMAD R5, R8, UR17, R24 ;  /* 0x0000001108057c24 */ /* 0x000fe2000f8e0218 */
[----:B------:R-:W-:Y:S01]  /*1df0*/  IADD3.X R11, R11, UR54, R12, P0, !PT ;  /* 0x000000360b0b7c10 */ /* 0x000fe200087fe40c */
[----:B------:R-:W-:Y:S01]  /*1e00*/  IMAD.MOV.U32 R8, RZ, RZ, R6 ;  /* 0x000000ffff087224 */ /* 0x000fe200078e0006 */
[----:B------:R-:W-:Y:S01]  /*1e10*/  USHF.R.S32.HI UR16, URZ, 0x6, UR16 ;  /* 0x000000063f107899 */ /* 0x000fe20008011410 */
[----:B------:R-:W-:Y:S01]  /*1e20*/  IMAD.U32 R12, RZ, RZ, UR12 ;  /* 0x0000000cff0c7e24 */ /* 0x000fe2000f8e00ff */
[C---:B------:R-:W-:Y:S01]  /*1e30*/  IADD3 R6, P0, R5.reuse, UR7, RZ ;  /* 0x0000000705067c10 */ /* 0x040fe2000ff1e0ff */
[----:B------:R-:W-:Y:S01]  /*1e40*/  IMAD.WIDE.U32 R8, R4, R20, R8 ;  /* 0x0000001404087225 */ /* 0x000fe200078e0008 */
[----:B------:R-:W-:Y:S01]  /*1e50*/  ULDC.64 UR14, c[0x0][0x3e0] ;  /* 0x0000f800000e7ab9 */ /* 0x000fe20000000a00 */
[----:B------:R-:W-:Y:S01]  /*1e60*/  UISETP.LT.AND UP1, UPT, URZ, UR16, UPT ;  /* 0x000000103f00728c */ /* 0x000fe2000bf21270 */
[----:B------:R-:W-:Y:S01]  /*1e70*/  LEA.HI.X.SX32 R5, R5, UR6, 0x1, P0 ;  /* 0x0000000605057c11 */ /* 0x000fe200080f0eff */
[----:B------:R-:W-:Y:S01]  /*1e80*/  IMAD.WIDE.U32 R10, R12, UR59, R10 ;  /* 0x0000003b0c0a7c25 */ /* 0x000fe2000f8e000a */
[----:B------:R-:W-:Y:S01]  /*1e90*/  LEA R14, P0, R6, UR24, 0x2 ;  /* 0x00000018060e7c11 */ /* 0x000fe2000f8010ff */
[----:B------:R-:W-:Y:S01]  /*1ea0*/  USEL UR16, URZ, UR16, !UP1 ;  /* 0x000000103f107287 */ /* 0x000fe2000c800000 */
[----:B------:R-:W-:Y:S01]  /*1eb0*/  LEA R36, P2, R8, UR14, 0x1 ;  /* 0x0000000e08247c11 */ /* 0x000fe2000f8408ff */
[----:B------:R-:W-:Y:S01]  /*1ec0*/  IMAD.IADD R22, R9, 0x1, R7 ;  /* 0x0000000109167824 */ /* 0x000fe200078e0207 */
[----:B------:R-:W-:Y:S01]  /*1ed0*/  LEA R34, P3, R10, UR18, 0x1 ;  /* 0x000000120a227c11 */ /* 0x000fe2000f8608ff */
[----:B------:R-:W-:Y:S01]  /*1ee0*/  VIADD R23, R11, UR11 ;  /* 0x0000000b0b177c36 */ /* 0x000fe20008000000 */
[----:B------:R-:W-:Y:S01]  /*1ef0*/  LEA.HI.X R15, R6, UR25, R5, 0x2, P0 ;  /* 0x00000019060f7c11 */ /* 0x000fe200080f1405 */
[----:B------:R-:W-:Y:S01]  /*1f00*/  UISETP.GT.AND UP1, UPT, UR46, UR16, UPT ;  /* 0x000000102e00728c */ /* 0x000fe2000bf24270 */
[----:B------:R-:W-:Y:S01]  /*1f10*/  LEA.HI.X R37, R8, UR15, R22, 0x1, P2 ;  /* 0x0000000f08257c11 */ /* 0x000fe200090f0c16 */
[----:B------:R-:W-:Y:S01]  /*1f20*/  UIMAD.WIDE UR12, UR37, 0x4, UR44 ;  /* 0x00000004250c78a5 */ /* 0x000fe2000f8e022c */
[----:B------:R-:W-:Y:S01]  /*1f30*/  LEA.HI.X R35, R10, UR19, R23, 0x1, P3 ;  /* 0x000000130a237c11 */ /* 0x000fe200098f0c17 */
[----:B------:R3:W-:Y:S01]  /*1f40*/  STL.64 [R1+0x30], R14 ;  /* 0x0000300e01007387 */ /* 0x0007e20000100a00 */
[----:B------:R-:W-:Y:S01]  /*1f50*/  UIMAD.WIDE UR6, UR34, 0x4, UR42 ;  /* 0x00000004220678a5 */ /* 0x000fe2000f8e022a */
[----:B------:R-:W-:-:S02]  /*1f60*/  PLOP3.LUT P0, PT, PT, PT, UP1, 0x80, 0x0 ;  /* 0x000000000000781c */ /* 0x000fc40003f0f018 */
[----:B------:R3:W-:Y:S01]  /*1f70*/  STL.64 [R1+0x38], R36 ;  /* 0x0000382401007387 */ /* 0x0007e20000100a00 */
[----:B------:R-:W-:-:S03]  /*1f80*/  UMOV UR11, UR13 ;  /* 0x0000000d000b7c82 */ /* 0x000fc60008000000 */
        /* <DEDUP_REMOVED lines=21> */
.L_x_261:
        /* <DEDUP_REMOVED lines=19> */
.L_x_262:
        /* <DEDUP_REMOVED lines=38> */
.L_x_264:
[----:B------:R-:W-:Y:S05]  /*2470*/  BSYNC B0 ;  /* 0x0000000000007941 */ /* 0x000fea0003800000 */
.L_x_263:
        /* <DEDUP_REMOVED lines=19> */
.L_x_266:
[----:B------:R-:W-:Y:S05]  /*25b0*/  BSYNC B0 ;  /* 0x0000000000007941 */ /* 0x000fea0003800000 */
.L_x_265:
[----:B------:R-:W-:Y:S01]  /*25c0*/  UIMAD UR8, UR35, UR6, URZ ;  /* 0x00000006230872a4 */ /* 0x000fe2000f8e023f */
[----:B-12---:R-:W-:Y:S01]  /*25d0*/  IMAD.U32 R6, RZ, RZ, UR6 ;  /* 0x00000006ff067e24 */ /* 0x006fe2000f8e00ff */
[----:B------:R-:W-:Y:S01]  /*25e0*/  USHF.R.S32.HI UR12, URZ, 0x1f, UR59 ;  /* 0x0000001f3f0c7899 */ /* 0x000fe2000801143b */
[----:B------:R-:W-:Y:S01]  /*25f0*/  BSSY B0, `(.L_x_267) ;  /* 0x000001d000007945 */ /* 0x000fe20003800000 */
[----:B------:R-:W-:Y:S01]  /*2600*/  UIMAD UR8, UR26, UR7, UR8 ;  /* 0x000000071a0872a4 */ /* 0x000fe2000f8e0208 */
[----:B------:R-:W-:-:S05]  /*2610*/  IMAD.WIDE.U32 R6, R6, UR26, R32 ;  /* 0x0000001a06067c25 */ /* 0x000fca000f8e0020 */
[----:B------:R-:W-:Y:S01]  /*2620*/  IMAD.U32 R5, RZ, RZ, UR8 ;  /* 0x00000008ff057e24 */ /* 0x000fe2000f8e00ff */
[----:B------:R-:W-:Y:S01]  /*2630*/  IADD3 R8, P0, R6, UR11, RZ ;  /* 0x0000000b06087c10 */ /* 0x000fe2000ff1e0ff */
[----:B------:R-:W-:Y:S02]  /*2640*/  ULDC.64 UR8, c[0x0][0x470] ;  /* 0x00011c0000087ab9 */ /* 0x000fe40000000a00 */
[----:B------:R-:W-:Y:S01]  /*2650*/  UIMAD UR11, UR12, UR8, URZ ;  /* 0x000000080c0b72a4 */ /* 0x000fe2000f8e023f */
[----:B------:R-:W-:Y:S02]  /*2660*/  IADD3.X R9, R7, UR16, R5, P0, !PT ;  /* 0x0000001007097c10 */ /* 0x000fe400087fe405 */
[----:B------:R-:W-:Y:S01]  /*2670*/  MOV R5, UR8 ;  /* 0x0000000800057c02 */ /* 0x000fe20008000f00 */
[----:B------:R-:W-:-:S04]  /*2680*/  UIMAD UR9, UR59, UR9, UR11 ;  /* 0x000000093b0972a4 */ /* 0x000fc8000f8e020b */
        /* <DEDUP_REMOVED lines=19> */
.L_x_268:
[----:B------:R-:W-:Y:S05]  /*27c0*/  BSYNC B0 ;  /* 0x0000000000007941 */ /* 0x000fea0003800000 */
.L_x_267:
        /* <DEDUP_REMOVED lines=21> */
.L_x_260:
        /* <DEDUP_REMOVED lines=11> */
[----:B------:R-:W-:Y:S02]  /*29d0*/  IADD3 R12, P2, R6, UR39, RZ ;  /* 0x00000027060c7c10 */ /* 0x000fe4000ff5e0ff */
[----:B------:R-:W-:Y:S01]  /*29e0*/  ISETP.GE.AND P4, PT, R27, UR17, PT ;  /* 0x000000111b007c0c */ /* 0x000fe2000bf86270 */
[----:B------:R-:W-:Y:S02]  /*29f0*/  BSSY B0, `(.L_x_270) ;  /* 0x0000032000007945 */ /* 0x000fe40003800000 */
[----:B------:R-:W-:Y:S01]  /*2a00*/  IMAD.U32 R5, RZ, RZ, UR13 ;  /* 0x0000000dff057e24 */ /* 0x000fe2000f8e00ff */
[----:B------:R-:W-:-:S04]  /*2a10*/  UIMAD UR13, UR8, -0x40, UR33 ;  /* 0xffffffc0080d78a4 */ /* 0x000fc8000f8e0221 */
[----:B------:R-:W-:Y:S01]  /*2a20*/  IADD3.X R13, R7, UR47, R5, P2, !PT ;  /* 0x0000002f070d7c10 */ /* 0x000fe200097fe405 */
[----:B------:R-:W-:Y:S01]  /*2a30*/  IMAD R5, R25, UR24, RZ ;  /* 0x0000001819057c24 */ /* 0x000fe2000f8e02ff */
[----:B------:R-:W-:-:S03]  /*2a40*/  ISETP.GE.AND P6, PT, R4, UR13, PT ;  /* 0x0000000d04007c0c */ /* 0x000fc6000bfc6270 */
        /* <DEDUP_REMOVED lines=44> */
.L_x_271:
[----:B------:R-:W-:Y:S05]  /*2d10*/  BSYNC B0 ;  /* 0x0000000000007941 */ /* 0x000fea0003800000 */
.L_x_270:
        /* <DEDUP_REMOVED lines=44> */
.L_x_273:
[----:B------:R-:W-:Y:S05]  /*2fe0*/  BSYNC B0 ;  /* 0x0000000000007941 */ /* 0x000fea0003800000 */
.L_x_272:
[----:B------:R-:W0:Y:S01]  /*2ff0*/  LDGDEPBAR ;  /* 0x00000000000079af */ /* 0x000e220000000000 */
[----:B------:R-:W-:Y:S01]  /*3000*/  BSSY B0, `(.L_x_274) ;  /* 0x000001d000007945 */ /* 0x000fe20003800000 */
[----:B------:R-:W-:Y:S02]  /*3010*/  ISETP.GE.AND P5, PT, R27, UR13, PT ;  /* 0x0000000d1b007c0c */ /* 0x000fe4000bfa6270 */
[----:B------:R3:W-:Y:S01]  /*3020*/  @P6 STS.128 [R30+0x6000], RZ ;  /* 0x006000ff1e006388 */ /* 0x0007e20000000c00 */
[----:B-12---:R-:W-:-:S03]  /*3030*/  MOV R13, UR22 ;  /* 0x00000016000d7c02 */ /* 0x006fc60008000f00 */
        /* <DEDUP_REMOVED lines=25> */
.L_x_275:
[----:B------:R-:W-:Y:S05]  /*31d0*/  BSYNC B0 ;  /* 0x0000000000007941 */ /* 0x000fea0003800000 */
.L_x_274:
        /* <DEDUP_REMOVED lines=37> */
.L_x_277:
[----:B------:R-:W-:Y:S05]  /*3430*/  BSYNC B0 ;  /* 0x0000000000007941 */ /* 0x000fea0003800000 */
.L_x_276:
[----:B------:R1:W-:Y:S01]  /*3440*/  @P6 STS.128 [R30], RZ ;  /* 0x000000ff1e006388 */ /* 0x0003e20000000c00 */
[----:B------:R-:W-:Y:S03]  /*3450*/  BSSY B0, `(.L_x_278) ;  /* 0x000001a000007945 */ /* 0x000fe60003800000 */
        /* <DEDUP_REMOVED lines=25> */
.L_x_279:
[----:B------:R-:W-:Y:S05]  /*35f0*/  BSYNC B0 ;  /* 0x0000000000007941 */ /* 0x000fea0003800000 */
.L_x_278:
        /* <DEDUP_REMOVED lines=40> */
.L_x_281:
[----:B------:R-:W-:Y:S05]  /*3880*/  BSYNC B0 ;  /* 0x0000000000007941 */ /* 0x000fea0003800000 */
.L_x_280:
[----:B---3--:R-:W3:Y:S01]  /*3890*/  LDL R15, [R1+0x50] ;  /* 0x00005000010f7983 */ /* 0x008ee20000100800 */
[----:B------:R-:W-:Y:S01]  /*38a0*/  UIMAD UR14, UR35, UR22, URZ ;  /* 0x00000016230e72a4 */ /* 0x000fe2000f8e023f */
[----:B-1----:R-:W-:Y:S01]  /*38b0*/  IMAD.WIDE.U32 R6, R13, UR26, R32 ;  /* 0x0000001a0d067c25 */ /* 0x002fe2000f8e0020 */
[----:B------:R-:W-:Y:S01]  /*38c0*/  BSSY B0, `(.L_x_282) ;  /* 0x0000036000007945 */ /* 0x000fe20003800000 */
[----:B------:R1:W-:Y:S01]  /*38d0*/  @P0 STS.128 [R30+0xc000], RZ ;  /* 0x00c000ff1e000388 */ /* 0x0003e20000000c00 */
[----:B------:R-:W-:Y:S01]  /*38e0*/  UIMAD UR14, UR26, UR23, UR14 ;  /* 0x000000171a0e72a4 */ /* 0x000fe2000f8e020e */
[----:B------:R-:W-:Y:S02]  /*38f0*/  IADD3 R8, P1, R6, UR30, RZ ;  /* 0x0000001e06087c10 */ /* 0x000fe4000ff3e0ff */
[----:B------:R1:W-:Y:S03]  /*3900*/  @P0 STS.128 [R30+0xe000], RZ ;  /* 0x00e000ff1e000388 */ /* 0x0003e60000000c00 */
[----:B------:R-:W-:Y:S01]  /*3910*/  MOV R6, UR14 ;  /* 0x0000000e00067c02 */ /* 0x000fe20008000f00 */
[----:B------:R1:W-:Y:S01]  /*3920*/  @P0 STS.128 [R30+0x10000], RZ ;  /* 0x010000ff1e000388 */ /* 0x0003e20000000c00 */
[----:B------:R-:W-:-:S02]  /*3930*/  ULDC.64 UR14, c[0x0][0x260] ;  /* 0x00009800000e7ab9 */ /* 0x000fc40000000a00 */
[----:B------:R-:W-:Y:S01]  /*3940*/  IADD3.X R9, R7, UR31, R6, P1, !PT ;  /* 0x0000001f07097c10 */ /* 0x000fe20008ffe406 */
[----:B------:R-:W-:-:S04]  /*3950*/  IMAD R14, R25, UR14, RZ ;  /* 0x0000000e190e7c24 */ /* 0x000fc8000f8e02ff */
[C---:B------:R-:W-:Y:S02]  /*3960*/  IMAD R14, R18.reuse, UR15, R14 ;  /* 0x0000000f120e7c24 */ /* 0x040fe4000f8e020e */
[----:B------:R-:W-:-:S05]  /*3970*/  IMAD.WIDE.U32 R8, R18, UR14, R8 ;  /* 0x0000000e12087c25 */ /* 0x000fca000f8e0008 */
[----:B------:R-:W-:Y:S02]  /*3980*/  IADD3 R14, R9, R14, RZ ;  /* 0x0000000e090e7210 */ /* 0x000fe40007ffe0ff */
[C---:B---3--:R-:W-:Y:S02]  /*3990*/  IADD3 R5, R15.reuse, 0x8, RZ ;  /* 0x000000080f057810 */ /* 0x048fe40007ffe0ff */
[----:B------:R-:W-:Y:S02]  /*39a0*/  ISETP.GE.AND P6, PT, R15, UR13, PT ;  /* 0x0000000d0f007c0c */ /* 0x000fe4000bfc6270 */
[----:B------:R-:W-:Y:S01]  /*39b0*/  ISETP.GE.AND P5, PT, R5, UR13, PT ;  /* 0x0000000d05007c0c */ /* 0x000fe2000bfa6270 */
[----:B-1----:R-:W-:-:S12]  /*39c0*/  @P0 BRA `(.L_x_283) ;  /* 0x0000000000940947 */ /* 0x002fd80003800000 */
[----:B------:R-:W3:Y:S01]  /*39d0*/  LDL R10, [R1+0x6c] ;  /* 0x00006c00010a7983 */ /* 0x000ee20000100800 */
        /* <DEDUP_REMOVED lines=8> */
[----:B------:R-:W1:Y:S01]  /*3a60*/  @!P3 LDC.64 R12, c[0x0][0x218] ;  /* 0x00008600ff0cbb82 */ /* 0x000e620000000a00 */
[----:B------:R-:W-:Y:S01]  /*3a70*/  IMAD.IADD R5, R7, 0x1, R5 ;  /* 0x0000000107057824 */ /* 0x000fe200078e0205 */
[----:B------:R1:W-:Y:S02]  /*3a80*/  @P3 STS.128 [R30+0xc000], RZ ;  /* 0x00c000ff1e003388 */ /* 0x0003e40000000c00 */
[----:B-1----:R-:W-:-:S04]  /*3a90*/  @!P3 LEA R12, P1, R6, R12, 0x1 ;  /* 0x0000000c060cb211 */ /* 0x002fc800078208ff */
[----:B------:R-:W-:-:S05]  /*3aa0*/  @!P3 LEA.HI.X R13, R6, R13, R5, 0x1, P1 ;  /* 0x0000000d060db211 */ /* 0x000fca00008f0c05 */
[----:B------:R-:W-:Y:S01]  /*3ab0*/  @!PT LDS RZ, [RZ] ;  /* 0x00000000fffff984 */ /* 0x000fe20000000800 */
[----:B------:R-:W-:Y:S01]  /*3ac0*/  @!PT LDS RZ, [RZ] ;  /* 0x00000000fffff984 */ /* 0x000fe20000000800 */
[----:B------:R-:W-:Y:S01]  /*3ad0*/  @!PT LDS RZ, [RZ] ;  /* 0x00000000fffff984 */ /* 0x000fe20000000800 */
[----:B------:R1:W-:Y:S01]  /*3ae0*/  @!P3 LDGSTS.E.BYPASS.LTC128B.128 [R30+0xc000], desc[UR4][R12.64] ;  /* 0x0c0000000c1ebfae */ /* 0x0003e2000b901d44 */
[----:B---3--:R-:W-:Y:S02]  /*3af0*/  ISETP.GE.AND P2, PT, R10, UR13, PT ;  /* 0x0000000d0a007c0c */ /* 0x008fe4000bf46270 */
[----:B-----5:R-:W-:-:S11]  /*3b00*/  ISETP.GE.AND P0, PT, R16, UR13, PT ;  /* 0x0000000d10007c0c */ /* 0x020fd6000bf06270 */
[----:B------:R-:W3:Y:S01]  /*3b10*/  @!P2 LDC.64 R10, c[0x0][0x218] ;  /* 0x00008600ff0aab82 */ /* 0x000ee20000000a00 */
        /* <DEDUP_REMOVED lines=16> */
.L_x_283:
[----:B------:R-:W-:Y:S05]  /*3c20*/  BSYNC B0 ;  /* 0x0000000000007941 */ /* 0x000fea0003800000 */
.L_x_282:
        /* <DEDUP_REMOVED lines=8> */
[----:B------:R-:W-:Y:S02]  /*3cb0*/  ISETP.GE.AND P3, PT, R32, UR13, PT ;  /* 0x0000000d20007c0c */ /* 0x000fe4000bf66270 */
[----:B------:R-:W-:-:S05]  /*3cc0*/  IADD3 R6, P0, R4, 0x20, RZ ;  /* 0x0000002004067810 */ /* 0x000fca0007f1e0ff */
[----:B------:R-:W-:-:S04]  /*3cd0*/  IMAD.X R4, RZ, RZ, R28, P0 ;  /* 0x000000ffff047224 */ /* 0x000fc800000e061c */
[----:B-1-3--:R-:W-:Y:S02]  /*3ce0*/  IMAD R10, R4, UR22, RZ ;  /* 0x00000016040a7c24 */ /* 0x00afe4000f8e02ff */
[----:B------:R-:W1:Y:S01]  /*3cf0*/  @!P3 LDC.64 R12, c[0x0][0x218] ;  /* 0x00008600ff0cbb82 */ /* 0x000e620000000a00 */
[----:B------:R-:W-:Y:S01]  /*3d00*/  IMAD.MOV.U32 R4, RZ, RZ, R8 ;  /* 0x000000ffff047224 */ /* 0x000fe200078e0008 */
[----:B------:R3:W-:Y:S01]  /*3d10*/  @P3 STS.128 [R30+0xd000], RZ ;  /* 0x00d000ff1e003388 */ /* 0x0007e20000000c00 */
[C---:B------:R-:W-:Y:S01]  /*3d20*/  IMAD R10, R6.reuse, UR23, R10 ;  /* 0x00000017060a7c24 */ /* 0x040fe2000f8e020a */
[----:B-----5:R-:W-:Y:S01]  /*3d30*/  ISETP.GE.AND P2, PT, R5, UR13, PT ;  /* 0x0000000d05007c0c */ /* 0x020fe2000bf46270 */
[----:B------:R-:W-:Y:S01]  /*3d40*/  IMAD.MOV.U32 R5, RZ, RZ, R14 ;  /* 0x000000ffff057224 */ /* 0x000fe200078e000e */
[----:B--2---:R-:W-:Y:S01]  /*3d50*/  ISETP.GE.AND P0, PT, R7, UR13, PT ;  /* 0x0000000d07007c0c */ /* 0x004fe2000bf06270 */
[----:B------:R-:W-:-:S04]  /*3d60*/  IMAD.WIDE.U32 R4, R6, UR22, R4 ;  /* 0x0000001606047c25 */ /* 0x000fc8000f8e0004 */
[----:B------:R-:W-:Y:S01]  /*3d70*/  IMAD.IADD R10, R5, 0x1, R10 ;  /* 0x00000001050a7824 */ /* 0x000fe200078e020a */
[----:B-1----:R-:W-:-:S05]  /*3d80*/  @!P3 LEA R8, P4, R4, R12, 0x1 ;  /* 0x0000000c0408b211 */ /* 0x002fca00078808ff */
        /* <DEDUP_REMOVED lines=22> */
.L_x_285:
[----:B------:R-:W-:Y:S05]  /*3ef0*/  BSYNC B0 ;  /* 0x0000000000007941 */ /* 0x000fea0003800000 */
.L_x_284:
[----:B------:R-:W0:Y:S01]  /*3f00*/  LDGDEPBAR ;  /* 0x00000000000079af */ /* 0x000e220000000000 */
[----:B------:R-:W-:Y:S01]  /*3f10*/  IMAD.MOV.U32 R4, RZ, RZ, 0x4 ;  /* 0x00000004ff047424 */ /* 0x000fe200078e00ff */
[----:B-1-3--:R-:W1:Y:S01]  /*3f20*/  LDC.64 R6, c[0x0][0x3b8] ;  /* 0x0000ee00ff067b82 */ /* 0x00ae620000000a00 */
[----:B------:R-:W-:Y:S01]  /*3f30*/  IMAD.MOV.U32 R9, RZ, RZ, 0x7f800000 ;  /* 0x7f800000ff097424 */ /* 0x000fe200078e00ff */
[----:B------:R-:W-:Y:S01]  /*3f40*/  ULDC UR13, c[0x0][0x270] ;  /* 0x00009c00000d7ab9 */ /* 0x000fe20000000800 */
[----:B------:R-:W-:Y:S01]  /*3f50*/  IMAD.MOV.U32 R8, RZ, RZ, 0x7f800000 ;  /* 0x7f800000ff087424 */ /* 0x000fe200078e00ff */
[----:B------:R-:W-:Y:S01]  /*3f60*/  ULDC UR35, c[0x0][0x2d0] ;  /* 0x0000b40000237ab9 */ /* 0x000fe20000000800 */
[----:B------:R-:W-:Y:S01]  /*3f70*/  IMAD.WIDE R4, R15, R4, UR6 ;  /* 0x000000060f047e25 */ /* 0x000fe2000f8e0204 */
[----:B------:R-:W-:-:S03]  /*3f80*/  ULDC UR37, c[0x0][0x2dc] ;  /* 0x0000b70000257ab9 */ /* 0x000fc60000000800 */
[----:B------:R-:W-:Y:S01]  /*3f90*/  IMAD.MOV.U32 R240, RZ, RZ, 0x20 ;  /* 0x00000020fff07424 */ /* 0x000fe200078e00ff */
[----:B------:R-:W3:Y:S01]  /*3fa0*/  @!P6 LDG.E R9, desc[UR4][R4.64] ;  /* 0x000000040409e981 */ /* 0x000ee2000c1e1900 */
[----:B------:R-:W-:Y:S01]  /*3fb0*/  USHF.L.U32 UR20, UR10, 0x6, URZ ;  /* 0x000000060a147899 */ /* 0x000fe2000800063f */
[----:B------:R-:W-:Y:S02]  /*3fc0*/  CS2R R142, SRZ ;  /* 0x00000000008e7805 */ /* 0x000fe4000001ff00 */
[----:B------:R-:W-:Y:S01]  /*3fd0*/  CS2R R140, SRZ ;  /* 0x00000000008c7805 */ /* 0x000fe2000001ff00 */
[----:B------:R-:W5:Y:S01]  /*3fe0*/  @!P5 LDG.E R8, desc[UR4][R4.64+0x20] ;  /* 0x000020040408d981 */ /* 0x000f62000c1e1900 */
[----:B------:R-:W-:Y:S02]  /*3ff0*/  CS2R R146, SRZ ;  /* 0x0000000000927805 */ /* 0x000fe4000001ff00 */
[----:B------:R-:W-:Y:S02]  /*4000*/  CS2R R144, SRZ ;  /* 0x0000000000907805 */ /* 0x000fe4000001ff00 */
[----:B------:R-:W-:-:S02]  /*4010*/  CS2R R138, SRZ ;  /* 0x00000000008a7805 */ /* 0x000fc4000001ff00 */
[----:B------:R-:W-:Y:S02]  /*4020*/  CS2R R136, SRZ ;  /* 0x0000000000887805 */ /* 0x000fe4000001ff00 */
[----:B------:R-:W-:Y:S02]  /*4030*/  CS2R R134, SRZ ;  /* 0x0000000000867805 */ /* 0x000fe4000001ff00 */
[----:B------:R-:W-:Y:S02]  /*4040*/  CS2R R132, SRZ ;  /* 0x0000000000847805 */ /* 0x000fe4000001ff00 */
[----:B------:R-:W-:Y:S01]  /*4050*/  CS2R R126, SRZ ;  /* 0x00000000007e7805 */ /* 0x000fe2000001ff00 */
[----:B------:R-:W-:-:S04]  /*4060*/  DEPBAR.LE SB0, 0x1 ;  /* 0x000080400000791a */ /* 0x000fc80000000000 */
[----:B------:R-:W-:Y:S01]  /*4070*/  BAR.SYNC.DEFER_BLOCKING 0x0 ;  /* 0x0000000000007b1d */ /* 0x000fe20000010000 */
        /* <DEDUP_REMOVED lines=22> */
[----:B------:R-:W-:Y:S01]  /*41e0*/  CS2R R52, SRZ ;  /* 0x0000000000347805 */ /* 0x000fe2000001ff00 */
[----:B-1----:R-:W3:Y:S01]  /*41f0*/  LDG.E.64 R4, desc[UR4][R6.64+0x8] ;  /* 0x0000080406047981 */ /* 0x002ee2000c1e1b00 */
[----:B------:R-:W-:Y:S01]  /*4200*/  UIMAD UR13, UR50, UR13, UR59 ;  /* 0x0000000d320d72a4 */ /* 0x000fe2000f8e023b */
[----:B------:R-:W-:-:S02]  /*4210*/  CS2R R46, SRZ ;  /* 0x00000000002e7805 */ /* 0x000fc4000001ff00 */
[----:B------:R-:W-:Y:S01]  /*4220*/  CS2R R44, SRZ ;  /* 0x00000000002c7805 */ /* 0x000fe2000001ff00 */
[----:B------:R-:W1:Y:S01]  /*4230*/  LDSM.16.M88.4 R164, [R252+0x12000] ;  /* 0x01200000fca4783b */ /* 0x000e620000000200 */
[----:B------:R-:W-:Y:S02]  /*4240*/  CS2R R50, SRZ ;  /* 0x0000000000327805 */ /* 0x000fe4000001ff00 */
[----:B------:R-:W-:Y:S02]  /*4250*/  CS2R R48, SRZ ;  /* 0x0000000000307805 */ /* 0x000fe4000001ff00 */
[----:B------:R-:W-:Y:S01]  /*4260*/  CS2R R42, SRZ ;  /* 0x00000000002a7805 */ /* 0x000fe2000001ff00 */
[----:B------:R-:W1:Y:S01]  /*4270*/  LDSM.16.M88.4 R168, [R252+0x12800] ;  /* 0x01280000fca8783b */ /* 0x000e620000000200 */
[----:B------:R-:W-:Y:S02]  /*4280*/  CS2R R40, SRZ ;  /* 0x0000000000287805 */ /* 0x000fe4000001ff00 */
[----:B------:R-:W-:-:S02]  /*4290*/  CS2R R38, SRZ ;  /* 0x0000000000267805 */ /* 0x000fc4000001ff00 */
[----:B--2---:R-:W-:Y:S01]  /*42a0*/  CS2R R36, SRZ ;  /* 0x0000000000247805 */ /* 0x004fe2000001ff00 */
[----:B------:R-:W2:Y:S01]  /*42b0*/  LDSM.16.M88.4 R196, [R252+0x14000] ;  /* 0x01400000fcc4783b */ /* 0x000ea20000000200 */
[----:B----4-:R-:W-:Y:S02]  /*42c0*/  CS2R R30, SRZ ;  /* 0x00000000001e7805 */ /* 0x010fe4000001ff00 */
[----:B------:R-:W-:Y:S02]  /*42d0*/  CS2R R34, SRZ ;  /* 0x0000000000227805 */ /* 0x000fe4000001ff00 */
[----:B------:R-:W-:Y:S01]  /*42e0*/  CS2R R32, SRZ ;  /* 0x0000000000207805 */ /* 0x000fe2000001ff00 */
[----:B------:R-:W4:Y:S01]  /*42f0*/  LDSM.16.M88.4 R200, [R252+0x14800] ;  /* 0x01480000fcc8783b */ /* 0x000f220000000200 */
[----:B------:R-:W-:Y:S02]  /*4300*/  CS2R R22, SRZ ;  /* 0x0000000000167805 */ /* 0x000fe4000001ff00 */
[----:B------:R-:W-:Y:S01]  /*4310*/  CS2R R20, SRZ ;  /* 0x0000000000147805 */ /* 0x000fe2000001ff00 */
[----:B------:R-:W-:Y:S01]  /*4320*/  ULDC.U8 UR15, c[0x0][0x388] ;  /* 0x0000e200000f7ab9 */ /* 0x000fe20000000000 */
[----:B------:R-:W1:Y:S04]  /*4330*/  LDSM.16.M88.4 R228, [R252+0x16000] ;  /* 0x01600000fce4783b */ /* 0x000e680000000200 */
[----:B------:R-:W1:Y:S04]  /*4340*/  LDSM.16.M88.4 R232, [R252+0x16800] ;  /* 0x01680000fce8783b */ /* 0x000e680000000200 */
[----:B------:R-:W2:Y:S01]  /*4350*/  LDG.E.64 R6, desc[UR4][R6.64] ;  /* 0x0000000406067981 */ /* 0x000ea2000c1e1b00 */
[----:B------:R-:W-:-:S04]  /*4360*/  USHF.L.U32 UR13, UR13, 0x5, URZ ;  /* 0x000000050d0d7899 */ /* 0x000fc8000800063f */
[----:B------:R-:W-:Y:S01]  /*4370*/  USHF.R.S32.HI UR14, URZ, 0x1f, UR13 ;  /* 0x0000001f3f0e7899 */ /* 0x000fe2000801140d */
[----:B-----5:R5:W-:Y:S04]  /*4380*/  STL [R1+0x68], R8 ;  /* 0x0000680801007387 */ /* 0x020be80000100800 */
[----:B---3--:R3:W-:Y:S01]  /*4390*/  STL [R1+0x64], R9 ;  /* 0x0000640901007387 */ /* 0x0087e20000100800 */
[----:B-----5:R-:W-:Y:S02]  /*43a0*/  LOP3.LUT R8, R26, 0xfffffff8, RZ, 0xc0, !PT ;  /* 0xfffffff81a087812 */ /* 0x020fe400078ec0ff */
[----:B---3--:R-:W-:-:S03]  /*43b0*/  SHF.R.S32.HI R9, RZ, 0x1f, R24 ;  /* 0x0000001fff097819 */ /* 0x008fc60000011418 */
[----:B------:R-:W-:-:S05]  /*43c0*/  IMAD.IADD R8, R29, 0x1, -R8 ;  /* 0x000000011d087824 */ /* 0x000fca00078e0a08 */
[----:B------:R-:W-:Y:S02]  /*43d0*/  LOP3.LUT P0, RZ, R8, 0x2, RZ, 0xc0, !PT ;  /* 0x0000000208ff7812 */ /* 0x000fe4000780c0ff */
[----:B------:R-:W-:-:S04]  /*43e0*/  IADD3 R4, P2, P1, R4, UR13, R24 ;  /* 0x0000000d04047c10 */ /* 0x000fc8000f95e018 */
[----:B------:R-:W-:Y:S02]  /*43f0*/  IADD3.X R5, R5, UR14, R9, P2, P1 ;  /* 0x0000000e05057c10 */ /* 0x000fe400097e2409 */
[----:B--2---:R-:W-:-:S03]  /*4400*/  R2UR UR19, R6 ;  /* 0x00000000061372ca */ /* 0x004fc600000e0000 */
[----:B------:R2:W-:Y:S01]  /*4410*/  STL [R1+0x84], R5 ;  /* 0x0000840501007387 */ /* 0x0005e20000100800 */
[----:B------:R-:W-:Y:S02]  /*4420*/  SEL R240, R240, 0xffffffe0, !P0 ;  /* 0xffffffe0f0f07807 */ /* 0x000fe40004000000 */
[----:B------:R-:W-:Y:S01]  /*4430*/  R2UR UR18, R7 ;  /* 0x00000000071272ca */ /* 0x000fe200000e0000 */
[----:B------:R-:W3:Y:S01]  /*4440*/  LDL R6, [R1] ;  /* 0x0000000001067983 */ /* 0x000ee20000100800 */
[----:B------:R-:W-:Y:S01]  /*4450*/  UIADD3 UR21, UR33, 0x40, UR20 ;  /* 0x0000004021157890 */ /* 0x000fe2000fffe014 */
[----:B------:R-:W-:Y:S02]  /*4460*/  CS2R R28, SRZ ;  /* 0x00000000001c7805 */ /* 0x000fe4000001ff00 */
[----:B------:R-:W-:Y:S02]  /*4470*/  CS2R R26, SRZ ;  /* 0x00000000001a7805 */ /* 0x000fe4000001ff00 */
[----:B------:R-:W-:Y:S01]  /*4480*/  CS2R R24, SRZ ;  /* 0x0000000000187805 */ /* 0x000fe2000001ff00 */
[----:B------:R-:W-:Y:S01]  /*4490*/  ULDC UR14, c[0x0][0x2ec] ;  /* 0x0000bb00000e7ab9 */ /* 0x000fe20000000800 */
[----:B--2---:R-:W2:Y:S01]  /*44a0*/  LDL R5, [R1+0x4] ;  /* 0x0000040001057983 */ /* 0x004ea20000100800 */
[----:B------:R-:W-:Y:S01]  /*44b0*/  IMAD.IADD R240, R240, 0x1, R252 ;  /* 0x00000001f0f07824 */ /* 0x000fe200078e02fc */
[----:B------:R-:W-:-:S02]  /*44c0*/  UIADD3 UR20, UR20, 0x40, URZ ;  /* 0x0000004014147890 */ /* 0x000fc4000fffe03f */
[----:B------:R-:W-:Y:S02]  /*44d0*/  UIADD3 UR21, UR21, -UR9, URZ ;  /* 0x8000000915157290 */ /* 0x000fe4000fffe03f */
[----:B------:R-:W1:Y:S01]  /*44e0*/  LDSM.16.M88.4 R172, [R240+0x12000] ;  /* 0x01200000f0ac783b */ /* 0x000e620000000200 */
[----:B------:R-:W-:Y:S02]  /*44f0*/  UIADD3 UR34, UR19, -0x61c88647, URZ ;  /* 0x9e3779b913227890 */ /* 0x000fe4000fffe03f */
[----:B------:R-:W-:Y:S01]  /*4500*/  UIADD3 UR32, UR18, -0x4498517b, URZ ;  /* 0xbb67ae8512207890 */ /* 0x000fe2000fffe03f */
[----:B------:R-:W1:Y:S01]  /*4510*/  LDSM.16.M88.4 R176, [R240+0x12800] ;  /* 0x01280000f0b0783b */ /* 0x000e620000000200 */
[----:B------:R-:W-:Y:S02]  /*4520*/  UIADD3 UR31, UR19, 0x3c6ef372, URZ ;  /* 0x3c6ef372131f7890 */ /* 0x000fe4000fffe03f */
[----:B------:R-:W-:Y:S01]  /*4530*/  UIADD3 UR30, UR18, 0x76cf5d0a, URZ ;  /* 0x76cf5d0a121e7890 */ /* 0x000fe2000fffe03f */
[----:B------:R-:W1:Y:S01]  /*4540*/  LDSM.16.M88.4 R204, [R240+0x14000] ;  /* 0x01400000f0cc783b */ /* 0x000e620000000200 */
[----:B------:R-:W-:-:S02]  /*4550*/  UIADD3 UR29, UR19, -0x255992d5, URZ ;  /* 0xdaa66d2b131d7890 */ /* 0x000fc4000fffe03f */
[----:B------:R-:W-:Y:S01]  /*4560*/  UIADD3 UR28, UR18, 0x32370b8f, URZ ;  /* 0x32370b8f121c7890 */ /* 0x000fe2000fffe03f */
[----:B------:R-:W1:Y:S01]  /*4570*/  LDSM.16.M88.4 R208, [R240+0x14800] ;  /* 0x01480000f0d0783b */ /* 0x000e620000000200 */
[----:B------:R-:W-:Y:S02]  /*4580*/  UIADD3 UR27, UR19, 0x78dde6e4, URZ ;  /* 0x78dde6e4131b7890 */ /* 0x000fe4000fffe03f */
[----:B------:R-:W-:Y:S01]  /*4590*/  UIADD3 UR26, UR18, -0x126145ec, URZ ;  /* 0xed9eba14121a7890 */ /* 0x000fe2000fffe03f */
[----:B------:R-:W1:Y:S01]  /*45a0*/  LDSM.16.M88.4 R236, [R240+0x16000] ;  /* 0x01600000f0ec783b */ /* 0x000e620000000200 */
[----:B------:R-:W-:Y:S02]  /*45b0*/  UIADD3 UR25, UR19, 0x1715609d, URZ ;  /* 0x1715609d13197890 */ /* 0x000fe4000fffe03f */
[----:B------:R-:W-:Y:S01]  /*45c0*/  UIADD3 UR24, UR18, -0x56f99767, URZ ;  /* 0xa906689912187890 */ /* 0x000fe2000fffe03f */
[----:B------:R-:W1:Y:S01]  /*45d0*/  LDSM.16.M88.4 R240, [R240+0x16800] ;  /* 0x01680000f0f0783b */ /* 0x000e620000000200 */
[----:B------:R-:W-:-:S02]  /*45e0*/  UIADD3 UR23, UR19, -0x4ab325aa, URZ ;  /* 0xb54cda5613177890 */ /* 0x000fc4000fffe03f */
[----:B------:R-:W-:Y:S01]  /*45f0*/  UIADD3 UR22, UR18, 0x646e171e, URZ ;  /* 0x646e171e12167890 */ /* 0x000fe2000fffe03f */
[----:B---3--:R-:W3:Y:S04]  /*4600*/  LDSM.16.M88.4 R148, [R6+0x12000] ;  /* 0x012000000694783b */ /* 0x008ee80000000200 */
[----:B------:R-:W1:Y:S04]  /*4610*/  LDSM.16.M88.4 R152, [R6+0x12800] ;  /* 0x012800000698783b */ /* 0x000e680000000200 */
[----:B------:R-:W1:Y:S04]  /*4620*/  LDSM.16.M88.4 R180, [R6+0x14000] ;  /* 0x0140000006b4783b */ /* 0x000e680000000200 */
[----:B------:R-:W1:Y:S04]  /*4630*/  LDSM.16.M88.4 R184, [R6+0x14800] ;  /* 0x0148000006b8783b */ /* 0x000e680000000200 */
[----:B------:R-:W1:Y:S04]  /*4640*/  LDSM.16.M88.4 R212, [R6+0x16000] ;  /* 0x0160000006d4783b */ /* 0x000e680000000200 */
[----:B------:R-:W1:Y:S04]  /*4650*/  LDSM.16.M88.4 R216, [R6+0x16800] ;  /* 0x0168000006d8783b */ /* 0x000e680000000200 */
[----:B--2---:R-:W2:Y:S04]  /*4660*/  LDSM.16.M88.4 R156, [R5+0x12000] ;  /* 0x01200000059c783b */ /* 0x004ea80000000200 */
[----:B------:R-:W1:Y:S04]  /*4670*/  LDSM.16.M88.4 R160, [R5+0x12800] ;  /* 0x0128000005a0783b */ /* 0x000e680000000200 */
[----:B------:R-:W1:Y:S04]  /*4680*/  LDSM.16.M88.4 R188, [R5+0x14000] ;  /* 0x0140000005bc783b */ /* 0x000e680000000200 */
[----:B------:R-:W1:Y:S04]  /*4690*/  LDSM.16.M88.4 R192, [R5+0x14800] ;  /* 0x0148000005c0783b */ /* 0x000e680000000200 */
[----:B------:R-:W1:Y:S04]  /*46a0*/  LDSM.16.M88.4 R220, [R5+0x16000] ;  /* 0x0160000005dc783b */ /* 0x000e680000000200 */
[----:B------:R5:W1:Y:S02]  /*46b0*/  LDSM.16.M88.4 R224, [R5+0x16800] ;  /* 0x0168000005e0783b */ /* 0x000a640000000200 */
[----:B-----5:R-:W-:-:S05]  /*46c0*/  IMAD.WIDE.U32 R4, R4, -0x2daee0ad, RZ ;  /* 0xd2511f5304047825 */ /* 0x020fca00078e00ff */
[----:B--234-:R1:W-:Y:S02]  /*46d0*/  STL.64 [R1+0x78], R4 ;  /* 0x0000780401007387 */ /* 0x01c3e40000100a00 */
.L_x_288:
[----:B------:R-:W2:Y:S01]  /*46e0*/  LDL R98, [R1] ;  /* 0x0000000001627983 */ /* 0x000ea20000100800 */
[----:B------:R-:W-:Y:S02]  /*46f0*/  USHF.L.U32 UR13, UR8, 0x6, URZ ;  /* 0x00000006080d7899 */ /* 0x000fe4000800063f */
[----:B------:R-:W-:Y:S02]  /*4700*/  UISETP.GT.AND UP1, UPT, UR8, UR16, UPT ;  /* 0x000000100800728c */ /* 0x000fe4000bf24270 */
[----:B---3--:R-:W3:Y:S01]  /*4710*/  LDL R249, [R1+0x8] ;  /* 0x0000080001f97983 */ /* 0x008ee20000100800 */
[----:B------:R-:W-:Y:S04]  /*4720*/  UISETP.GE.AND UP0, UPT, UR13, UR21, UPT ;  /* 0x000000150d00728c */ /* 0x000fe8000bf06270 */
[----:B------:R-:W4:Y:S01]  /*4730*/  LDL R96, [R1+0x4] ;  /* 0x0000040001607983 */ /* 0x000f220000100800 */
[----:B------:R-:W-:Y:S04]  /*4740*/  UISETP.LT.AND UP0, UPT, UR20, UR9, UP0 ;  /* 0x000000091400728c */ /* 0x000fe80008701270 */
[----:B------:R-:W4:Y:S02]  /*4750*/  LDL R248, [R1+0xc] ;  /* 0x00000c0001f87983 */ /* 0x000f240000100800 */
[----:B------:R-:W-:Y:S03]  /*4760*/  PLOP3.LUT P4, PT, PT, PT, UP0, 0x80, 0x0 ;  /* 0x000000000000781c */ /* 0x000fe60003f8f008 */
[----:B------:R-:W4:Y:S05]  /*4770*/  LDL R247, [R1+0x18] ;  /* 0x0000180001f77983 */ /* 0x000f2a0000100800 */
[----:B------:R-:W4:Y:S05]  /*4780*/  LDL R97, [R1+0x10] ;  /* 0x0000100001617983 */ /* 0x000f2a0000100800 */
[----:B------:R-:W4:Y:S05]  /*4790*/  LDL R246, [R1+0x14] ;  /* 0x0000140001f67983 */ /* 0x000f2a0000100800 */
[----:B------:R-:W0:Y:S05]  /*47a0*/  LDGDEPBAR ;  /* 0x00000000000079af */ /* 0x000e2a0000000000 */
[----:B------:R-:W4:Y:S05]  /*47b0*/  LDL R251, [R1+0x8c] ;  /* 0x00008c0001fb7983 */ /* 0x000f2a0000100800 */
[----:B------:R-:W4:Y:S05]  /*47c0*/  LDL R99, [R1+0x84] ;  /* 0x0000840001637983 */ /* 0x000f2a0000100800 */
[----:B------:R-:W4:Y:S05]  /*47d0*/  LDL.64 R244, [R1+0x78] ;  /* 0x0000780001f47983 */ /* 0x000f2a0000100a00 */
[----:B------:R-:W4:Y:S01]  /*47e0*/  LDL R250, [R1+0x50] ;  /* 0x0000500001fa7983 */ /* 0x000f220000100800 */
[----:B------:R-:W-:Y:S04]  /*47f0*/  DEPBAR.LE SB0, 0x0 ;  /* 0x000080000000791a */ /* 0x000fe80000000000 */
[----:B------:R-:W-:Y:S06]  /*4800*/  BAR.SYNC.DEFER_BLOCKING 0x0 ;  /* 0x0000000000007b1d */ /* 0x000fec0000010000 */
[----:B------:R-:W-:Y:S05]  /*4810*/  LDSM.16.M88.4 R88, [R252+0xc000] ;  /* 0x00c00000fc58783b */ /* 0x000fea0000000200 */
[----:B--2---:R-:W-:Y:S05]  /*4820*/  LDSM.16.M88.4 R8, [R98+0xc000] ;  /* 0x00c000006208783b */ /* 0x004fea0000000200 */
[----:B---3--:R-:W1:Y:S05]  /*4830*/  LDSM.16.M88.4 R16, [R249] ;  /* 0x00000000f910783b */ /* 0x008e6a0000000200 */
[----:B------:R-:W2:Y:S05]  /*4840*/  LDSM.16.M88.4 R68, [R98+0xc800] ;  /* 0x00c800006244783b */ /* 0x000eaa0000000200 */
[----:B----4-:R-:W-:Y:S05]  /*4850*/  LDSM.16.M88.4 R72, [R248] ;  /* 0x00000000f848783b */ /* 0x010fea0000000200 */
[----:B------:R-:W3:Y:S05]  /*4860*/  LDSM.16.M88.4 R76, [R96+0xc000] ;  /* 0x00c00000604c783b */ /* 0x000eea0000000200 */
[----:B------:R-:W4:Y:S05]  /*4870*/  LDSM.16.M88.4 R80, [R96+0xc800] ;  /* 0x00c800006050783b */ /* 0x000f2a0000000200 */
[----:B------:R-:W4:Y:S05]  /*4880*/  LDSM.16.M88.4 R84, [R247] ;  /* 0x00000000f754783b */ /* 0x000f2a0000000200 */
        /* <DEDUP_REMOVED lines=8> */
[----:B------:R-:W2:Y:S05]  /*4910*/  LDSM.16.M88.4 R76, [R246] ;  /* 0x00000000f64c783b */ /* 0x000eaa0000000200 */
[C---:B----4-:R-:W-:Y:S06]  /*4920*/  HMMA.16816.F32 R12, R72.reuse, R80, R12 ;  /* 0x00000050480c723c */ /* 0x050fec000000180c */
[----:B------:R-:W-:Y:S01]  /*4930*/  HMMA.16816.F32 R16, R72, R82, R16 ;  /* 0x000000524810723c */ /* 0x000fe20000001810 */
[----:B------:R-:W3:Y:S05]  /*4940*/  LDSM.16.M88.4 R72, [R97+0xc800] ;  /* 0x00c800006148783b */ /* 0x000eea0000000200 */
[C---:B------:R-:W-:Y:S01]  /*4950*/  HMMA.16816.F32 R4, R84.reuse, R88, R4 ;  /* 0x000000585404723c */ /* 0x040fe20000001804 */
[----:B------:R-:W-:Y:S05]  /*4960*/  LDSM.16.M88.4 R80, [R249+0x2000] ;  /* 0x00200000f950783b */ /* 0x000fea0000000200 */
[C---:B------:R-:W-:Y:S01]  /*4970*/  HMMA.16816.F32 R8, R84.reuse, R90, R8 ;  /* 0x0000005a5408723c */ /* 0x040fe20000001808 */
[----:B------:R-:W4:Y:S05]  /*4980*/  LDSM.16.M88.4 R88, [R98+0xe000] ;  /* 0x00e000006258783b */ /* 0x000f2a0000000200 */
[C---:B-1----:R-:W-:Y:S06]  /*4990*/  HMMA.16816.F32 R12, R84.reuse, R68, R12 ;  /* 0x00000044540c723c */ /* 0x042fec000000180c */
[----:B------:R-:W-:Y:S01]  /*49a0*/  HMMA.16816.F32 R16, R84, R70, R16 ;  /* 0x000000465410723c */ /* 0x000fe20000001810 */
[----:B------:R-:W1:Y:S05]  /*49b0*/  LDSM.16.M88.4 R68, [R98+0xe800] ;  /* 0x00e800006244783b */ /* 0x000e6a0000000200 */
[C---:B--2---:R-:W-:Y:S01]  /*49c0*/  HMMA.16816.F32 R4, R76.reuse, R92, R4 ;  /* 0x0000005c4c04723c */ /* 0x044fe20000001804 */
[----:B------:R-:W-:Y:S05]  /*49d0*/  LDSM.16.M88.4 R84, [R248+0x2000] ;  /* 0x00200000f854783b */ /* 0x000fea0000000200 */
[C---:B------:R-:W-:Y:S01]  /*49e0*/  HMMA.16816.F32 R8, R76.reuse, R94, R8 ;  /* 0x0000005e4c08723c */ /* 0x040fe20000001808 */
[----:B------:R-:W2:Y:S05]  /*49f0*/  LDSM.16.M88.4 R92, [R96+0xe000] ;  /* 0x00e00000605c783b */ /* 0x000eaa0000000200 */
[C---:B---3--:R-:W-:Y:S06]  /*4a00*/  HMMA.16816.F32 R12, R76.reuse, R72, R12 ;  /* 0x000000484c0c723c */ /* 0x048fec000000180c */
[----:B------:R-:W-:Y:S01]  /*4a10*/  HMMA.16816.F32 R16, R76, R74, R16 ;  /* 0x0000004a4c10723c */ /* 0x000fe20000001810 */
[----:B------:R-:W3:Y:S05]  /*4a20*/  LDSM.16.M88.4 R72, [R96+0xe800] ;  /* 0x00e800006048783b */ /* 0x000eea0000000200 */
[C---:B----4-:R-:W-:Y:S01]  /*4a30*/  HMMA.16816.F32 R4, R80.reuse, R88, R4 ;  /* 0x000000585004723c */ /* 0x050fe20000001804 */
        /* <DEDUP_REMOVED lines=19> */
[----:B------:R1:W4:Y:S05]  /*4b70*/  LDSM.16.M88.4 R68, [R98+0x10800] ;  /* 0x010800006244783b */ /* 0x00032a0000000200 */
[C---:B--2---:R-:W-:Y:S01]  /*4b80*/  HMMA.16816.F32 R4, R80.reuse, R92, R4 ;  /* 0x0000005c5004723c */ /* 0x044fe20000001804 */
[----:B------:R-:W-:Y:S05]  /*4b90*/  LDSM.16.M88.4 R76, [R248+0x4000] ;  /* 0x00400000f84c783b */ /* 0x000fea0000000200 */
[C---:B------:R-:W-:Y:S01]  /*4ba0*/  HMMA.16816.F32 R8, R80.reuse, R94, R8 ;  /* 0x0000005e5008723c */ /* 0x040fe20000001808 */
[----:B------:R-:W2:Y:S05]  /*4bb0*/  LDSM.16.M88.4 R92, [R96+0x10000] ;  /* 0x01000000605c783b */ /* 0x000eaa0000000200 */
[C---:B---3--:R-:W-:Y:S06]  /*4bc0*/  HMMA.16816.F32 R12, R80.reuse, R72, R12 ;  /* 0x00000048500c723c */ /* 0x048fec000000180c */
[----:B------:R-:W-:Y:S01]  /*4bd0*/  HMMA.16816.F32 R16, R80, R74, R16 ;  /* 0x0000004a5010723c */ /* 0x000fe20000001810 */
[----:B-1----:R-:W3:Y:S05]  /*4be0*/  LDL R98, [R1+0x88] ;  /* 0x0000880001627983 */ /* 0x002eea0000100800 */
[----:B------:R1:W1:Y:S01]  /*4bf0*/  LDSM.16.M88.4 R72, [R96+0x10800] ;  /* 0x010800006048783b */ /* 0x0002620000000200 */
[C---:B----4-:R-:W-:Y:S04]  /*4c00*/  HMMA.16816.F32 R4, R84.reuse, R88, R4 ;  /* 0x000000585404723c */ /* 0x050fe80000001804 */
[----:B------:R-:W-:Y:S02]  /*4c10*/  LDSM.16.M88.4 R80, [R247+0x4000] ;  /* 0x00400000f750783b */ /* 0x000fe40000000200 */
[C---:B------:R-:W-:Y:S03]  /*4c20*/  HMMA.16816.F32 R8, R84.reuse, R90, R8 ;  /* 0x0000005a5408723c */ /* 0x040fe60000001808 */
[----:B------:R-:W4:Y:S03]  /*4c30*/  LDSM.16.M88.4 R88, [R252+0x10000] ;  /* 0x01000000fc58783b */ /* 0x000f260000000200 */
[C---:B------:R-:W-:Y:S06]  /*4c40*/  HMMA.16816.F32 R12, R84.reuse, R68, R12 ;  /* 0x00000044540c723c */ /* 0x040fec000000180c */
[----:B------:R-:W-:Y:S01]  /*4c50*/  HMMA.16816.F32 R16, R84, R70, R16 ;  /* 0x000000465410723c */ /* 0x000fe20000001810 */
[----:B------:R-:W4:Y:S05]  /*4c60*/  LDSM.16.M88.4 R68, [R252+0x10800] ;  /* 0x01080000fc44783b */ /* 0x000f2a0000000200 */
[C---:B--2---:R-:W-:Y:S01]  /*4c70*/  HMMA.16816.F32 R4, R76.reuse, R92, R4 ;  /* 0x0000005c4c04723c */ /* 0x044fe20000001804 */
[----:B------:R-:W-:Y:S05]  /*4c80*/  LDSM.16.M88.4 R84, [R246+0x4000] ;  /* 0x00400000f654783b */ /* 0x000fea0000000200 */
[C---:B------:R-:W-:Y:S01]  /*4c90*/  HMMA.16816.F32 R8, R76.reuse, R94, R8 ;  /* 0x0000005e4c08723c */ /* 0x040fe20000001808 */
[----:B------:R-:W2:Y:S01]  /*4ca0*/  LDSM.16.M88.4 R92, [R97+0x10000] ;  /* 0x01000000615c783b */ /* 0x000ea20000000200 */
[----:B-1----:R-:W1:Y:S04]  /*4cb0*/  @!P4 S2R R96, SR_TID.X ;  /* 0x000000000060c919 */ /* 0x002e680000002100 */
[C---:B------:R-:W-:Y:S06]  /*4cc0*/  HMMA.16816.F32 R12, R76.reuse, R72, R12 ;  /* 0x000000484c0c723c */ /* 0x040fec000000180c */
[----:B------:R-:W-:Y:S01]  /*4cd0*/  HMMA.16816.F32 R16, R76, R74, R16 ;  /* 0x0000004a4c10723c */ /* 0x000fe20000001810 */
[----:B------:R-:W-:Y:S04]  /*4ce0*/  IMAD.U32 R72, RZ, RZ, UR10 ;  /* 0x0000000aff487e24 */ /* 0x000fe8000f8e00ff */
[----:B------:R-:W-:Y:S01]  /*4cf0*/  IMAD.U32 R73, RZ, RZ, UR8 ;  /* 0x00000008ff497e24 */ /* 0x000fe2000f8e00ff */
[C---:B----4-:R-:W-:Y:S01]  /*4d00*/  HMMA.16816.F32 R4, R80.reuse, R88, R4 ;  /* 0x000000585004723c */ /* 0x050fe20000001804 */
[----:B------:R-:W4:Y:S01]  /*4d10*/  LDL R89, [R1+0x64] ;  /* 0x0000640001597983 */ /* 0x000f220000100800 */
[----:B------:R-:W-:Y:S04]  /*4d20*/  IMAD.U32 R75, RZ, RZ, UR13 ;  /* 0x0000000dff4b7e24 */ /* 0x000fe8000f8e00ff */
[----:B------:R-:W4:Y:S01]  /*4d30*/  LDL R88, [R1+0x68] ;  /* 0x0000680001587983 */ /* 0x000f220000100800 */
[C---:B------:R-:W-:Y:S06]  /*4d40*/  HMMA.16816.F32 R8, R80.reuse, R90, R8 ;  /* 0x0000005a5008723c */ /* 0x040fec0000001808 */
[C---:B------:R-:W-:Y:S06]  /*4d50*/  HMMA.16816.F32 R12, R80.reuse, R68, R12 ;  /* 0x00000044500c723c */ /* 0x040fec000000180c */
[----:B------:R-:W-:Y:S06]  /*4d60*/  HMMA.16816.F32 R16, R80, R70, R16 ;  /* 0x000000465010723c */ /* 0x000fec0000001810 */
[C---:B--2---:R-:W-:Y:S06]  /*4d70*/  HMMA.16816.F32 R4, R84.reuse, R92, R4 ;  /* 0x0000005c5404723c */ /* 0x044fec0000001804 */
[C---:B------:R-:W-:Y:S05]  /*4d80*/  HMMA.16816.F32 R8, R84.reuse, R94, R8 ;  /* 0x0000005e5408723c */ /* 0x040fea0000001808 */
[----:B---3--:R-:W-:Y:S02]  /*4d90*/  IMAD R76, R72, 0x2, R98 ;  /* 0x00000002484c7824 */ /* 0x008fe400078e0262 */
[----:B------:R-:W2:Y:S01]  /*4da0*/  LDL R98, [R1+0x94] ;  /* 0x0000940001627983 */ /* 0x000ea20000100800 */
[----:B------:R-:W-:Y:S03]  /*4db0*/  IMAD R72, R73, 0x4, R251 ;  /* 0x0000000449487824 */ /* 0x000fe600078e02fb */
[----:B------:R-:W-:Y:S01]  /*4dc0*/  LOP3.LUT R76, R245, UR18, R76, 0x96, !PT ;  /* 0x00000012f54c7c12 */ /* 0x000fe2000f8e964c */
[----:B------:R-:W-:Y:S01]  /*4dd0*/  IMAD.WIDE.U32 R72, R72, -0x326172a9, RZ ;  /* 0xcd9e8d5748487825 */ /* 0x000fe200078e00ff */
[----:B------:R-:W3:Y:S03]  /*4de0*/  LDL R245, [R1+0x54] ;  /* 0x0000540001f57983 */ /* 0x000ee60000100800 */
[----:B------:R-:W-:Y:S01]  /*4df0*/  IMAD.WIDE.U32 R76, R76, -0x326172a9, RZ ;  /* 0xcd9e8d574c4c7825 */ /* 0x000fe200078e00ff */
[----:B------:R-:W-:Y:S02]  /*4e00*/  LOP3.LUT R73, R73, UR19, R99, 0x96, !PT ;  /* 0x0000001349497c12 */ /* 0x000fe4000f8e9663 */
[----:B------:R-:W3:Y:S02]  /*4e10*/  LDL R99, [R1+0x58] ;  /* 0x0000580001637983 */ /* 0x000ee40000100800 */
[----:B------:R-:W-:Y:S01]  /*4e20*/  LOP3.LUT R78, R77, UR34, R72, 0x96, !PT ;  /* 0x000000224d4e7c12 */ /* 0x000fe2000f8e9648 */
[----:B------:R-:W-:Y:S04]  /*4e30*/  IMAD.WIDE.U32 R68, R73, -0x2daee0ad, RZ ;  /* 0xd2511f5349447825 */ /* 0x000fe800078e00ff */
[----:B-1----:R-:W-:Y:S01]  /*4e40*/  @!P4 IMAD.SHL.U32 R77, R96, 0x2, RZ ;  /* 0x00000002604dc824 */ /* 0x002fe200078e00ff */
[----:B------:R-:W-:Y:S01]  /*4e50*/  LOP3.LUT R74, R69, UR32, R244, 0x96, !PT ;  /* 0x00000020454a7c12 */ /* 0x000fe2000f8e96f4 */
[----:B------:R-:W-:Y:S01]  /*4e60*/  IMAD.WIDE.U32 R78, R78, -0x2daee0ad, RZ ;  /* 0xd2511f534e4e7825 */ /* 0x000fe200078e00ff */
[----:B------:R-:W3:Y:S03]  /*4e70*/  LDL R244, [R1+0x60] ;  /* 0x0000600001f47983 */ /* 0x000ee60000100800 */
[----:B------:R-:W-:Y:S01]  /*4e80*/  IMAD.U32 R72, RZ, RZ, UR33 ;  /* 0x00000021ff487e24 */ /* 0x000fe2000f8e00ff */
[----:B------:R-:W-:Y:S02]  /*4e90*/  LOP3.LUT R82, R79, UR30, R68, 0x96, !PT ;  /* 0x0000001e4f527c12 */ /* 0x000fe4000f8e9644 */
[----:B------:R1:W4:Y:S02]  /*4ea0*/  LDSM.16.M88.4 R68, [R97+0x10800] ;  /* 0x010800006144783b */ /* 0x0003240000000200 */
[----:B------:R-:W-:Y:S01]  /*4eb0*/  @!P4 IADD3 R72, -R72, 0x1, R250 ;  /* 0x000000014848c810 */ /* 0x000fe20007ffe1fa */
[----:B------:R-:W-:Y:S03]  /*4ec0*/  IMAD.WIDE.U32 R82, R82, -0x326172a9, RZ ;  /* 0xcd9e8d5752527825 */ /* 0x000fe600078e00ff */
[----:B------:R-:W-:Y:S01]  /*4ed0*/  @!P4 IADD3 R73, R75, UR9, R72 ;  /* 0x000000094b49cc10 */ /* 0x000fe2000fffe048 */
[----:B------:R-:W-:Y:S02]  /*4ee0*/  IMAD.U32 R72, RZ, RZ, UR10 ;  /* 0x0000000aff487e24 */ /* 0x000fe4000f8e00ff */
[----:B------:R-:W-:Y:S05]  /*4ef0*/  IMAD.WIDE.U32 R74, R74, -0x326172a9, RZ ;  /* 0xcd9e8d574a4a7825 */ /* 0x000fea00078e00ff */
[----:B------:R-:W-:Y:S02]  /*4f00*/  LOP3.LUT R80, R75, UR31, R76, 0x96, !PT ;  /* 0x0000001f4b507c12 */ /* 0x000fe4000f8e964c */
[----:B------:R-:W-:Y:S02]  /*4f10*/  @!P4 VIMNMX R76, R73, UR9, PT ;  /* 0x00000009494ccc48 */ /* 0x000fe4000bfe0100 */
[----:B------:R-:W-:Y:S01]  /*4f20*/  LOP3.LUT R83, R83, UR29, R74, 0x96, !PT ;  /* 0x0000001d53537c12 */ /* 0x000fe2000f8e964a */
[----:B------:R-:W-:Y:S04]  /*4f30*/  IMAD.WIDE.U32 R80, R80, -0x2daee0ad, RZ ;  /* 0xd2511f5350507825 */ /* 0x000fe800078e00ff */
[----:B-1----:R-:W-:Y:S01]  /*4f40*/  IMAD.MOV.U32 R97, RZ, RZ, 0x8 ;  /* 0x00000008ff617424 */ /* 0x002fe200078e00ff */
[----:B------:R-:W-:Y:S01]  /*4f50*/  LOP3.LUT R79, R81, UR28, R78, 0x96, !PT ;  /* 0x0000001c514f7c12 */ /* 0x000fe2000f8e964e */
[----:B----4-:R-:W-:Y:S03]  /*4f60*/  FMUL.FTZ R74, R89, 1.4426950216293334961 ;  /* 0x3fb8aa3b594a7820 */ /* 0x010fe60000410000 */
[----:B------:R-:W-:Y:S02]  /*4f70*/  @!P4 VIADDMNMX R75, R73, R97, UR9, PT ;  /* 0x00000009494bce46 */ /* 0x000fe4000b800161 */
[----:B------:R-:W-:Y:S02]  /*4f80*/  FSETP.NEU.FTZ.AND P5, PT, R89, -INF , PT ;  /* 0xff8000005900780b */ /* 0x000fe40003fbd000 */
[----:B------:R-:W-:Y:S02]  /*4f90*/  FSETP.NEU.FTZ.AND P0, PT, R88, -INF , PT ;  /* 0xff8000005800780b */ /* 0x000fe40003f1d000 */
[----:B------:R-:W-:Y:S01]  /*4fa0*/  FSEL R74, R74, RZ, P5 ;  /* 0x000000ff4a4a7208 */ /* 0x000fe20002800000 */
[C---:B------:R-:W-:Y:S06]  /*4fb0*/  HMMA.16816.F32 R12, R84.reuse, R68, R12 ;  /* 0x00000044540c723c */ /* 0x040fec000000180c */
[----:B------:R-:W-:Y:S05]  /*4fc0*/  HMMA.16816.F32 R16, R84, R70, R16 ;  /* 0x000000465410723c */ /* 0x000fea0000001810 */
[----:B------:R-:W-:Y:S01]  /*4fd0*/  IMAD.WIDE.U32 R68, R83, -0x2daee0ad, RZ ;  /* 0xd2511f5353447825 */ /* 0x000fe200078e00ff */
[----:B--2---:R-:W-:Y:S02]  /*4fe0*/  @!P4 LOP3.LUT R77, R98, 0x6, R77, 0xf8, !PT ;  /* 0x00000006624dc812 */ /* 0x004fe400078ef84d */
[----:B------:R-:W2:Y:S03]  /*4ff0*/  LDL R98, [R1+0x5c] ;  /* 0x00005c0001627983 */ /* 0x000ea60000100800 */
[----:B------:R-:W-:Y:S02]  /*5000*/  @!P4 IMAD R72, R72, 0x40, R77 ;  /* 0x000000404848c824 */ /* 0x000fe400078e024d */
[----:B------:R-:W-:Y:S02]  /*5010*/  FMUL.FTZ R77, R88, 1.4426950216293334961 ;  /* 0x3fb8aa3b584d7820 */ /* 0x000fe40000410000 */
[C---:B------:R-:W-:Y:S01]  /*5020*/  @!P4 VIADD R73, R72.reuse, 0x1 ;  /* 0x000000014849c836 */ /* 0x040fe20000000000 */
[CC--:B------:R-:W-:Y:S01]  /*5030*/  @!P4 ISETP.GE.AND P2, PT, R72.reuse, R76.reuse, PT ;  /* 0x0000004c4800c20c */ /* 0x0c0fe20003f46270 */
[----:B------:R-:W-:Y:S03]  /*5040*/  @!P4 VIADD R78, R72, 0x9 ;  /* 0x00000009484ec836 */ /* 0x000fe60000000000 */
[-C--:B------:R-:W-:Y:S02]  /*5050*/  @!P4 ISETP.GE.AND P1, PT, R73, R76.reuse, PT ;  /* 0x0000004c4900c20c */ /* 0x080fe40003f26270 */
[----:B------:R-:W-:Y:S02]  /*5060*/  @!P4 FSEL R4, R4, -INF , !P2 ;  /* 0xff8000000404c808 */ /* 0x000fe40005000000 */
[----:B------:R-:W-:Y:S02]  /*5070*/  @!P4 FSEL R5, R5, -INF , !P1 ;  /* 0xff8000000505c808 */ /* 0x000fe40004800000 */
[-C--:B------:R-:W-:Y:S01]  /*5080*/  @!P4 ISETP.GE.AND P3, PT, R73, R75.reuse, PT ;  /* 0x0000004b4900c20c */ /* 0x080fe20003f66270 */
[C---:B------:R-:W-:Y:S01]  /*5090*/  @!P4 VIADD R73, R72.reuse, 0x8 ;  /* 0x000000084849c836 */ /* 0x040fe20000000000 */
[-C--:B------:R-:W-:Y:S01]  /*50a0*/  @!P4 ISETP.GE.AND P2, PT, R72, R75.reuse, PT ;  /* 0x0000004b4800c20c */ /* 0x080fe20003f46270 */
[--C-:B------:R-:W-:Y:S01]  /*50b0*/  FFMA.FTZ R4, R4, UR14, -R74.reuse ;  /* 0x0000000e04047c23 */ /* 0x100fe2000801084a */
[--C-:B------:R-:W-:Y:S01]  /*50c0*/  FFMA.FTZ R5, R5, UR14, -R74.reuse ;  /* 0x0000000e05057c23 */ /* 0x100fe2000801084a */
[----:B------:R-:W-:Y:S02]  /*50d0*/  @!P4 FSEL R7, R7, -INF , !P3 ;  /* 0xff8000000707c808 */ /* 0x000fe40005800000 */
[CC--:B------:R-:W-:Y:S01]  /*50e0*/  @!P4 ISETP.GE.AND P6, PT, R73.reuse, R76.reuse, PT ;  /* 0x0000004c4900c20c */ /* 0x0c0fe20003fc6270 */
[----:B------:R-:W1:Y:S01]  /*50f0*/  MUFU.EX2 R97, R4 ;  /* 0x0000000400617308 */ /* 0x000e620000000800 */
[-C--:B------:R-:W-:Y:S02]  /*5100*/  @!P4 ISETP.GE.AND P5, PT, R73, R75.reuse, PT ;  /* 0x0000004b4900c20c */ /* 0x080fe40003fa6270 */
[----:B------:R-:W-:Y:S01]  /*5110*/  FSEL R73, R77, RZ, P0 ;  /* 0x000000ff4d497208 */ /* 0x000fe20000000000 */
[----:B------:R-:W-:Y:S01]  /*5120*/  @!P4 VIADD R77, R72, 0x10 ;  /* 0x00000010484dc836 */ /* 0x000fe20000000000 */
[----:B------:R-:W-:Y:S02]  /*5130*/  @!P4 FSEL R6, R6, -INF , !P2 ;  /* 0xff8000000606c808 */ /* 0x000fe40005000000 */
[----:B------:R-:W-:Y:S03]  /*5140*/  @!P4 FSEL R8, R8, -INF , !P6 ;  /* 0xff8000000808c808 */ /* 0x000fe60007000000 */
[----:B------:R4:W3:Y:S01]  /*5150*/  MUFU.EX2 R95, R5 ;  /* 0x00000005005f7308 */ /* 0x0008e20000000800 */
[--C-:B------:R-:W-:Y:S01]  /*5160*/  FFMA.FTZ R7, R7, UR14, -R73.reuse ;  /* 0x0000000e07077c23 */ /* 0x100fe20008010849 */
[--C-:B------:R-:W-:Y:S01]  /*5170*/  FFMA.FTZ R6, R6, UR14, -R73.reuse ;  /* 0x0000000e06067c23 */ /* 0x100fe20008010849 */
[-C--:B------:R-:W-:Y:S01]  /*5180*/  @!P4 ISETP.GE.AND P0, PT, R78, R76.reuse, PT ;  /* 0x0000004c4e00c20c */ /* 0x080fe20003f06270 */
[----:B------:R-:W-:Y:S01]  /*5190*/  FFMA.FTZ R8, R8, UR14, -R74 ;  /* 0x0000000e08087c23 */ /* 0x000fe2000801084a */
[-C--:B------:R-:W-:Y:S02]  /*51a0*/  @!P4 ISETP.GE.AND P1, PT, R78, R75.reuse, PT ;  /* 0x0000004b4e00c20c */ /* 0x080fe40003f26270 */
[----:B------:R-:W-:Y:S03]  /*51b0*/  @!P4 FSEL R9, R9, -INF , !P0 ;  /* 0xff8000000909c808 */ /* 0x000fe60004000000 */
[----:B------:R1:W-:Y:S01]  /*51c0*/  MUFU.EX2 R96, R6 ;  /* 0x0000000600607308 */ /* 0x0003e20000000800 */
[----:B------:R-:W-:Y:S02]  /*51d0*/  LOP3.LUT R78, R69, UR26, R80, 0x96, !PT ;  /* 0x0000001a454e7c12 */ /* 0x000fe4000f8e9650 */
[----:B------:R-:W-:Y:S01]  /*51e0*/  @!P4 FSEL R10, R10, -INF , !P5 ;  /* 0xff8000000a0ac808 */ /* 0x000fe20006800000 */
[----:B------:R-:W-:Y:S01]  /*51f0*/  FFMA.FTZ R9, R9, UR14, -R74 ;  /* 0x0000000e09097c23 */ /* 0x000fe2000801084a */
[CC--:B------:R-:W-:Y:S02]  /*5200*/  @!P4 ISETP.GE.AND P2, PT, R77.reuse, R76.reuse, PT ;  /* 0x0000004c4d00c20c */ /* 0x0c0fe40003f46270 */
[-C--:B------:R-:W-:Y:S03]  /*5210*/  @!P4 ISETP.GE.AND P3, PT, R77, R75.reuse, PT ;  /* 0x0000004b4d00c20c */ /* 0x080fe60003f66270 */
[----:B------:R3:W3:Y:S01]  /*5220*/  MUFU.EX2 R94, R7 ;  /* 0x00000007005e7308 */ /* 0x0006e20000000800 */
[----:B----4-:R-:W-:Y:S04]  /*5230*/  IMAD.WIDE.U32 R4, R79, -0x326172a9, RZ ;  /* 0xcd9e8d574f047825 */ /* 0x010fe800078e00ff */
[--C-:B------:R-:W-:Y:S01]  /*5240*/  FFMA.FTZ R10, R10, UR14, -R73.reuse ;  /* 0x0000000e0a0a7c23 */ /* 0x100fe20008010849 */
[----:B------:R-:W-:Y:S01]  /*5250*/  @!P4 FSEL R12, R12, -INF , !P2 ;  /* 0xff8000000c0cc808 */ /* 0x000fe20005000000 */
[----:B------:R-:W-:Y:S01]  /*5260*/  IMAD.WIDE.U32 R78, R78, -0x326172a9, RZ ;  /* 0xcd9e8d574e4e7825 */ /* 0x000fe200078e00ff */
[----:B------:R-:W-:Y:S02]  /*5270*/  LOP3.LUT R5, R5, UR27, R82, 0x96, !PT ;  /* 0x0000001b05057c12 */ /* 0x000fe4000f8e9652 */
[----:B------:R4:W4:Y:S01]  /*5280*/  MUFU.EX2 R93, R8 ;  /* 0x00000008005d7308 */ /* 0x0009220000000800 */
[C---:B-1----:R-:W-:Y:S01]  /*5290*/  @!P4 VIADD R6, R72.reuse, 0x18 ;  /* 0x000000184806c836 */ /* 0x042fe20000000000 */
[----:B------:R-:W-:Y:S01]  /*52a0*/  @!P4 FSEL R11, R11, -INF , !P1 ;  /* 0xff8000000b0bc808 */ /* 0x000fe20004800000 */
[----:B------:R-:W-:Y:S01]  /*52b0*/  @!P4 VIADD R77, R72, 0x11 ;  /* 0x00000011484dc836 */ /* 0x000fe20000000000 */
[----:B------:R-:W-:Y:S01]  /*52c0*/  @!P4 FSEL R14, R14, -INF , !P3 ;  /* 0xff8000000e0ec808 */ /* 0x000fe20005800000 */
[----:B------:R-:W-:Y:S01]  /*52d0*/  @!P4 VIADD R72, R72, 0x19 ;  /* 0x000000194848c836 */ /* 0x000fe20000000000 */
[-C--:B------:R-:W-:Y:S01]  /*52e0*/  @!P4 ISETP.GE.AND P5, PT, R6, R76.reuse, PT ;  /* 0x0000004c0600c20c */ /* 0x080fe20003fa6270 */
[----:B------:R-:W-:Y:S03]  /*52f0*/  FFMA.FTZ R12, R12, UR14, -R74 ;  /* 0x0000000e0c0c7c23 */ /* 0x000fe6000801084a */
[----:B------:R1:W1:Y:S01]  /*5300*/  MUFU.EX2 R92, R9 ;  /* 0x00000009005c7308 */ /* 0x0002620000000800 */
[----:B---3--:R-:W-:Y:S01]  /*5310*/  LOP3.LUT R7, R79, UR25, R4, 0x96, !PT ;  /* 0x000000194f077c12 */ /* 0x008fe2000f8e9604 */
[----:B------:R-:W-:Y:S01]  /*5320*/  IMAD.WIDE.U32 R4, R5, -0x2daee0ad, RZ ;  /* 0xd2511f5305047825 */ /* 0x000fe200078e00ff */
[-C--:B------:R-:W-:Y:S02]  /*5330*/  @!P4 ISETP.GE.AND P2, PT, R6, R75.reuse, PT ;  /* 0x0000004b0600c20c */ /* 0x080fe40003f46270 */
[-C--:B------:R-:W-:Y:S01]  /*5340*/  @!P4 ISETP.GE.AND P6, PT, R77, R76.reuse, PT ;  /* 0x0000004c4d00c20c */ /* 0x080fe20003fc6270 */
[----:B------:R-:W-:Y:S01]  /*5350*/  IMAD.WIDE.U32 R6, R7, -0x2daee0ad, RZ ;  /* 0xd2511f5307067825 */ /* 0x000fe200078e00ff */
[----:B------:R-:W-:Y:S03]  /*5360*/  LOP3.LUT R5, R5, UR24, R68, 0x96, !PT ;  /* 0x0000001805057c12 */ /* 0x000fe6000f8e9644 */
[----:B------:R3:W3:Y:S01]  /*5370*/  MUFU.EX2 R91, R10 ;  /* 0x0000000a005b7308 */ /* 0x0006e20000000800 */
[----:B------:R-:W-:Y:S01]  /*5380*/  @!P4 FSEL R13, R13, -INF , !P6 ;  /* 0xff8000000d0dc808 */ /* 0x000fe20007000000 */
[--C-:B------:R-:W-:Y:S01]  /*5390*/  FFMA.FTZ R11, R11, UR14, -R73.reuse ;  /* 0x0000000e0b0b7c23 */ /* 0x100fe20008010849 */
[----:B----4-:R-:W-:Y:S01]  /*53a0*/  LOP3.LUT R8, R7, UR22, R4, 0x96, !PT ;  /* 0x0000001607087c12 */ /* 0x010fe2000f8e9604 */
[----:B------:R-:W-:Y:S01]  /*53b0*/  IMAD.WIDE.U32 R4, R5, -0x326172a9, RZ ;  /* 0xcd9e8d5705047825 */ /* 0x000fe200078e00ff */
[-C--:B------:R-:W-:Y:S02]  /*53c0*/  @!P4 ISETP.GE.AND P0, PT, R77, R75.reuse, PT ;  /* 0x0000004b4d00c20c */ /* 0x080fe40003f06270 */
[C---:B------:R-:W-:Y:S03]  /*53d0*/  @!P4 ISETP.GE.AND P6, PT, R72.reuse, R75, PT ;  /* 0x0000004b4800c20c */ /* 0x040fe60003fc6270 */
[----:B------:R-:W4:Y:S01]  /*53e0*/  MUFU.EX2 R88, R12 ;  /* 0x0000000c00587308 */ /* 0x000f220000000800 */
[----:B------:R-:W-:Y:S01]  /*53f0*/  @!P4 ISETP.GE.AND P1, PT, R72, R76, PT ;  /* 0x0000004c4800c20c */ /* 0x000fe20003f26270 */
[----:B------:R-:W-:Y:S01]  /*5400*/  FFMA.FTZ R13, R13, UR14, -R74 ;  /* 0x0000000e0d0d7c23 */ /* 0x000fe2000801084a */
[----:B------:R-:W-:Y:S01]  /*5410*/  LOP3.LUT R68, R6, 0xff, RZ, 0xc0, !PT ;  /* 0x000000ff06447812 */ /* 0x000fe200078ec0ff */
[--C-:B------:R-:W-:Y:S01]  /*5420*/  FFMA.FTZ R14, R14, UR14, -R73.reuse ;  /* 0x0000000e0e0e7c23 */ /* 0x100fe20008010849 */
[--C-:B------:R-:W-:Y:S02]  /*5430*/  SHF.R.U32.HI R72, RZ, 0x10, R6.reuse ;  /* 0x00000010ff487819 */ /* 0x100fe40000011606 */
[----:B------:R-:W-:Y:S03]  /*5440*/  LOP3.LUT R75, R6, 0xffff, RZ, 0xc0, !PT ;  /* 0x0000ffff064b7812 */ /* 0x000fe600078ec0ff */
[----:B------:R-:W-:Y:S01]  /*5450*/  MUFU.EX2 R90, R11 ;  /* 0x0000000b005a7308 */ /* 0x000fe20000000800 */
[----:B-1----:R-:W-:Y:S02]  /*5460*/  SHF.R.U32.HI R9, RZ, 0x18, R6 ;  /* 0x00000018ff097819 */ /* 0x002fe40000011606 */
[----:B------:R-:W-:Y:S02]  /*5470*/  LOP3.LUT R6, R5, UR23, R78, 0x96, !PT ;  /* 0x0000001705067c12 */ /* 0x000fe4000f8e964e */
[C---:B------:R-:W-:Y:S02]  /*5480*/  LOP3.LUT R69, R4.reuse, 0xff, RZ, 0xc0, !PT ;  /* 0x000000ff04457812 */ /* 0x040fe400078ec0ff */
[--C-:B------:R-:W-:Y:S03]  /*5490*/  SHF.R.U32.HI R70, RZ, 0x18, R4.reuse ;  /* 0x00000018ff467819 */ /* 0x100fe60000011604 */
[----:B------:R-:W-:Y:S01]  /*54a0*/  MUFU.EX2 R86, R13 ;  /* 0x0000000d00567308 */ /* 0x000fe20000000800 */
[----:B------:R-:W-:Y:S02]  /*54b0*/  SHF.R.U32.HI R71, RZ, 0x10, R4 ;  /* 0x00000010ff477819 */ /* 0x000fe40000011604 */
[----:B---3--:R-:W-:Y:S02]  /*54c0*/  LOP3.LUT R10, R4, 0xffff, RZ, 0xc0, !PT ;  /* 0x0000ffff040a7812 */ /* 0x008fe400078ec0ff */
[C---:B------:R-:W-:Y:S02]  /*54d0*/  LOP3.LUT R4, R6.reuse, 0xffff, RZ, 0xc0, !PT ;  /* 0x0000ffff06047812 */ /* 0x040fe400078ec0ff */
[----:B------:R-:W-:Y:S03]  /*54e0*/  LOP3.LUT R5, R6, 0xff, RZ, 0xc0, !PT ;  /* 0x000000ff06057812 */ /* 0x000fe600078ec0ff */
[----:B------:R-:W-:Y:S01]  /*54f0*/  MUFU.EX2 R89, R14 ;  /* 0x0000000e00597308 */ /* 0x000fe20000000800 */
[----:B------:R-:W-:Y:S02]  /*5500*/  SHF.R.U32.HI R4, RZ, 0x8, R4 ;  /* 0x00000008ff047819 */ /* 0x000fe40000011604 */
[--C-:B------:R-:W-:Y:S02]  /*5510*/  SHF.R.U32.HI R7, RZ, 0x10, R6.reuse ;  /* 0x00000010ff077819 */ /* 0x100fe40000011606 */
[----:B------:R-:W-:Y:S02]  /*5520*/  LOP3.LUT R4, R4, 0xffff, RZ, 0xc0, !PT ;  /* 0x0000ffff04047812 */ /* 0x000fe400078ec0ff */
[----:B------:R-:W-:Y:S02]  /*5530*/  @!P4 FSEL R17, R17, -INF , !P1 ;  /* 0xff8000001111c808 */ /* 0x000fe40004800000 */
[----:B------:R-:W-:Y:S02]  /*5540*/  @!P4 FSEL R16, R16, -INF , !P5 ;  /* 0xff8000001010c808 */ /* 0x000fe40006800000 */
[----:B------:R-:W-:Y:S02]  /*5550*/  ISETP.LE.U32.AND P5, PT, R5, UR15, PT ;  /* 0x0000000f05007c0c */ /* 0x000fe4000bfa3070 */
[----:B------:R-:W-:Y:S01]  /*5560*/  SHF.R.U32.HI R6, RZ, 0x18, R6 ;  /* 0x00000018ff067819 */ /* 0x000fe20000011606 */
[--C-:B------:R-:W-:Y:S01]  /*5570*/  FFMA.FTZ R16, R16, UR14, -R74.reuse ;  /* 0x0000000e10107c23 */ /* 0x100fe2000801084a */
[----:B------:R-:W-:Y:S01]  /*5580*/  ISETP.LE.U32.AND P1, PT, R4, UR15, PT ;  /* 0x0000000f04007c0c */ /* 0x000fe2000bf23070 */
[----:B------:R-:W-:Y:S01]  /*5590*/  FFMA.FTZ R74, R17, UR14, -R74 ;  /* 0x0000000e114a7c23 */ /* 0x000fe2000801084a */
[----:B------:R-:W-:Y:S01]  /*55a0*/  LOP3.LUT R5, R7, 0xff, RZ, 0xc0, !PT ;  /* 0x000000ff07057812 */ /* 0x000fe200078ec0ff */
[----:B------:R-:W-:Y:S01]  /*55b0*/  MUFU.EX2 R85, R16 ;  /* 0x0000001000557308 */ /* 0x000fe20000000800 */
[----:B------:R-:W-:Y:S02]  /*55c0*/  @!P4 FSEL R19, R19, -INF , !P6 ;  /* 0xff8000001313c808 */ /* 0x000fe40007000000 */
[----:B------:R-:W-:Y:S02]  /*55d0*/  @!P4 FSEL R18, R18, -INF , !P2 ;  /* 0xff8000001212c808 */ /* 0x000fe40005000000 */
[----:B------:R-:W-:Y:S01]  /*55e0*/  ISETP.LE.U32.AND P6, PT, R6, UR15, PT ;  /* 0x0000000f06007c0c */ /* 0x000fe2000bfc3070 */
[----:B------:R-:W-:Y:S01]  /*55f0*/  @!P5 FADD.FTZ R97, -R97, -RZ ;  /* 0x800000ff6161d221 */ /* 0x000fe20000010100 */
[----:B------:R-:W-:Y:S01]  /*5600*/  ISETP.LE.U32.AND P2, PT, R5, UR15, PT ;  /* 0x0000000f05007c0c */ /* 0x000fe2000bf43070 */
[--C-:B------:R-:W-:Y:S01]  /*5610*/  FFMA.FTZ R18, R18, UR14, -R73.reuse ;  /* 0x0000000e12127c23 */ /* 0x100fe20008010849 */
[----:B------:R-:W-:Y:S01]  /*5620*/  SHF.R.U32.HI R4, RZ, 0x8, R10 ;  /* 0x00000008ff047819 */ /* 0x000fe2000001160a */
[----:B------:R-:W-:Y:S01]  /*5630*/  @!P1 FADD.FTZ R95, -R95, -RZ ;  /* 0x800000ff5f5f9221 */ /* 0x000fe20000010100 */
[----:B------:R-:W-:Y:S01]  /*5640*/  @!P4 FSEL R15, R15, -INF , !P0 ;  /* 0xff8000000f0fc808 */ /* 0x000fe20004000000 */
[----:B------:R-:W-:Y:S01]  /*5650*/  MUFU.EX2 R83, R74 ;  /* 0x0000004a00537308 */ /* 0x000fe20000000800 */
[----:B------:R-:W-:Y:S02]  /*5660*/  ISETP.LE.U32.AND P4, PT, R69, UR15, PT ;  /* 0x0000000f45007c0c */ /* 0x000fe4000bf83070 */
[----:B------:R-:W-:Y:S01]  /*5670*/  LOP3.LUT R4, R4, 0xffff, RZ, 0xc0, !PT ;  /* 0x0000ffff04047812 */ /* 0x000fe200078ec0ff */
[--C-:B------:R-:W-:Y:S01]  /*5680*/  FFMA.FTZ R15, R15, UR14, -R73.reuse ;  /* 0x0000000e0f0f7c23 */ /* 0x100fe20008010849 */
[----:B------:R-:W-:Y:S01]  /*5690*/  LOP3.LUT R5, R71, 0xff, RZ, 0xc0, !PT ;  /* 0x000000ff47057812 */ /* 0x000fe200078ec0ff */
[----:B------:R-:W-:Y:S01]  /*56a0*/  @!P6 FADD.FTZ R94, -R94, -RZ ;  /* 0x800000ff5e5ee221 */ /* 0x000fe20000010100 */
[----:B------:R-:W-:Y:S01]  /*56b0*/  ISETP.LE.U32.AND P1, PT, R4, UR15, PT ;  /* 0x0000000f04007c0c */ /* 0x000fe2000bf23070 */
[----:B------:R-:W-:Y:S01]  /*56c0*/  @!P2 FADD.FTZ R96, -R96, -RZ ;  /* 0x800000ff6060a221 */ /* 0x000fe20000010100 */
[----:B------:R-:W-:Y:S01]  /*56d0*/  LOP3.LUT R4, R8, 0xff, RZ, 0xc0, !PT ;  /* 0x000000ff08047812 */ /* 0x000fe200078ec0ff */
[----:B------:R-:W1:Y:S01]  /*56e0*/  MUFU.EX2 R87, R15 ;  /* 0x0000000f00577308 */ /* 0x000e620000000800 */
[----:B------:R-:W-:Y:S01]  /*56f0*/  ISETP.LE.U32.AND P6, PT, R5, UR15, PT ;  /* 0x0000000f05007c0c */ /* 0x000fe2000bfc3070 */
[----:B------:R-:W-:Y:S01]  /*5700*/  FFMA.FTZ R73, R19, UR14, -R73 ;  /* 0x0000000e13497c23 */ /* 0x000fe20008010849 */
[----:B------:R-:W-:Y:S01]  /*5710*/  ISETP.LE.U32.AND P2, PT, R4, UR15, PT ;  /* 0x0000000f04007c0c */ /* 0x000fe2000bf43070 */
[----:B------:R-:W-:Y:S01]  /*5720*/  @!P4 FADD.FTZ R93, -R93, -RZ ;  /* 0x800000ff5d5dc221 */ /* 0x000fe20000010100 */
[----:B------:R-:W-:Y:S02]  /*5730*/  SHF.R.U32.HI R5, RZ, 0x18, R8 ;  /* 0x00000018ff057819 */ /* 0x000fe40000011608 */
[----:B------:R-:W-:Y:S03]  /*5740*/  LOP3.LUT R4, R8, 0xffff, RZ, 0xc0, !PT ;  /* 0x0000ffff08047812 */ /* 0x000fe600078ec0ff */
[----:B------:R-:W3:Y:S01]  /*5750*/  MUFU.EX2 R84, R18 ;  /* 0x0000001200547308 */ /* 0x000ee20000000800 */
[----:B------:R-:W-:Y:S01]  /*5760*/  ISETP.LE.U32.AND P4, PT, R5, UR15, PT ;  /* 0x0000000f05007c0c */ /* 0x000fe2000bf83070 */
[----:B------:R-:W-:Y:S01]  /*5770*/  @!P1 FADD.FTZ R92, -R92, -RZ ;  /* 0x800000ff5c5c9221 */ /* 0x000fe20000010100 */
[----:B------:R-:W-:Y:S02]  /*5780*/  LOP3.LUT R5, R72, 0xff, RZ, 0xc0, !PT ;  /* 0x000000ff48057812 */ /* 0x000fe400078ec0ff */
[----:B------:R-:W-:Y:S01]  /*5790*/  SHF.R.U32.HI R4, RZ, 0x8, R4 ;  /* 0x00000008ff047819 */ /* 0x000fe20000011604 */
[----:B------:R-:W-:Y:S01]  /*57a0*/  @!P6 FADD.FTZ R91, -R91, -RZ ;  /* 0x800000ff5b5be221 */ /* 0x000fe20000010100 */
[----:B------:R-:W-:Y:S01]  /*57b0*/  ISETP.LE.U32.AND P5, PT, R70, UR15, PT ;  /* 0x0000000f46007c0c */ /* 0x000fe2000bfa3070 */
[----:B----4-:R-:W-:Y:S01]  /*57c0*/  @!P2 FADD.FTZ R88, -R88, -RZ ;  /* 0x800000ff5858a221 */ /* 0x010fe20000010100 */
[----:B------:R-:W-:Y:S01]  /*57d0*/  ISETP.LE.U32.AND P1, PT, R5, UR15, PT ;  /* 0x0000000f05007c0c */ /* 0x000fe2000bf23070 */
[----:B------:R-:W4:Y:S01]  /*57e0*/  MUFU.EX2 R82, R73 ;  /* 0x0000004900527308 */ /* 0x000f220000000800 */
[----:B------:R-:W-:Y:S02]  /*57f0*/  LOP3.LUT R4, R4, 0xffff, RZ, 0xc0, !PT ;  /* 0x0000ffff04047812 */ /* 0x000fe400078ec0ff */
[----:B------:R-:W-:Y:S01]  /*5800*/  SHF.R.U32.HI R5, RZ, 0x8, R75 ;  /* 0x00000008ff057819 */ /* 0x000fe2000001164b */
[----:B-1----:R-:W-:Y:S01]  /*5810*/  @!P4 FADD.FTZ R87, -R87, -RZ ;  /* 0x800000ff5757c221 */ /* 0x002fe20000010100 */
[----:B------:R-:W-:Y:S02]  /*5820*/  F2FP.RELU.F16.F32.PACK_AB R6, R95, R97 ;  /* 0x000000615f06723e */ /* 0x000fe400000008ff */
[----:B------:R-:W-:Y:S02]  /*5830*/  ISETP.LE.U32.AND P6, PT, R4, UR15, PT ;  /* 0x0000000f04007c0c */ /* 0x000fe4000bfc3070 */
[----:B------:R-:W-:Y:S01]  /*5840*/  LOP3.LUT R4, R5, 0xffff, RZ, 0xc0, !PT ;  /* 0x0000ffff05047812 */ /* 0x000fe200078ec0ff */
[----:B------:R1:W-:Y:S01]  /*5850*/  STS [R245+0x14000], R6 ;  /* 0x01400006f5007388 */ /* 0x0003e20000000800 */
[----:B------:R-:W-:Y:S01]  /*5860*/  F2FP.RELU.F16.F32.PACK_AB R5, R94, R96 ;  /* 0x000000605e05723e */ /* 0x000fe200000008ff */
[----:B------:R-:W-:Y:S01]  /*5870*/  @!P5 FADD.FTZ R90, -R90, -RZ ;  /* 0x800000ff5a5ad221 */ /* 0x000fe20000010100 */
[----:B------:R-:W-:Y:S01]  /*5880*/  SHF.R.U32.HI R8, RZ, 0x10, R8 ;  /* 0x00000010ff087819 */ /* 0x000fe20000011608 */
[----:B---3--:R-:W-:Y:S01]  /*5890*/  @!P1 FADD.FTZ R84, -R84, -RZ ;  /* 0x800000ff54549221 */ /* 0x008fe20000010100 */
[----:B------:R-:W-:Y:S01]  /*58a0*/  ISETP.LE.U32.AND P2, PT, R4, UR15, PT ;  /* 0x0000000f04007c0c */ /* 0x000fe2000bf43070 */
[----:B------:R3:W-:Y:S01]  /*58b0*/  STS [R245+0x14400], R5 ;  /* 0x01440005f5007388 */ /* 0x0007e20000000800 */
[----:B------:R-:W-:Y:S02]  /*58c0*/  F2FP.RELU.F16.F32.PACK_AB R4, R92, R93 ;  /* 0x0000005d5c04723e */ /* 0x000fe400000008ff */
[----:B------:R-:W-:Y:S01]  /*58d0*/  LOP3.LUT R8, R8, 0xff, RZ, 0xc0, !PT ;  /* 0x000000ff08087812 */ /* 0x000fe200078ec0ff */
[----:B------:R-:W-:Y:S01]  /*58e0*/  @!P6 FADD.FTZ R86, -R86, -RZ ;  /* 0x800000ff5656e221 */ /* 0x000fe20000010100 */
[----:B------:R-:W-:Y:S01]  /*58f0*/  ISETP.LE.U32.AND P3, PT, R68, UR15, PT ;  /* 0x0000000f44007c0c */ /* 0x000fe2000bf63070 */
[----:B------:R3:W-:Y:S01]  /*5900*/  STS [R244+0x14000], R4 ;  /* 0x01400004f4007388 */ /* 0x0007e20000000800 */
[----:B------:R-:W-:Y:S02]  /*5910*/  ISETP.LE.U32.AND P5, PT, R8, UR15, PT ;  /* 0x0000000f08007c0c */ /* 0x000fe4000bfa3070 */
[----:B------:R-:W-:Y:S02]  /*5920*/  ISETP.LE.U32.AND P0, PT, R9, UR15, PT ;  /* 0x0000000f09007c0c */ /* 0x000fe4000bf03070 */
[----:B------:R-:W-:Y:S01]  /*5930*/  F2FP.RELU.F16.F32.PACK_AB R8, R90, R91 ;  /* 0x0000005b5a08723e */ /* 0x000fe200000008ff */
[----:B------:R-:W-:Y:S01]  /*5940*/  @!P2 FADD.FTZ R83, -R83, -RZ ;  /* 0x800000ff5353a221 */ /* 0x000fe20000010100 */
[----:B------:R-:W-:Y:S02]  /*5950*/  F2FP.RELU.F16.F32.PACK_AB R7, R86, R88 ;  /* 0x000000585607723e */ /* 0x000fe400000008ff */
[----:B------:R-:W-:Y:S01]  /*5960*/  FSETP.GE.FTZ.AND P2, PT, R97, RZ, PT ;  /* 0x000000ff6100720b */ /* 0x000fe20003f56000 */
[----:B------:R-:W-:Y:S01]  /*5970*/  STS [R244+0x14400], R8 ;  /* 0x01440008f4007388 */ /* 0x000fe20000000800 */
[----:B------:R-:W-:Y:S01]  /*5980*/  FSETP.GE.FTZ.AND P1, PT, R95, RZ, PT ;  /* 0x000000ff5f00720b */ /* 0x000fe20003f36000 */
[----:B------:R-:W-:Y:S01]  /*5990*/  @!P3 FADD.FTZ R85, -R85, -RZ ;  /* 0x800000ff5555b221 */ /* 0x000fe20000010100 */
[----:B------:R-:W-:Y:S01]  /*59a0*/  FSETP.GE.FTZ.AND P3, PT, R88, RZ, PT ;  /* 0x000000ff5800720b */ /* 0x000fe20003f76000 */
[----:B------:R-:W-:Y:S01]  /*59b0*/  @!P5 FADD.FTZ R89, -R89, -RZ ;  /* 0x800000ff5959d221 */ /* 0x000fe20000010100 */
[----:B------:R-:W-:Y:S01]  /*59c0*/  STS [R99+0x14000], R7 ;  /* 0x0140000763007388 */ /* 0x000fe20000000800 */
[----:B----4-:R-:W-:Y:S03]  /*59d0*/  @!P0 FADD.FTZ R82, -R82, -RZ ;  /* 0x800000ff52528221 */ /* 0x010fe60000010100 */
[----:B-1----:R-:W-:Y:S02]  /*59e0*/  F2FP.RELU.F16.F32.PACK_AB R6, R87, R89 ;  /* 0x000000595706723e */ /* 0x002fe400000008ff */
[----:B---3--:R-:W-:Y:S03]  /*59f0*/  F2FP.RELU.F16.F32.PACK_AB R5, R83, R85 ;  /* 0x000000555305723e */ /* 0x008fe600000008ff */
[----:B------:R-:W-:Y:S01]  /*5a00*/  STS [R99+0x14400], R6 ;  /* 0x0144000663007388 */ /* 0x000fe20000000800 */
[----:B------:R-:W-:Y:S04]  /*5a10*/  F2FP.RELU.F16.F32.PACK_AB R4, R82, R84 ;  /* 0x000000545204723e */ /* 0x000fe800000008ff */
[----:B--2---:R1:W-:Y:S05]  /*5a20*/  STS [R98+0x14000], R5 ;  /* 0x0140000562007388 */ /* 0x0043ea0000000800 */
[----:B------:R2:W-:Y:S05]  /*5a30*/  STS [R98+0x14400], R4 ;  /* 0x0144000462007388 */ /* 0x0005ea0000000800 */
[----:B------:R-:W3:Y:S05]  /*5a40*/  LDSM.16.M88.4 R16, [R249+0x6000] ;  /* 0x00600000f910783b */ /* 0x000eea0000000200 */
[----:B------:R-:W4:Y:S05]  /*5a50*/  LDSM.16.M88.4 R68, [R248+0x6000] ;  /* 0x00600000f844783b */ /* 0x000f2a0000000200 */
[----:B------:R-:W4:Y:S01]  /*5a60*/  LDSM.16.M88.4 R72, [R247+0x6000] ;  /* 0x00600000f748783b */ /* 0x000f220000000200 */
[----:B-1----:R-:W-:Y:S02]  /*5a70*/  IMAD.U32 R5, RZ, RZ, UR11 ;  /* 0x0000000bff057e24 */ /* 0x002fe4000f8e00ff */
[----:B--2---:R-:W-:Y:S05]  /*5a80*/  IMAD.U32 R4, RZ, RZ, UR12 ;  /* 0x0000000cff047e24 */ /* 0x004fea000f8e00ff */
[C---:B------:R-:W-:Y:S04]  /*5a90*/  LEA R76, P0, R250.reuse, R4, 0x2 ;  /* 0x00000004fa4c7211 */ /* 0x040fe800078010ff */
[----:B------:R-:W-:Y:S02]  /*5aa0*/  LEA.HI.X.SX32 R77, R250, R5, 0x2, P0 ;  /* 0x00000005fa4d7211 */ /* 0x000fe400000f16ff */
[----:B------:R-:W-:Y:S03]  /*5ab0*/  FSETP.GE.FTZ.AND P0, PT, R93, RZ, PT ;  /* 0x000000ff5d00720b */ /* 0x000fe60003f16000 */
[----:B------:R-:W2:Y:S05]  /*5ac0*/  LDG.E R81, desc[UR4][R76.64] ;  /* 0x000000044c517981 */ /* 0x000eaa000c1e1900 */
[----:B------:R1:W2:Y:S01]  /*5ad0*/  LDG.E R80, desc[UR4][R76.64+0x20] ;  /* 0x000020044c507981 */ /* 0x0002a2000c1e1900 */
[C---:B---3--:R-:W-:Y:S06]  /*5ae0*/  HMMA.16816.F32 R4, R16.reuse, R148, RZ ;  /* 0x000000941004723c */ /* 0x048fec00000018ff */
[C---:B------:R-:W-:Y:S06]  /*5af0*/  HMMA.16816.F32 R8, R16.reuse, R150, RZ ;  /* 0x000000961008723c */ /* 0x040fec00000018ff */
[C---:B------:R-:W-:Y:S06]  /*5b00*/  HMMA.16816.F32 R12, R16.reuse, R152, RZ ;  /* 0x00000098100c723c */ /* 0x040fec00000018ff */
[----:B------:R-:W-:Y:S06]  /*5b10*/  HMMA.16816.F32 R16, R16, R154, RZ ;  /* 0x0000009a1010723c */ /* 0x000fec00000018ff */
[C---:B----4-:R-:W-:Y:S01]  /*5b20*/  HMMA.16816.F32 R4, R68.reuse, R156, R4 ;  /* 0x0000009c4404723c */ /* 0x050fe20000001804 */
[----:B-1----:R-:W1:Y:S05]  /*5b30*/  LDSM.16.M88.4 R76, [R246+0x6000] ;  /* 0x00600000f64c783b */ /* 0x002e6a0000000200 */
[C---:B------:R-:W-:Y:S06]  /*5b40*/  HMMA.16816.F32 R8, R68.reuse, R158, R8 ;  /* 0x0000009e4408723c */ /* 0x040fec0000001808 */
[C---:B------:R-:W-:Y:S06]  /*5b50*/  HMMA.16816.F32 R12, R68.reuse, R160, R12 ;  /* 0x000000a0440c723c */ /* 0x040fec000000180c */
[----:B------:R-:W-:Y:S01]  /*5b60*/  HMMA.16816.F32 R16, R68, R162, R16 ;  /* 0x000000a24410723c */ /* 0x000fe20000001810 */
[----:B------:R-:W3:Y:S05]  /*5b70*/  LDSM.16.M88.4 R68, [R249+0x8000] ;  /* 0x00800000f944783b */ /* 0x000eea0000000200 */
[C---:B------:R-:W-:Y:S06]  /*5b80*/  HMMA.16816.F32 R4, R72.reuse, R164, R4 ;  /* 0x000000a44804723c */ /* 0x040fec0000001804 */
[C---:B------:R-:W-:Y:S06]  /*5b90*/  HMMA.16816.F32 R8, R72.reuse, R166, R8 ;  /* 0x000000a64808723c */ /* 0x040fec0000001808 */
[C---:B------:R-:W-:Y:S06]  /*5ba0*/  HMMA.16816.F32 R12, R72.reuse, R168, R12 ;  /* 0x000000a8480c723c */ /* 0x040fec000000180c */
[----:B------:R-:W-:Y:S01]  /*5bb0*/  HMMA.16816.F32 R16, R72, R170, R16 ;  /* 0x000000aa4810723c */ /* 0x000fe20000001810 */
[----:B------:R-:W4:Y:S05]  /*5bc0*/  LDSM.16.M88.4 R72, [R248+0x8000] ;  /* 0x00800000f848783b */ /* 0x000f2a0000000200 */
[C---:B-1----:R-:W-:Y:S06]  /*5bd0*/  HMMA.16816.F32 R4, R76.reuse, R172, R4 ;  /* 0x000000ac4c04723c */ /* 0x042fec0000001804 */
        /* <DEDUP_REMOVED lines=8> */
[----:B------:R-:W3:Y:S05]  /*5c60*/  LDSM.16.M88.4 R68, [R246+0x8000] ;  /* 0x00800000f644783b */ /* 0x000eea0000000200 */
[C---:B----4-:R-:W-:Y:S06]  /*5c70*/  HMMA.16816.F32 R4, R72.reuse, R188, R4 ;  /* 0x000000bc4804723c */ /* 0x050fec0000001804 */
        /* <DEDUP_REMOVED lines=22> */
[----:B------:R-:W-:Y:S06]  /*5de0*/  HMMA.16816.F32 R16, R76, R226, R16 ;  /* 0x000000e24c10723c */ /* 0x000fec0000001810 */
[C---:B---3--:R-:W-:Y:S06]  /*5df0*/  HMMA.16816.F32 R4, R68.reuse, R228, R4 ;  /* 0x000000e44404723c */ /* 0x048fec0000001804 */
[C---:B------:R-:W-:Y:S06]  /*5e00*/  HMMA.16816.F32 R8, R68.reuse, R230, R8 ;  /* 0x000000e64408723c */ /* 0x040fec0000001808 */
[C---:B------:R-:W-:Y:S06]  /*5e10*/  HMMA.16816.F32 R12, R68.reuse, R232, R12 ;  /* 0x000000e8440c723c */ /* 0x040fec000000180c */
[----:B------:R-:W-:Y:S06]  /*5e20*/  HMMA.16816.F32 R16, R68, R234, R16 ;  /* 0x000000ea4410723c */ /* 0x000fec0000001810 */
[C---:B----4-:R-:W-:Y:S06]  /*5e30*/  HMMA.16816.F32 R4, R72.reuse, R236, R4 ;  /* 0x000000ec4804723c */ /* 0x050fec0000001804 */
[C---:B------:R-:W-:Y:S06]  /*5e40*/  HMMA.16816.F32 R8, R72.reuse, R238, R8 ;  /* 0x000000ee4808723c */ /* 0x040fec0000001808 */
[C---:B------:R-:W-:Y:S06]  /*5e50*/  HMMA.16816.F32 R12, R72.reuse, R240, R12 ;  /* 0x000000f0480c723c */ /* 0x040fec000000180c */
[----:B------:R-:W-:Y:S06]  /*5e60*/  HMMA.16816.F32 R16, R72, R242, R16 ;  /* 0x000000f24810723c */ /* 0x000fec0000001810 */
[C---:B--2---:R-:W-:Y:S01]  /*5e70*/  FADD.FTZ R68, -R81.reuse, R4 ;  /* 0x0000000451447221 */ /* 0x044fe20000010100 */
[C---:B------:R-:W-:Y:S05]  /*5e80*/  FADD.FTZ R5, -R81.reuse, R5 ;  /* 0x0000000551057221 */ /* 0x040fea0000010100 */
[C---:B------:R-:W-:Y:S01]  /*5e90*/  FADD.FTZ R4, -R81.reuse, R8 ;  /* 0x0000000851047221 */ /* 0x040fe20000010100 */
[C---:B------:R-:W-:Y:S01]  /*5ea0*/  FADD.FTZ R9, -R81.reuse, R9 ;  /* 0x0000000951097221 */ /* 0x040fe20000010100 */
[----:B------:R-:W-:Y:S01]  /*5eb0*/  FADD.FTZ R6, -R80, R6 ;  /* 0x0000000650067221 */ /* 0x000fe20000010100 */
[-C--:B------:R-:W-:Y:S03]  /*5ec0*/  FSEL R8, R68, R81.reuse, P2 ;  /* 0x0000005144087208 */ /* 0x080fe60001000000 */
[----:B------:R-:W-:Y:S01]  /*5ed0*/  FADD.FTZ R12, -R81, R12 ;  /* 0x0000000c510c7221 */ /* 0x000fe20000010100 */
[-C--:B------:R-:W-:Y:S01]  /*5ee0*/  FSEL R5, R5, R81.reuse, P1 ;  /* 0x0000005105057208 */ /* 0x080fe20000800000 */
[----:B------:R-:W-:Y:S01]  /*5ef0*/  FADD.FTZ R13, -R81, R13 ;  /* 0x0000000d510d7221 */ /* 0x000fe20000010100 */
[----:B------:R-:W-:Y:S01]  /*5f00*/  FSEL R4, R4, R81, P0 ;  /* 0x0000005104047208 */ /* 0x000fe20000000000 */
[----:B------:R-:W-:Y:S01]  /*5f10*/  FMUL.FTZ R8, R97, R8 ;  /* 0x0000000861087220 */ /* 0x000fe20000410000 */
[----:B------:R-:W-:Y:S01]  /*5f20*/  FSETP.GE.FTZ.AND P0, PT, R83, RZ, PT ;  /* 0x000000ff5300720b */ /* 0x000fe20003f16000 */
[----:B------:R-:W-:Y:S01]  /*5f30*/  FMUL.FTZ R95, R95, R5 ;  /* 0x000000055f5f7220 */ /* 0x000fe20000410000 */
[----:B------:R-:W-:Y:S01]  /*5f40*/  FSETP.GE.FTZ.AND P1, PT, R92, RZ, PT ;  /* 0x000000ff5c00720b */ /* 0x000fe20003f36000 */
[----:B------:R-:W-:Y:S01]  /*5f50*/  FMUL.FTZ R93, R93, R4 ;  /* 0x000000045d5d7220 */ /* 0x000fe20000410000 */
[----:B------:R-:W-:Y:S01]  /*5f60*/  FADD.FTZ R5, -R81, R16 ;  /* 0x0000001051057221 */ /* 0x000fe20000010100 */
[----:B------:R-:W-:Y:S01]  /*5f70*/  FSETP.GE.FTZ.AND P2, PT, R86, RZ, PT ;  /* 0x000000ff5600720b */ /* 0x000fe20003f56000 */
[----:B------:R-:W-:Y:S01]  /*5f80*/  FADD.FTZ R11, -R80, R11 ;  /* 0x0000000b500b7221 */ /* 0x000fe20000010100 */
[----:B------:R-:W-:Y:S02]  /*5f90*/  F2FP.F16.F32.PACK_AB R4, R95, R8 ;  /* 0x000000085f04723e */ /* 0x000fe400000000ff */
[-C--:B------:R-:W-:Y:S02]  /*5fa0*/  FSEL R9, R9, R81.reuse, P1 ;  /* 0x0000005109097208 */ /* 0x080fe40000800000 */
[----:B------:R-:W-:Y:S01]  /*5fb0*/  FSETP.GE.FTZ.AND P1, PT, R85, RZ, PT ;  /* 0x000000ff5500720b */ /* 0x000fe20003f36000 */
[----:B------:R1:W-:Y:S01]  /*5fc0*/  STS [R245+0x12000], R4 ;  /* 0x01200004f5007388 */ /* 0x0003e20000000800 */
[----:B------:R-:W-:Y:S01]  /*5fd0*/  FSEL R13, R13, R81, P2 ;  /* 0x000000510d0d7208 */ /* 0x000fe20001000000 */
[----:B------:R-:W-:Y:S01]  /*5fe0*/  FMUL.FTZ R9, R92, R9 ;  /* 0x000000095c097220 */ /* 0x000fe20000410000 */
[-C--:B------:R-:W-:Y:S02]  /*5ff0*/  FSEL R12, R12, R81.reuse, P3 ;  /* 0x000000510c0c7208 */ /* 0x080fe40001800000 */
[----:B------:R-:W-:Y:S01]  /*6000*/  FSEL R5, R5, R81, P1 ;  /* 0x0000005105057208 */ /* 0x000fe20000800000 */
[----:B------:R-:W-:Y:S01]  /*6010*/  @P0 FADD.FTZ R81, -R81, R17 ;  /* 0x0000001151510221 */ /* 0x000fe20000010100 */
[----:B------:R-:W-:Y:S01]  /*6020*/  FSETP.GE.FTZ.AND P0, PT, R94, RZ, PT ;  /* 0x000000ff5e00720b */ /* 0x000fe20003f16000 */
[----:B------:R-:W-:Y:S01]  /*6030*/  FMUL.FTZ R12, R88, R12 ;  /* 0x0000000c580c7220 */ /* 0x000fe20000410000 */
[----:B------:R-:W-:Y:S01]  /*6040*/  FSETP.GE.FTZ.AND P1, PT, R96, RZ, PT ;  /* 0x000000ff6000720b */ /* 0x000fe20003f36000 */
[----:B------:R-:W-:Y:S01]  /*6050*/  FMUL.FTZ R85, R85, R5 ;  /* 0x0000000555557220 */ /* 0x000fe20000410000 */
[----:B------:R-:W-:Y:S01]  /*6060*/  FSETP.GE.FTZ.AND P2, PT, R87, RZ, PT ;  /* 0x000000ff5700720b */ /* 0x000fe20003f56000 */
[----:B------:R-:W-:Y:S01]  /*6070*/  FMUL.FTZ R8, R86, R13 ;  /* 0x0000000d56087220 */ /* 0x000fe20000410000 */
[----:B------:R-:W-:Y:S01]  /*6080*/  FSEL R6, R6, R80, P1 ;  /* 0x0000005006067208 */ /* 0x000fe20000800000 */
[----:B------:R-:W-:Y:S01]  /*6090*/  FMUL.FTZ R81, R83, R81 ;  /* 0x0000005153517220 */ /* 0x000fe20000410000 */
[----:B------:R-:W-:Y:S02]  /*60a0*/  FSETP.GE.FTZ.AND P1, PT, R90, RZ, PT ;  /* 0x000000ff5a00720b */ /* 0x000fe40003f36000 */
[----:B------:R-:W-:Y:S01]  /*60b0*/  FSETP.GE.FTZ.AND P3, PT, R89, RZ, PT ;  /* 0x000000ff5900720b */ /* 0x000fe20003f76000 */
[----:B------:R-:W-:Y:S01]  /*60c0*/  FMUL.FTZ R96, R96, R6 ;  /* 0x0000000660607220 */ /* 0x000fe20000410000 */
[----:B------:R-:W-:Y:S01]  /*60d0*/  FADD.FTZ R6, -R80, R15 ;  /* 0x0000000f50067221 */ /* 0x000fe20000010100 */
[----:B------:R-:W-:Y:S02]  /*60e0*/  F2FP.F16.F32.PACK_AB R9, R9, R93 ;  /* 0x0000005d0909723e */ /* 0x000fe400000000ff */
[----:B------:R-:W-:Y:S02]  /*60f0*/  F2FP.F16.F32.PACK_AB R8, R8, R12 ;  /* 0x0000000c0808723e */ /* 0x000fe400000000ff */
[----:B------:R-:W-:Y:S01]  /*6100*/  FSEL R6, R6, R80, P2 ;  /* 0x0000005006067208 */ /* 0x000fe20001000000 */
[----:B-1----:R-:W-:Y:S01]  /*6110*/  FADD.FTZ R4, -R80, R7 ;  /* 0x0000000750047221 */ /* 0x002fe20000010100 */
[----:B------:R-:W-:Y:S03]  /*6120*/  F2FP.F16.F32.PACK_AB R7, R81, R85 ;  /* 0x000000555107723e */ /* 0x000fe600000000ff */
[----:B------:R-:W-:Y:S01]  /*6130*/  FMUL.FTZ R87, R87, R6 ;  /* 0x0000000657577220 */ /* 0x000fe20000410000 */
[-C--:B------:R-:W-:Y:S01]  /*6140*/  FSEL R5, R4, R80.reuse, P0 ;  /* 0x0000005004057208 */ /* 0x080fe20000000000 */
[C---:B------:R-:W-:Y:S01]  /*6150*/  FADD.FTZ R4, -R80.reuse, R10 ;  /* 0x0000000a50047221 */ /* 0x040fe20000010100 */
[C---:B------:R-:W-:Y:S01]  /*6160*/  FSETP.GE.FTZ.AND P0, PT, R91.reuse, RZ, PT ;  /* 0x000000ff5b00720b */ /* 0x040fe20003f16000 */
[----:B------:R-:W-:Y:S02]  /*6170*/  FADD.FTZ R10, -R80, R14 ;  /* 0x0000000e500a7221 */ /* 0x000fe40000010100 */
[----:B------:R-:W-:Y:S01]  /*6180*/  FMUL.FTZ R94, R94, R5 ;  /* 0x000000055e5e7220 */ /* 0x000fe20000410000 */
[-C--:B------:R-:W-:Y:S01]  /*6190*/  FSEL R4, R4, R80.reuse, P0 ;  /* 0x0000005004047208 */ /* 0x080fe20000000000 */
[----:B------:R-:W-:Y:S01]  /*61a0*/  FADD.FTZ R5, -R80, R18 ;  /* 0x0000001250057221 */ /* 0x000fe20000010100 */
[----:B------:R-:W-:Y:S02]  /*61b0*/  FSETP.GE.FTZ.AND P0, PT, R82, RZ, PT ;  /* 0x000000ff5200720b */ /* 0x000fe40003f16000 */
[----:B------:R-:W-:Y:S01]  /*61c0*/  FSEL R10, R10, R80, P3 ;  /* 0x000000500a0a7208 */ /* 0x000fe20001800000 */
[----:B------:R-:W-:Y:S01]  /*61d0*/  FMUL.FTZ R91, R91, R4 ;  /* 0x000000045b5b7220 */ /* 0x000fe20000410000 */
[----:B------:R-:W-:Y:S02]  /*61e0*/  FSEL R4, R11, R80, P1 ;  /* 0x000000500b047208 */ /* 0x000fe40000800000 */
[----:B------:R-:W-:Y:S01]  /*61f0*/  FSETP.GE.FTZ.AND P1, PT, R84, RZ, PT ;  /* 0x000000ff5400720b */ /* 0x000fe20003f36000 */
[----:B------:R-:W-:Y:S02]  /*6200*/  FMUL.FTZ R10, R89, R10 ;  /* 0x0000000a590a7220 */ /* 0x000fe40000410000 */
[----:B------:R-:W-:Y:S01]  /*6210*/  FMUL.FTZ R90, R90, R4 ;  /* 0x000000045a5a7220 */ /* 0x000fe20000410000 */
[----:B------:R-:W-:Y:S02]  /*6220*/  F2FP.F16.F32.PACK_AB R4, R94, R96 ;  /* 0x000000605e04723e */ /* 0x000fe400000000ff */
[----:B------:R-:W-:Y:S01]  /*6230*/  FSEL R5, R5, R80, P1 ;  /* 0x0000005005057208 */ /* 0x000fe20000800000 */
[----:B------:R-:W-:Y:S01]  /*6240*/  @P0 FADD.FTZ R80, -R80, R19 ;  /* 0x0000001350500221 */ /* 0x000fe20000010100 */
[----:B------:R-:W-:Y:S01]  /*6250*/  F2FP.F16.F32.PACK_AB R6, R90, R91 ;  /* 0x0000005b5a06723e */ /* 0x000fe200000000ff */
[----:B------:R1:W-:Y:S01]  /*6260*/  STS [R245+0x12400], R4 ;  /* 0x01240004f5007388 */ /* 0x0003e20000000800 */
[----:B------:R-:W-:Y:S01]  /*6270*/  PLOP3.LUT P0, PT, PT, PT, UP1, 0x80, 0x0 ;  /* 0x000000000000781c */ /* 0x000fe20003f0f018 */
[----:B------:R-:W-:Y:S01]  /*6280*/  FMUL.FTZ R84, R84, R5 ;  /* 0x0000000554547220 */ /* 0x000fe20000410000 */
[----:B------:R-:W-:Y:S02]  /*6290*/  F2FP.F16.F32.PACK_AB R5, R87, R10 ;  /* 0x0000000a5705723e */ /* 0x000fe400000000ff */
[----:B------:R-:W-:Y:S01]  /*62a0*/  STS [R244+0x12000], R9 ;  /* 0x01200009f4007388 */ /* 0x000fe20000000800 */
[----:B------:R-:W-:Y:S04]  /*62b0*/  FMUL.FTZ R80, R82, R80 ;  /* 0x0000005052507220 */ /* 0x000fe80000410000 */
[----:B------:R-:W-:Y:S05]  /*62c0*/  STS [R244+0x12400], R6 ;  /* 0x01240006f4007388 */ /* 0x000fea0000000800 */
[----:B------:R-:W-:Y:S05]  /*62d0*/  STS [R99+0x12000], R8 ;  /* 0x0120000863007388 */ /* 0x000fea0000000800 */
[----:B------:R-:W-:Y:S05]  /*62e0*/  STS [R99+0x12400], R5 ;  /* 0x0124000563007388 */ /* 0x000fea0000000800 */
[----:B------:R-:W-:Y:S05]  /*62f0*/  STS [R98+0x12000], R7 ;  /* 0x0120000762007388 */ /* 0x000fea0000000800 */
[----:B-----5:R2:W5:Y:S01]  /*6300*/  LDL R96, [R1+0x6c] ;  /* 0x00006c0001607983 */ /* 0x0205620000100800 */
[----:B-1----:R-:W-:Y:S05]  /*6310*/  F2FP.F16.F32.PACK_AB R4, R80, R84 ;  /* 0x000000545004723e */ /* 0x002fea00000000ff */
[----:B------:R-:W-:Y:S01]  /*6320*/  STS [R98+0x12400], R4 ;  /* 0x0124000462007388 */ /* 0x000fe20000000800 */
[----:B------:R-:W-:Y:S06]  /*6330*/  BAR.SYNC.DEFER_BLOCKING 0x0 ;  /* 0x0000000000007b1d */ /* 0x000fec0000010000 */
[----:B------:R-:W-:Y:S05]  /*6340*/  LDSM.16.MT88.4 R4, [R2+0x14000] ;  /* 0x014000000204783b */ /* 0x000fea0000004200 */
[----:B------:R-:W1:Y:S05]  /*6350*/  LDSM.16.MT88.4 R8, [R0+0x6000] ;  /* 0x006000000008783b */ /* 0x000e6a0000004200 */
[----:B------:R-:W3:Y:S05]  /*6360*/  LDSM.16.MT88.4 R12, [R3+0x14000] ;  /* 0x01400000030c783b */ /* 0x000eea0000004200 */
[----:B------:R-:W4:Y:S05]  /*6370*/  LDSM.16.MT88.4 R16, [R0+0x8000] ;  /* 0x008000000010783b */ /* 0x000f2a0000004200 */
[----:B------:R-:W2:Y:S05]  /*6380*/  LDSM.16.MT88.4 R68, [R0+0xa000] ;  /* 0x00a000000044783b */ /* 0x000eaa0000004200 */
[----:B------:R-:W-:Y:S05]  /*6390*/  LDSM.16.MT88.4 R72, [R2+0x14800] ;  /* 0x014800000248783b */ /* 0x000fea0000004200 */
[----:B------:R-:W2:Y:S05]  /*63a0*/  LDSM.16.MT88.4 R76, [R0+0x6800] ;  /* 0x00680000004c783b */ /* 0x000eaa0000004200 */
[----:B------:R-:W2:Y:S05]  /*63b0*/  LDSM.16.MT88.4 R80, [R3+0x14800] ;  /* 0x014800000350783b */ /* 0x000eaa0000004200 */
[----:B------:R-:W2:Y:S01]  /*63c0*/  LDSM.16.MT88.4 R84, [R0+0x8800] ;  /* 0x008800000054783b */ /* 0x000ea20000004200 */
[-C--:B-1----:R-:W-:Y:S04]  /*63d0*/  HMMA.16816.F32 R20, R4, R8.reuse, R20 ;  /* 0x000000080414723c */ /* 0x082fe80000001814 */
[----:B------:R-:W-:Y:S02]  /*63e0*/  LDSM.16.MT88.4 R88, [R0+0x7800] ;  /* 0x007800000058783b */ /* 0x000fe40000004200 */
[C---:B---3--:R-:W-:Y:S03]  /*63f0*/  HMMA.16816.F32 R24, R12.reuse, R8, R24 ;  /* 0x000000080c18723c */ /* 0x048fe60000001818 */
[----:B------:R-:W-:Y:S03]  /*6400*/  LDSM.16.MT88.4 R92, [R3+0x15800] ;  /* 0x01580000035c783b */ /* 0x000fe60000004200 */
        /* <DEDUP_REMOVED lines=13> */
[----:B------:R-:W2:Y:S05]  /*64e0*/  LDSM.16.MT88.4 R4, [R2+0x15000] ;  /* 0x015000000204783b */ /* 0x000eaa0000004200 */
[-C--:B------:R-:W-:Y:S01]  /*64f0*/  HMMA.16816.F32 R20, R72, R76.reuse, R20 ;  /* 0x0000004c4814723c */ /* 0x080fe20000001814 */
[----:B------:R-:W3:Y:S05]  /*6500*/  LDSM.16.MT88.4 R68, [R0+0x9000] ;  /* 0x009000000044783b */ /* 0x000eea0000004200 */
        /* <DEDUP_REMOVED lines=14> */
[----:B------:R-:W1:Y:S05]  /*65f0*/  LDSM.16.MT88.4 R8, [R0+0xb800] ;  /* 0x00b800000008783b */ /* 0x000e6a0000004200 */
[-C--:B--2---:R-:W-:Y:S01]  /*6600*/  HMMA.16816.F32 R20, R4, R12.reuse, R20 ;  /* 0x0000000c0414723c */ /* 0x084fe20000001814 */
[----:B------:R-:W-:Y:S05]  /*6610*/  BAR.SYNC.DEFER_BLOCKING 0x0 ;  /* 0x0000000000007b1d */ /* 0x000fea0000010000 */
        /* <DEDUP_REMOVED lines=79> */
.L_x_286:
[----:B-1----:R-:W2:Y:S01]  /*6b10*/  LDL R4, [R1+0x1c] ;  /* 0x00001c0001047983 */ /* 0x002ea20000100800 */
[----:B------:R-:W-:Y:S03]  /*6b20*/  @UP1 UIADD3 UR17, UP0, UR6, -0x100, URZ ;  /* 0xffffff0006111890 */ /* 0x000fe6000ff1e03f */
[----:B------:R-:W-:Y:S01]  /*6b30*/  STL.64 [R1+0xf8], R46 ;  /* 0x0000f82e01007387 */ /* 0x000fe20000100a00 */
[----:B------:R-:W-:Y:S02]  /*6b40*/  @UP1 UIADD3.X UR13, UR7, -0x1, URZ, UP0, !UPT ;  /* 0xffffffff070d1890 */ /* 0x000fe400087fe43f */
[----:B------:R-:W-:Y:S01]  /*6b50*/  @UP1 UIADD3 UR12, UP0, UR12, -0x100, URZ ;  /* 0xffffff000c0c1890 */ /* 0x000fe2000ff1e03f */
[----:B------:R-:W-:Y:S01]  /*6b60*/  STL.64 [R1+0xf0], R44 ;  /* 0x0000f02c01007387 */ /* 0x000fe20000100a00 */
[----:B------:R-:W-:Y:S02]  /*6b70*/  @UP1 UMOV UR6, UR17 ;  /* 0x0000001100061c82 */ /* 0x000fe40008000000 */
[----:B------:R-:W-:Y:S01]  /*6b80*/  @UP1 UIADD3.X UR11, UR11, -0x1, URZ, UP0, !UPT ;  /* 0xffffffff0b0b1890 */ /* 0x000fe200087fe43f */
[----:B------:R1:W-:Y:S01]  /*6b90*/  STL.64 [R1+0xe8], R42 ;  /* 0x0000e82a01007387 */ /* 0x0003e20000100a00 */
[----:B------:R-:W-:Y:S03]  /*6ba0*/  @UP1 UMOV UR7, UR13 ;  /* 0x0000000d00071c82 */ /* 0x000fe60008000000 */
[----:B------:R-:W-:Y:S04]  /*6bb0*/  LDSM.16.MT88.4 R16, [R0+0xc000] ;  /* 0x00c000000010783b */ /* 0x000fe80000004200 */
[----:B------:R-:W-:Y:S04]  /*6bc0*/  LDSM.16.MT88.4 R80, [R0+0xe000] ;  /* 0x00e000000050783b */ /* 0x000fe80000004200 */
[----:B------:R-:W-:Y:S04]  /*6bd0*/  LDSM.16.MT88.4 R244, [R0+0x10000] ;  /* 0x0100000000f4783b */ /* 0x000fe80000004200 */
[----:B------:R-:W-:Y:S04]  /*6be0*/  LDSM.16.MT88.4 R44, [R0+0xc800] ;  /* 0x00c80000002c783b */ /* 0x000fe80000004200 */
[----:B-1----:R-:W3:Y:S01]  /*6bf0*/  LDL R42, [R1+0x28] ;  /* 0x00002800012a7983 */ /* 0x002ee20000100800 */
[----:B-----5:R-:W-:Y:S03]  /*6c00*/  IMAD.MOV.U32 R43, RZ, RZ, R96 ;  /* 0x000000ffff2b7224 */ /* 0x020fe600078e0060 */
[----:B------:R-:W-:Y:S04]  /*6c10*/  STL.64 [R1+0xe0], R40 ;  /* 0x0000e02801007387 */ /* 0x000fe80000100a00 */
[----:B------:R1:W-:Y:S04]  /*6c20*/  STL.64 [R1+0xd8], R36 ;  /* 0x0000d82401007387 */ /* 0x0003e80000100a00 */
[----:B------:R-:W-:Y:S04]  /*6c30*/  STL.64 [R1+0xd0], R34 ;  /* 0x0000d02201007387 */ /* 0x000fe80000100a00 */
[----:B------:R-:W-:Y:S04]  /*6c40*/  STL.64 [R1+0xc8], R32 ;  /* 0x0000c82001007387 */ /* 0x000fe80000100a00 */
[----:B------:R4:W-:Y:S04]  /*6c50*/  STL [R1+0xc0], R30 ;  /* 0x0000c01e01007387 */ /* 0x0009e80000100800 */
[----:B------:R-:W-:Y:S04]  /*6c60*/  STL.64 [R1+0xb8], R28 ;  /* 0x0000b81c01007387 */ /* 0x000fe80000100a00 */
[----:B------:R-:W-:Y:S04]  /*6c70*/  STL.64 [R1+0xb0], R22 ;  /* 0x0000b01601007387 */ /* 0x000fe80000100a00 */
[----:B------:R-:W-:Y:S01]  /*6c80*/  STL.64 [R1+0xa8], R26 ;  /* 0x0000a81a01007387 */ /* 0x000fe20000100a00 */
[----:B-1----:R-:W-:Y:S03]  /*6c90*/  IMAD.MOV.U32 R37, RZ, RZ, R43 ;  /* 0x000000ffff257224 */ /* 0x002fe600078e002b */
[----:B------:R-:W-:Y:S04]  /*6ca0*/  STL.64 [R1+0xa0], R24 ;  /* 0x0000a01801007387 */ /* 0x000fe80000100a00 */
[----:B------:R1:W-:Y:S04]  /*6cb0*/  STL.64 [R1+0x98], R20 ;  /* 0x0000981401007387 */ /* 0x0003e80000100a00 */
[----:B------:R-:W-:Y:S01]  /*6cc0*/  LDSM.16.MT88.4 R32, [R0+0xe800] ;  /* 0x00e800000020783b */ /* 0x000fe20000004200 */
[----:B----4-:R-:W-:Y:S03]  /*6cd0*/  IMAD.MOV.U32 R30, RZ, RZ, R37 ;  /* 0x000000ffff1e7224 */ /* 0x010fe600078e0025 */
[----:B-1----:R-:W4:Y:S04]  /*6ce0*/  LDL R20, [R1+0x20] ;  /* 0x0000200001147983 */ /* 0x002f280000100800 */
        /* <DEDUP_REMOVED lines=22> */
[----:B------:R-:W5:Y:S04]  /*6e50*/  LDL.LU.64 R46, [R1+0xf8] ;  /* 0x0000f800012e7983 */ /* 0x000f680000300a00 */
[----:B------:R-:W5:Y:S01]  /*6e60*/  LDL.LU.64 R44, [R1+0xf0] ;  /* 0x0000f000012c7983 */ /* 0x000f620000300a00 */
[-C--:B------:R-:W-:Y:S03]  /*6e70*/  HMMA.16816.F32 R68, R248, R32.reuse, R68 ;  /* 0x00000020f844723c */ /* 0x080fe60000001844 */
[----:B------:R-:W3:Y:S03]  /*6e80*/  LDL R23, [R1+0x50] ;  /* 0x0000500001177983 */ /* 0x000ee60000100800 */
[C---:B------:R-:W-:Y:S01]  /*6e90*/  HMMA.16816.F32 R72, R24.reuse, R32, R72 ;  /* 0x000000201848723c */ /* 0x040fe20000001848 */
[----:B------:R-:W3:Y:S04]  /*6ea0*/  LDL R28, [R1+0x64] ;  /* 0x00006400011c7983 */ /* 0x000ee80000100800 */
[----:B------:R-:W3:Y:S01]  /*6eb0*/  LDL R29, [R1+0x68] ;  /* 0x00006800011d7983 */ /* 0x000ee20000100800 */
        /* <DEDUP_REMOVED lines=8> */
[----:B------:R-:W4:Y:S04]  /*6f40*/  LDSM.16.MT88.4 R244, [R0+0xf000] ;  /* 0x00f0000000f4783b */ /* 0x000f280000004200 */
[----:B------:R-:W4:Y:S04]  /*6f50*/  LDSM.16.MT88.4 R248, [R0+0x11000] ;  /* 0x0110000000f8783b */ /* 0x000f280000004200 */
[----:B-1----:R-:W3:Y:S04]  /*6f60*/  LDL R20, [R1+0x24] ;  /* 0x0000240001147983 */ /* 0x002ee80000100800 */
[----:B------:R-:W3:Y:S01]  /*6f70*/  LDL.LU.64 R36, [R1+0x30] ;  /* 0x0000300001247983 */ /* 0x000ee20000300a00 */
[-C--:B--2---:R-:W-:Y:S06]  /*6f80*/  HMMA.16816.F32 R4, R24, R40.reuse, R4 ;  /* 0x000000281804723c */ /* 0x084fec0000001804 */
[C---:B------:R-:W-:Y:S06]  /*6f90*/  HMMA.16816.F32 R8, R32.reuse, R40, R8 ;  /* 0x000000282008723c */ /* 0x040fec0000001808 */
[-C--:B------:R-:W-:Y:S06]  /*6fa0*/  HMMA.16816.F32 R12, R32, R42.reuse, R12 ;  /* 0x0000002a200c723c */ /* 0x080fec000000180c */
[C---:B------:R-:W-:Y:S01]  /*6fb0*/  HMMA.16816.F32 R16, R24.reuse, R42, R16 ;  /* 0x0000002a1810723c */ /* 0x040fe20000001810 */
[----:B------:R-:W-:Y:S05]  /*6fc0*/  LDSM.16.MT88.4 R40, [R0+0xd800] ;  /* 0x00d800000028783b */ /* 0x000fea0000004200 */
[-C--:B----4-:R-:W-:Y:S06]  /*6fd0*/  HMMA.16816.F32 R68, R24, R244.reuse, R68 ;  /* 0x000000f41844723c */ /* 0x090fec0000001844 */
[C---:B------:R-:W-:Y:S06]  /*6fe0*/  HMMA.16816.F32 R72, R32.reuse, R244, R72 ;  /* 0x000000f42048723c */ /* 0x040fec0000001848 */
[-C--:B------:R-:W-:Y:S06]  /*6ff0*/  HMMA.16816.F32 R76, R32, R246.reuse, R76 ;  /* 0x000000f6204c723c */ /* 0x080fec000000184c */
[C---:B------:R-:W-:Y:S06]  /*7000*/  HMMA.16816.F32 R80, R24.reuse, R246, R80 ;  /* 0x000000f61850723c */ /* 0x040fec0000001850 */
[-C--:B------:R-:W-:Y:S06]  /*7010*/  HMMA.16816.F32 R84, R24, R248.reuse, R84 ;  /* 0x000000f81854723c */ /* 0x080fec0000001854 */
[C---:B------:R-:W-:Y:S06]  /*7020*/  HMMA.16816.F32 R88, R32.reuse, R248, R88 ;  /* 0x000000f82058723c */ /* 0x040fec0000001858 */
[-C--:B------:R-:W-:Y:S06]  /*7030*/  HMMA.16816.F32 R92, R32, R250.reuse, R92 ;  /* 0x000000fa205c723c */ /* 0x080fec000000185c */
[----:B------:R-:W-:Y:S01]  /*7040*/  HMMA.16816.F32 R96, R24, R250, R96 ;  /* 0x000000fa1860723c */ /* 0x000fe20000001860 */
[----:B------:R-:W-:Y:S04]  /*7050*/  LDSM.16.MT88.4 R248, [R0+0xf800] ;  /* 0x00f8000000f8783b */ /* 0x000fe80000004200 */
[----:B------:R-:W-:Y:S04]  /*7060*/  LDSM.16.MT88.4 R24, [R0+0x11800] ;  /* 0x011800000018783b */ /* 0x000fe80000004200 */
[----:B---3--:R-:W1:Y:S04]  /*7070*/  LDSM.16.M88.4 R244, [R20] ;  /* 0x0000000014f4783b */ /* 0x008e680000000200 */
[----:B------:R2:W3:Y:S02]  /*7080*/  LDSM.16.M88.4 R32, [R20+0x1000] ;  /* 0x001000001420783b */ /* 0x0004e40000000200 */
[----:B--2---:R-:W2:Y:S01]  /*7090*/  LDC R20, c[0x0][0x270] ;  /* 0x00009c00ff147b82 */ /* 0x004ea20000000800 */
[-C--:B-1----:R-:W-:Y:S06]  /*70a0*/  HMMA.16816.F32 R4, R244, R40.reuse, R4 ;  /* 0x00000028f404723c */ /* 0x082fec0000001804 */
[C---:B---3--:R-:W-:Y:S05]  /*70b0*/  HMMA.16816.F32 R8, R32.reuse, R40, R8 ;  /* 0x000000282008723c */ /* 0x048fea0000001808 */
[----:B--2---:R-:W-:Y:S01]  /*70c0*/  IMAD R21, R20, UR37, RZ ;  /* 0x0000002514157c24 */ /* 0x004fe2000f8e02ff */
[-C--:B------:R-:W-:Y:S06]  /*70d0*/  HMMA.16816.F32 R12, R32, R42.reuse, R12 ;  /* 0x0000002a200c723c */ /* 0x080fec000000180c */
[C---:B------:R-:W-:Y:S01]  /*70e0*/  HMMA.16816.F32 R16, R244.reuse, R42, R16 ;  /* 0x0000002af410723c */ /* 0x040fe20000001810 */
[----:B------:R-:W5:Y:S04]  /*70f0*/  LDL.LU.64 R42, [R1+0xe8] ;  /* 0x0000e800012a7983 */ /* 0x000f680000300a00 */
[----:B------:R-:W5:Y:S01]  /*7100*/  LDL.LU.64 R40, [R1+0xe0] ;  /* 0x0000e00001287983 */ /* 0x000f620000300a00 */
[-C--:B------:R-:W-:Y:S06]  /*7110*/  HMMA.16816.F32 R68, R244, R248.reuse, R68 ;  /* 0x000000f8f444723c */ /* 0x080fec0000001844 */
[C---:B------:R-:W-:Y:S06]  /*7120*/  HMMA.16816.F32 R72, R32.reuse, R248, R72 ;  /* 0x000000f82048723c */ /* 0x040fec0000001848 */
[-C--:B------:R-:W-:Y:S01]  /*7130*/  HMMA.16816.F32 R76, R32, R250.reuse, R76 ;  /* 0x000000fa204c723c */ /* 0x080fe2000000184c */
[----:B------:R-:W-:Y:S04]  /*7140*/  IMAD.MOV.U32 R249, RZ, RZ, 0x4 ;  /* 0x00000004fff97424 */ /* 0x000fe800078e00ff */
[----:B------:R-:W-:Y:S01]  /*7150*/  @P0 IMAD.WIDE R22, R23, R249, UR6 ;  /* 0x0000000617160e25 */ /* 0x000fe2000f8e02f9 */
[C---:B------:R-:W-:Y:S04]  /*7160*/  HMMA.16816.F32 R80, R244.reuse, R250, R80 ;  /* 0x000000faf450723c */ /* 0x040fe80000001850 */
[----:B------:R-:W2:Y:S01]  /*7170*/  @P0 LDG.E R28, desc[UR4][R22.64] ;  /* 0x00000004161c0981 */ /* 0x000ea2000c1e1900 */
[C---:B------:R-:W-:Y:S01]  /*7180*/  IMAD.U32 R248, R21.reuse, -0x40, RZ ;  /* 0xffffffc015f87824 */ /* 0x040fe200078e00ff */
[-C--:B------:R-:W-:Y:S02]  /*7190*/  HMMA.16816.F32 R84, R244, R24.reuse, R84 ;  /* 0x00000018f454723c */ /* 0x080fe40000001854 */
[----:B------:R1:W3:Y:S03]  /*71a0*/  @P0 LDG.E R29, desc[UR4][R22.64+0x20] ;  /* 0x00002004161d0981 */ /* 0x0002e6000c1e1900 */
[C---:B------:R-:W-:Y:S01]  /*71b0*/  LEA R251, P1, R248.reuse, R36, 0x2 ;  /* 0x00000024f8fb7211 */ /* 0x040fe200078210ff */
[C---:B------:R-:W-:Y:S05]  /*71c0*/  HMMA.16816.F32 R88, R32.reuse, R24, R88 ;  /* 0x000000182058723c */ /* 0x040fea0000001858 */
[----:B------:R-:W-:Y:S01]  /*71d0*/  LEA.HI.X.SX32 R250, R248, R37, 0x2, P1 ;  /* 0x00000025f8fa7211 */ /* 0x000fe200008f16ff */
[----:B------:R-:W-:Y:S01]  /*71e0*/  IMAD.SHL.U32 R248, R21, 0x8, RZ ;  /* 0x0000000815f87824 */ /* 0x000fe200078e00ff */
[----:B------:R4:W5:Y:S01]  /*71f0*/  LDL.LU.64 R36, [R1+0xd8] ;  /* 0x0000d80001247983 */ /* 0x0009620000300a00 */
[----:B------:R-:W-:Y:S01]  /*7200*/  IMAD R24, R20, UR37, RZ ;  /* 0x0000002514187c24 */ /* 0x000fe2000f8e02ff */
[-C--:B------:R-:W-:Y:S03]  /*7210*/  HMMA.16816.F32 R92, R32, R26.reuse, R92 ;  /* 0x0000001a205c723c */ /* 0x080fe6000000185c */
[----:B------:R-:W-:Y:S02]  /*7220*/  IMAD.MOV.U32 R20, RZ, RZ, R251 ;  /* 0x000000ffff147224 */ /* 0x000fe400078e00fb */
[----:B------:R-:W-:Y:S01]  /*7230*/  IMAD.MOV.U32 R21, RZ, RZ, R250 ;  /* 0x000000ffff157224 */ /* 0x000fe200078e00fa */
[----:B------:R-:W-:Y:S04]  /*7240*/  HMMA.16816.F32 R96, R244, R26, R96 ;  /* 0x0000001af460723c */ /* 0x000fe80000001860 */
[----:B------:R4:W-:Y:S01]  /*7250*/  REDG.E.ADD.F32.FTZ.RN.STRONG.GPU desc[UR4][R20.64], R4 ;  /* 0x00000004140079a6 */ /* 0x0009e2000c10f384 */
[-C--:B------:R-:W-:Y:S01]  /*7260*/  LEA R250, P2, R248, R20.reuse, 0x2 ;  /* 0x00000014f8fa7211 */ /* 0x080fe200078410ff */
[----:B------:R-:W-:Y:S02]  /*7270*/  IMAD.SHL.U32 R249, R24, 0x10, RZ ;  /* 0x0000001018f97824 */ /* 0x000fe400078e00ff */
[----:B------:R-:W-:Y:S03]  /*7280*/  STL.64 [R1+0x30], R20 ;  /* 0x0000301401007387 */ /* 0x000fe60000100a00 */
[-C--:B------:R-:W-:Y:S01]  /*7290*/  LEA.HI.X.SX32 R251, R248, R21.reuse, 0x2, P2 ;  /* 0x00000015f8fb7211 */ /* 0x080fe200010f16ff */
[----:B------:R2:W5:Y:S01]  /*72a0*/  LDL.LU.64 R34, [R1+0xd0] ;  /* 0x0000d00001227983 */ /* 0x0005620000300a00 */
[CC--:B-1----:R-:W-:Y:S01]  /*72b0*/  LEA R22, P1, R249.reuse, R20.reuse, 0x2 ;  /* 0x00000014f9167211 */ /* 0x0c2fe200078210ff */
[----:B------:R-:W-:Y:S02]  /*72c0*/  IMAD.MOV.U32 R25, RZ, RZ, R30 ;  /* 0x000000ffff197224 */ /* 0x000fe400078e001e */
[----:B------:R1:W-:Y:S01]  /*72d0*/  REDG.E.ADD.F32.FTZ.RN.STRONG.GPU desc[UR4][R250.64], R5 ;  /* 0x00000005fa0079a6 */ /* 0x0003e2000c10f384 */
[-C--:B------:R-:W-:Y:S01]  /*72e0*/  LEA.HI.X.SX32 R23, R249, R21.reuse, 0x2, P1 ;  /* 0x00000015f9177211 */ /* 0x080fe200008f16ff */
[----:B------:R-:W-:Y:S02]  /*72f0*/  IMAD R30, R24, 0x18, RZ ;  /* 0x00000018181e7824 */ /* 0x000fe400078e02ff */
[----:B------:R1:W5:Y:S04]  /*7300*/  LDL.LU.64 R32, [R1+0xc8] ;  /* 0x0000c80001207983 */ /* 0x0003680000300a00 */
[----:B------:R1:W-:Y:S01]  /*7310*/  REDG.E.ADD.F32.FTZ.RN.STRONG.GPU desc[UR4][R22.64], R6 ;  /* 0x00000006160079a6 */ /* 0x0003e2000c10f384 */
[CC--:B----4-:R-:W-:Y:S04]  /*7320*/  LEA R4, P2, R30.reuse, R20.reuse, 0x2 ;  /* 0x000000141e047211 */ /* 0x0d0fe800078410ff */
[-C--:B-1----:R-:W-:Y:S05]  /*7330*/  LEA.HI.X.SX32 R5, R30, R21.reuse, 0x2, P2 ;  /* 0x000000151e057211 */ /* 0x082fea00010f16ff */
[----:B------:R1:W-:Y:S01]  /*7340*/  REDG.E.ADD.F32.FTZ.RN.STRONG.GPU desc[UR4][R4.64], R7 ;  /* 0x00000007040079a6 */ /* 0x0003e2000c10f384 */
[----:B------:R-:W4:Y:S01]  /*7350*/  LDC R23, c[0x0][0x270] ;  /* 0x00009c00ff177b82 */ /* 0x000f220000000800 */
[----:B------:R-:W-:Y:S05]  /*7360*/  IMAD R22, R24, 0x28, RZ ;  /* 0x0000002818167824 */ /* 0x000fea00078e02ff */
[-C--:B------:R-:W-:Y:S02]  /*7370*/  LEA R22, P3, R22, R20.reuse, 0x2 ;  /* 0x0000001416167211 */ /* 0x080fe400078610ff */
[----:B------:R-:W4:Y:S08]  /*7380*/  LDC R6, c[0x0][0x270] ;  /* 0x00009c00ff067b82 */ /* 0x000f300000000800 */
[----:B-1----:R-:W1:Y:S01]  /*7390*/  LDC R7, c[0x0][0x270] ;  /* 0x00009c00ff077b82 */ /* 0x002e620000000800 */
[----:B----4-:R-:W-:Y:S04]  /*73a0*/  IMAD R5, R6, UR37, RZ ;  /* 0x0000002506057c24 */ /* 0x010fe8000f8e02ff */
[----:B------:R-:W-:Y:S01]  /*73b0*/  IMAD R5, R5, 0x38, RZ ;  /* 0x0000003805057824 */ /* 0x000fe200078e02ff */
[----:B--2---:R2:W-:Y:S04]  /*73c0*/  @P0 STL [R1+0x64], R28 ;  /* 0x0000641c01000387 */ /* 0x0045e80000100800 */
[----:B---3--:R3:W-:Y:S04]  /*73d0*/  @P0 STL [R1+0x68], R29 ;  /* 0x0000681d01000387 */ /* 0x0087e80000100800 */
[----:B------:R4:W5:Y:S01]  /*73e0*/  LDL.LU R30, [R1+0xc0] ;  /* 0x0000c000011e7983 */ /* 0x0009620000300800 */
[C---:B--2---:R-:W-:Y:S02]  /*73f0*/  IMAD.SHL.U32 R28, R24.reuse, 0x20, RZ ;  /* 0x00000020181c7824 */ /* 0x044fe400078e00ff */
[----:B------:R-:W-:Y:S02]  /*7400*/  IMAD R24, R24, 0x30, RZ ;  /* 0x0000003018187824 */ /* 0x000fe400078e02ff */
[----:B---3--:R-:W-:Y:S01]  /*7410*/  IMAD R29, R23, UR37, RZ ;  /* 0x00000025171d7c24 */ /* 0x008fe2000f8e02ff */
[-C--:B------:R-:W-:Y:S01]  /*7420*/  LEA R28, P1, R28, R20.reuse, 0x2 ;  /* 0x000000141c1c7211 */ /* 0x080fe200078210ff */
[----:B------:R-:W-:Y:S01]  /*7430*/  IMAD R23, R6, UR37, RZ ;  /* 0x0000002506177c24 */ /* 0x000fe2000f8e02ff */
[CC--:B------:R-:W-:Y:S01]  /*7440*/  LEA R6, P2, R24.reuse, R20.reuse, 0x2 ;  /* 0x0000001418067211 */ /* 0x0c0fe200078410ff */
[----:B------:R-:W-:Y:S02]  /*7450*/  IMAD.SHL.U32 R29, R29, 0x20, RZ ;  /* 0x000000201d1d7824 */ /* 0x000fe400078e00ff */
[----:B------:R-:W-:Y:S03]  /*7460*/  IMAD R23, R23, 0x28, RZ ;  /* 0x0000002817177824 */ /* 0x000fe600078e02ff */
[-C--:B------:R-:W-:Y:S02]  /*7470*/  LEA.HI.X.SX32 R29, R29, R21.reuse, 0x2, P1 ;  /* 0x000000151d1d7211 */ /* 0x080fe400008f16ff */
[-C--:B------:R-:W-:Y:S02]  /*7480*/  LEA.HI.X.SX32 R23, R23, R21.reuse, 0x2, P3 ;  /* 0x0000001517177211 */ /* 0x080fe400018f16ff */
[-C--:B------:R-:W-:Y:S01]  /*7490*/  LEA R4, P1, R5, R20.reuse, 0x2 ;  /* 0x0000001405047211 */ /* 0x080fe200078210ff */
[----:B------:R2:W-:Y:S01]  /*74a0*/  REDG.E.ADD.F32.FTZ.RN.STRONG.GPU desc[UR4][R28.64], R8 ;  /* 0x000000081c0079a6 */ /* 0x0005e2000c10f384 */
[----:B-1----:R-:W-:Y:S01]  /*74b0*/  IMAD R5, R7, UR37, RZ ;  /* 0x0000002507057c24 */ /* 0x002fe2000f8e02ff */
[-C--:B------:R-:W-:Y:S01]  /*74c0*/  LEA.HI.X.SX32 R7, R24, R21.reuse, 0x2, P2 ;  /* 0x0000001518077211 */ /* 0x080fe200010f16ff */
[----:B------:R-:W-:Y:S01]  /*74d0*/  VIADD R24, R249, 0x20 ;  /* 0x00000020f9187836 */ /* 0x000fe20000000000 */
[----:B------:R1:W-:Y:S01]  /*74e0*/  REDG.E.ADD.F32.FTZ.RN.STRONG.GPU desc[UR4][R22.64], R9 ;  /* 0x00000009160079a6 */ /* 0x0003e2000c10f384 */
[----:B------:R-:W-:Y:S03]  /*74f0*/  IMAD R5, R5, 0x38, RZ ;  /* 0x0000003805057824 */ /* 0x000fe600078e02ff */
[----:B------:R3:W-:Y:S02]  /*7500*/  REDG.E.ADD.F32.FTZ.RN.STRONG.GPU desc[UR4][R6.64], R10 ;  /* 0x0000000a060079a6 */ /* 0x0007e4000c10f384 */
[-C--:B------:R-:W-:Y:S05]  /*7510*/  LEA.HI.X.SX32 R5, R5, R21.reuse, 0x2, P1 ;  /* 0x0000001505057211 */ /* 0x080fea00008f16ff */
[----:B------:R4:W-:Y:S04]  /*7520*/  REDG.E.ADD.F32.FTZ.RN.STRONG.GPU desc[UR4][R4.64], R11 ;  /* 0x0000000b040079a6 */ /* 0x0009e8000c10f384 */
[----:B------:R4:W-:Y:S04]  /*7530*/  REDG.E.ADD.F32.FTZ.RN.STRONG.GPU desc[UR4][R20.64+0x80], R16 ;  /* 0x00008010140079a6 */ /* 0x0009e8000c10f384 */
[----:B------:R4:W-:Y:S04]  /*7540*/  REDG.E.ADD.F32.FTZ.RN.STRONG.GPU desc[UR4][R250.64+0x80], R17 ;  /* 0x00008011fa0079a6 */ /* 0x0009e8000c10f384 */
[----:B--2---:R2:W5:Y:S04]  /*7550*/  LDL.LU.64 R28, [R1+0xb8] ;  /* 0x0000b800011c7983 */ /* 0x0045680000300a00 */
[----:B-1----:R2:W5:Y:S04]  /*7560*/  LDL.LU.64 R22, [R1+0xb0] ;  /* 0x0000b00001167983 */ /* 0x0025680000300a00 */
[----:B------:R-:W2:Y:S01]  /*7570*/  LDL.64 R8, [R1+0x48] ;  /* 0x0000480001087983 */ /* 0x000ea20000100a00 */
[C---:B---3--:R-:W-:Y:S03]  /*7580*/  IMAD.IADD R7, R248.reuse, 0x1, R24 ;  /* 0x00000001f8077824 */ /* 0x048fe600078e0218 */
[----:B------:R-:W3:Y:S01]  /*7590*/  LDL R6, [R1+0x2c] ;  /* 0x00002c0001067983 */ /* 0x000ee20000100800 */
[----:B----4-:R-:W-:Y:S03]  /*75a0*/  VIADD R5, R249, 0x20 ;  /* 0x00000020f9057836 */ /* 0x010fe60000000000 */
[----:B------:R-:W4:Y:S01]  /*75b0*/  LDL R10, [R1+0x70] ;  /* 0x00007000010a7983 */ /* 0x000f220000100800 */
[C---:B------:R-:W-:Y:S02]  /*75c0*/  IMAD.IADD R4, R248.reuse, 0x1, R7 ;  /* 0x00000001f8047824 */ /* 0x040fe400078e0207 */
[----:B------:R-:W-:Y:S01]  /*75d0*/  IMAD.MOV.U32 R11, RZ, RZ, R25 ;  /* 0x000000ffff0b7224 */ /* 0x000fe200078e0019 */
[----:B------:R1:W5:Y:S04]  /*75e0*/  LDL.LU.64 R26, [R1+0xa8] ;  /* 0x0000a800011a7983 */ /* 0x0003680000300a00 */
[----:B------:R1:W5:Y:S01]  /*75f0*/  LDL.LU.64 R24, [R1+0xa0] ;  /* 0x0000a00001187983 */ /* 0x0003620000300a00 */
[----:B--2---:R-:W-:Y:S01]  /*7600*/  IMAD.MOV.U32 R246, RZ, RZ, R8 ;  /* 0x000000fffff67224 */ /* 0x004fe200078e0008 */
[CC--:B------:R-:W-:Y:S01]  /*7610*/  LEA R8, P1, R5.reuse, R20.reuse, 0x2 ;  /* 0x0000001405087211 */ /* 0x0c0fe200078210ff */
[----:B------:R-:W-:Y:S02]  /*7620*/  IMAD.MOV.U32 R247, RZ, RZ, R9 ;  /* 0x000000fffff77224 */ /* 0x000fe400078e0009 */
[----:B---3--:R-:W-:Y:S01]  /*7630*/  IMAD.MOV.U32 R245, RZ, RZ, R6 ;  /* 0x000000fffff57224 */ /* 0x008fe200078e0006 */
[-C--:B------:R-:W-:Y:S01]  /*7640*/  LEA.HI.X.SX32 R9, R5, R21.reuse, 0x2, P1 ;  /* 0x0000001505097211 */ /* 0x080fe200008f16ff */
[----:B------:R-:W-:Y:S01]  /*7650*/  IMAD.IADD R5, R248, 0x1, R4 ;  /* 0x00000001f8057824 */ /* 0x000fe200078e0204 */
[CC--:B------:R-:W-:Y:S01]  /*7660*/  LEA R6, P2, R7.reuse, R20.reuse, 0x2 ;  /* 0x0000001407067211 */ /* 0x0c0fe200078410ff */
[----:B------:R-:W-:Y:S01]  /*7670*/  IMAD.MOV.U32 R244, RZ, RZ, R246 ;  /* 0x000000fffff47224 */ /* 0x000fe200078e00f6 */
[CC--:B------:R-:W-:Y:S01]  /*7680*/  LEA R16, P1, R4.reuse, R20.reuse, 0x2 ;  /* 0x0000001404107211 */ /* 0x0c0fe200078210ff */
[----:B------:R2:W-:Y:S01]  /*7690*/  REDG.E.ADD.F32.FTZ.RN.STRONG.GPU desc[UR4][R8.64], R18 ;  /* 0x00000012080079a6 */ /* 0x0005e2000c10f384 */
[-C--:B------:R-:W-:Y:S01]  /*76a0*/  LEA.HI.X.SX32 R7, R7, R21.reuse, 0x2, P2 ;  /* 0x0000001507077211 */ /* 0x080fe200010f16ff */
[----:B------:R-:W-:Y:S01]  /*76b0*/  IMAD.MOV.U32 R246, RZ, RZ, R11 ;  /* 0x000000fffff67224 */ /* 0x000fe200078e000b */
[-C--:B------:R-:W-:Y:S01]  /*76c0*/  LEA.HI.X.SX32 R17, R4, R21.reuse, 0x2, P1 ;  /* 0x0000001504117211 */ /* 0x080fe200008f16ff */
[----:B------:R-:W-:Y:S02]  /*76d0*/  IMAD.IADD R4, R248, 0x1, R5 ;  /* 0x00000001f8047824 */ /* 0x000fe400078e0205 */
[----:B------:R3:W-:Y:S04]  /*76e0*/  REDG.E.ADD.F32.FTZ.RN.STRONG.GPU desc[UR4][R6.64], R19 ;  /* 0x00000013060079a6 */ /* 0x0007e8000c10f384 */
[----:B------:R-:W-:Y:S01]  /*76f0*/  REDG.E.ADD.F32.FTZ.RN.STRONG.GPU desc[UR4][R16.64], R12 ;  /* 0x0000000c100079a6 */ /* 0x000fe2000c10f384 */
[----:B--2---:R-:W-:Y:S01]  /*7700*/  IMAD.MOV.U32 R18, RZ, RZ, R245 ;  /* 0x000000ffff127224 */ /* 0x004fe200078e00f5 */
[-C--:B------:R-:W-:Y:S01]  /*7710*/  LEA R8, P2, R4, R20.reuse, 0x2 ;  /* 0x0000001404087211 */ /* 0x080fe200078410ff */
[----:B------:R-:W-:Y:S02]  /*7720*/  IMAD.MOV.U32 R245, RZ, RZ, R247 ;  /* 0x000000fffff57224 */ /* 0x000fe400078e00f7 */
[----:B----4-:R-:W-:Y:S01]  /*7730*/  IMAD.MOV.U32 R247, RZ, RZ, R10 ;  /* 0x000000fffff77224 */ /* 0x010fe200078e000a */
[CC--:B------:R-:W-:Y:S01]  /*7740*/  LEA R10, P1, R5.reuse, R20.reuse, 0x2 ;  /* 0x00000014050a7211 */ /* 0x0c0fe200078210ff */
[----:B---3--:R-:W-:Y:S01]  /*7750*/  IMAD.IADD R7, R248, 0x1, R4 ;  /* 0x00000001f8077824 */ /* 0x008fe200078e0204 */
[-C--:B------:R-:W-:Y:S02]  /*7760*/  LEA.HI.X.SX32 R9, R4, R21.reuse, 0x2, P2 ;  /* 0x0000001504097211 */ /* 0x080fe400010f16ff */
[-C--:B------:R-:W-:Y:S01]  /*7770*/  LEA.HI.X.SX32 R11, R5, R21.reuse, 0x2, P1 ;  /* 0x00000015050b7211 */ /* 0x080fe200008f16ff */
[----:B------:R-:W-:Y:S01]  /*7780*/  VIADD R5, R249, 0x40 ;  /* 0x00000040f9057836 */ /* 0x000fe20000000000 */
[CC--:B------:R-:W-:Y:S03]  /*7790*/  LEA R6, P1, R7.reuse, R20.reuse, 0x2 ;  /* 0x0000001407067211 */ /* 0x0c0fe600078210ff */
[----:B------:R2:W-:Y:S01]  /*77a0*/  REDG.E.ADD.F32.FTZ.RN.STRONG.GPU desc[UR4][R10.64], R13 ;  /* 0x0000000d0a0079a6 */ /* 0x0005e2000c10f384 */
[-C--:B------:R-:W-:Y:S03]  /*77b0*/  LEA.HI.X.SX32 R7, R7, R21.reuse, 0x2, P1 ;  /* 0x0000001507077211 */ /* 0x080fe600008f16ff */
[----:B------:R3:W-:Y:S04]  /*77c0*/  REDG.E.ADD.F32.FTZ.RN.STRONG.GPU desc[UR4][R8.64], R14 ;  /* 0x0000000e080079a6 */ /* 0x0007e8000c10f384 */
[----:B------:R4:W-:Y:S04]  /*77d0*/  REDG.E.ADD.F32.FTZ.RN.STRONG.GPU desc[UR4][R6.64], R15 ;  /* 0x0000000f060079a6 */ /* 0x0009e8000c10f384 */
[----:B------:R-:W-:Y:S04]  /*77e0*/  REDG.E.ADD.F32.FTZ.RN.STRONG.GPU desc[UR4][R20.64+0x100], R68 ;  /* 0x00010044140079a6 */ /* 0x000fe8000c10f384 */
[----:B------:R-:W-:Y:S01]  /*77f0*/  REDG.E.ADD.F32.FTZ.RN.STRONG.GPU desc[UR4][R250.64+0x100], R69 ;  /* 0x00010045fa0079a6 */ /* 0x000fe2000c10f384 */
[C---:B--2---:R-:W-:Y:S01]  /*7800*/  IMAD.IADD R10, R248.reuse, 0x1, R5 ;  /* 0x00000001f80a7824 */ /* 0x044fe200078e0205 */
[CC--:B---3--:R-:W-:Y:S03]  /*7810*/  LEA R8, P1, R5.reuse, R20.reuse, 0x2 ;  /* 0x0000001405087211 */ /* 0x0c8fe600078210ff */
[----:B------:R-:W-:Y:S01]  /*7820*/  IMAD.IADD R4, R248, 0x1, R10 ;  /* 0x00000001f8047824 */ /* 0x000fe200078e020a */
[-C--:B----4-:R-:W-:Y:S02]  /*7830*/  LEA R6, P2, R10, R20.reuse, 0x2 ;  /* 0x000000140a067211 */ /* 0x090fe400078410ff */
[-C--:B------:R-:W-:Y:S01]  /*7840*/  LEA.HI.X.SX32 R9, R5, R21.reuse, 0x2, P1 ;  /* 0x0000001505097211 */ /* 0x080fe200008f16ff */
[----:B------:R-:W-:Y:S01]  /*7850*/  IMAD.IADD R5, R248, 0x1, R4 ;  /* 0x00000001f8057824 */ /* 0x000fe200078e0204 */
[-C--:B------:R-:W-:Y:S02]  /*7860*/  LEA.HI.X.SX32 R7, R10, R21.reuse, 0x2, P2 ;  /* 0x000000150a077211 */ /* 0x080fe400010f16ff */
[CC--:B------:R-:W-:Y:S01]  /*7870*/  LEA R12, P1, R4.reuse, R20.reuse, 0x2 ;  /* 0x00000014040c7211 */ /* 0x0c0fe200078210ff */
[----:B------:R2:W-:Y:S03]  /*7880*/  REDG.E.ADD.F32.FTZ.RN.STRONG.GPU desc[UR4][R8.64], R70 ;  /* 0x00000046080079a6 */ /* 0x0005e6000c10f384 */
[-C--:B------:R-:W-:Y:S01]  /*7890*/  LEA.HI.X.SX32 R13, R4, R21.reuse, 0x2, P1 ;  /* 0x00000015040d7211 */ /* 0x080fe200008f16ff */
[----:B------:R3:W-:Y:S01]  /*78a0*/  REDG.E.ADD.F32.FTZ.RN.STRONG.GPU desc[UR4][R6.64], R71 ;  /* 0x00000047060079a6 */ /* 0x0007e2000c10f384 */
[----:B------:R-:W-:Y:S01]  /*78b0*/  IMAD.IADD R4, R248, 0x1, R5 ;  /* 0x00000001f8047824 */ /* 0x000fe200078e0205 */
[CC--:B------:R-:W-:Y:S02]  /*78c0*/  LEA R10, P1, R5.reuse, R20.reuse, 0x2 ;  /* 0x00000014050a7211 */ /* 0x0c0fe400078210ff */
[----:B------:R-:W-:Y:S02]  /*78d0*/  REDG.E.ADD.F32.FTZ.RN.STRONG.GPU desc[UR4][R12.64], R72 ;  /* 0x000000480c0079a6 */ /* 0x000fe4000c10f384 */
[-C--:B------:R-:W-:Y:S01]  /*78e0*/  LEA.HI.X.SX32 R11, R5, R21.reuse, 0x2, P1 ;  /* 0x00000015050b7211 */ /* 0x080fe200008f16ff */
[----:B------:R-:W-:Y:S01]  /*78f0*/  VIADD R5, R249, 0x60 ;  /* 0x00000060f9057836 */ /* 0x000fe20000000000 */
[----:B------:R-:W-:Y:S04]  /*7900*/  LDSM.16.MT88.4 R68, [R0+0x4000] ;  /* 0x004000000044783b */ /* 0x000fe80000004200 */
[----:B------:R-:W-:Y:S01]  /*7910*/  REDG.E.ADD.F32.FTZ.RN.STRONG.GPU desc[UR4][R10.64], R73 ;  /* 0x000000490a0079a6 */ /* 0x000fe2000c10f384 */
[-C--:B--2---:R-:W-:Y:S01]  /*7920*/  LEA R8, P2, R4, R20.reuse, 0x2 ;  /* 0x0000001404087211 */ /* 0x084fe200078410ff */
[----:B---3--:R-:W-:Y:S03]  /*7930*/  IMAD.IADD R7, R248, 0x1, R4 ;  /* 0x00000001f8077824 */ /* 0x008fe600078e0204 */
[-C--:B------:R-:W-:Y:S02]  /*7940*/  LEA.HI.X.SX32 R9, R4, R21.reuse, 0x2, P2 ;  /* 0x0000001504097211 */ /* 0x080fe400010f16ff */
[CC--:B------:R-:W-:Y:S03]  /*7950*/  LEA R6, P1, R7.reuse, R20.reuse, 0x2 ;  /* 0x0000001407067211 */ /* 0x0c0fe600078210ff */
[----:B------:R2:W-:Y:S01]  /*7960*/  REDG.E.ADD.F32.FTZ.RN.STRONG.GPU desc[UR4][R8.64], R74 ;  /* 0x0000004a080079a6 */ /* 0x0005e2000c10f384 */
[-C--:B------:R-:W-:Y:S05]  /*7970*/  LEA.HI.X.SX32 R7, R7, R21.reuse, 0x2, P1 ;  /* 0x0000001507077211 */ /* 0x080fea00008f16ff */
[----:B------:R3:W-:Y:S04]  /*7980*/  REDG.E.ADD.F32.FTZ.RN.STRONG.GPU desc[UR4][R6.64], R75 ;  /* 0x0000004b060079a6 */ /* 0x0007e8000c10f384 */
[----:B------:R-:W-:Y:S04]  /*7990*/  REDG.E.ADD.F32.FTZ.RN.STRONG.GPU desc[UR4][R20.64+0x180], R80 ;  /* 0x00018050140079a6 */ /* 0x000fe8000c10f384 */
[----:B------:R-:W-:Y:S04]  /*79a0*/  REDG.E.ADD.F32.FTZ.RN.STRONG.GPU desc[UR4][R250.64+0x180], R81 ;  /* 0x00018051fa0079a6 */ /* 0x000fe8000c10f384 */
[----:B------:R-:W-:Y:S01]  /*79b0*/  LDSM.16.MT88.4 R72, [R2+0x12800] ;  /* 0x012800000248783b */ /* 0x000fe20000004200 */
[C---:B--2---:R-:W-:Y:S04]  /*79c0*/  IMAD.IADD R8, R248.reuse, 0x1, R5 ;  /* 0x00000001f8087824 */ /* 0x044fe800078e0205 */
[----:B------:R-:W-:Y:S01]  /*79d0*/  IMAD.IADD R4, R248, 0x1, R8 ;  /* 0x00000001f8047824 */ /* 0x000fe200078e0208 */
[CC--:B------:R-:W-:Y:S02]  /*79e0*/  LEA R12, P2, R8.reuse, R20.reuse, 0x2 ;  /* 0x00000014080c7211 */ /* 0x0c0fe400078410ff */
[CC--:B---3--:R-:W-:Y:S02]  /*79f0*/  LEA R6, P1, R5.reuse, R20.reuse, 0x2 ;  /* 0x0000001405067211 */ /* 0x0c8fe400078210ff */
[-C--:B------:R-:W-:Y:S02]  /*7a00*/  LEA.HI.X.SX32 R13, R8, R21.reuse, 0x2, P2 ;  /* 0x00000015080d7211 */ /* 0x080fe400010f16ff */
        /* <DEDUP_REMOVED lines=192> */
.L_x_287:
[----:B------:R-:W-:Y:S02]  /*8610*/  UISETP.GT.AND UP0, UPT, UR8, UR16, UPT ;  /* 0x000000100800728c */ /* 0x000fe4000bf04270 */
[----:B------:R-:W-:Y:S04]  /*8620*/  UIADD3 UR8, UR8, -0x1, URZ ;  /* 0xffffffff08087890 */ /* 0x000fe8000fffe03f */
[----:B------:R-:W-:Y:S11]  /*8630*/  PLOP3.LUT P0, PT, PT, PT, UP0, 0x80, 0x0 ;  /* 0x000000000000781c */ /* 0x000ff60003f0f008 */
[----:B------:R-:W-:Y:S02]  /*8640*/  @!UPT UIADD3 URZ, URZ, URZ, URZ ;  /* 0x0000003f3f3ff290 */ /* 0x000fe4000fffe03f */
[----:B------:R-:W-:Y:S05]  /*8650*/  @P0 BRA `(.L_x_288) ;  /* 0xffffffc000200947 */ /* 0x000fea000383ffff */
[----:B------:R-:W2:Y:S01]  /*8660*/  LDL R85, [R1+0x74] ;  /* 0x0000740001557983 */ /* 0x000ea20000100800 */
[----:B------:R-:W-:Y:S01]  /*8670*/  ULDC UR7, c[0x0][0x38c] ;  /* 0x0000e30000077ab9 */ /* 0x000fe20000000800 */
[----:B------:R-:W-:Y:S02]  /*8680*/  ULDC UR6, c[0x0][0x390] ;  /* 0x0000e40000067ab9 */ /* 0x000fe40000000800 */
[----:B------:R-:W4:Y:S01]  /*8690*/  LDL R84, [R1+0x80] ;  /* 0x0000800001547983 */ /* 0x000f220000100800 */
[----:B------:R-:W-:Y:S01]  /*86a0*/  FMUL.FTZ R15, R49, UR7 ;  /* 0x00000007310f7c20 */ /* 0x000fe20008410000 */
[----:B------:R-:W-:Y:S01]  /*86b0*/  FMUL.FTZ R69, R48, UR7 ;  /* 0x0000000730457c20 */ /* 0x000fe20008410000 */
[----:B------:R-:W-:Y:S01]  /*86c0*/  FMUL.FTZ R100, R100, UR6 ;  /* 0x0000000664647c20 */ /* 0x000fe20008410000 */
[----:B------:R-:W-:Y:S01]  /*86d0*/  FMUL.FTZ R49, R101, UR6 ;  /* 0x0000000665317c20 */ /* 0x000fe20008410000 */
[----:B------:R-:W-:Y:S01]  /*86e0*/  FMUL.FTZ R14, R51, UR7 ;  /* 0x00000007330e7c20 */ /* 0x000fe20008410000 */
[----:B---3-5:R-:W-:Y:S01]  /*86f0*/  FMUL.FTZ R13, R45, UR7 ;  /* 0x000000072d0d7c20 */ /* 0x028fe20008410000 */
        /* <DEDUP_REMOVED lines=16> */
[----:B------:R-:W-:Y:S01]  /*8800*/  BAR.SYNC.DEFER_BLOCKING 0x0 ;  /* 0x0000000000007b1d */ /* 0x000fe20000010000 */
[----:B------:R-:W-:Y:S01]  /*8810*/  FMUL.FTZ R70, R42, UR7 ;  /* 0x000000072a467c20 */ /* 0x000fe20008410000 */
[----:B------:R-:W-:Y:S01]  /*8820*/  FMUL.FTZ R108, R108, UR6 ;  /* 0x000000066c6c7c20 */ /* 0x000fe20008410000 */
[----:B------:R-:W-:Y:S01]  /*8830*/  FMUL.FTZ R43, R109, UR6 ;  /* 0x000000066d2b7c20 */ /* 0x000fe20008410000 */
[----:B------:R-:W-:Y:S01]  /*8840*/  F2FP.F16.F32.PACK_AB R48, R48, R102 ;  /* 0x000000663030723e */ /* 0x000fe200000000ff */
        /* <DEDUP_REMOVED lines=123> */
[----:B------:R-:W-:-:S03]  /*9000*/  PLOP3.LUT P0, PT, PT, PT, UP0, 0x80, 0x0 ;  /* 0x000000000000781c */ /* 0x000fc60003f0f008 */
[----:B------:R-:W-:Y:S01]  /*9010*/  @UP0 UIADD3 UR20, UR13, UR8, URZ ;  /* 0x000000080d140290 */ /* 0x000fe2000fffe03f */
[----:B------:R-:W-:Y:S01]  /*9020*/  @UP0 UMOV UR19, UR12 ;  /* 0x0000000c00130c82 */ /* 0x000fe20008000000 */
        /* <DEDUP_REMOVED lines=63> */
.L_x_289:
        /* <DEDUP_REMOVED lines=19> */
.L_x_290:
[----:B------:R-:W-:Y:S01]  /*9550*/  BAR.SYNC.DEFER_BLOCKING 0x0 ;  /* 0x0000000000007b1d */ /* 0x000fe20000010000 */
[----:B------:R-:W-:Y:S01]  /*9560*/  USHF.R.S32.HI UR11, URZ, 0x1f, UR8 ;  /* 0x0000001f3f0b7899 */ /* 0x000fe20008011408 */
[----:B-12---:R-:W-:Y:S01]  /*9570*/  SHF.R.S32.HI R4, RZ, 0x1f, R11 ;  /* 0x0000001fff047819 */ /* 0x006fe2000001140b */
        /* <DEDUP_REMOVED lines=20> */
[----:B------:R1:W2:Y:S01]  /*96c0*/  LDS.128 R36, [R96+0xd000] ;  /* 0x00d0000060247984 */ /* 0x0002a20000000c00 */
        /* <DEDUP_REMOVED lines=29> */
.L_x_292:
[----:B------:R-:W-:Y:S05]  /*98a0*/  BSYNC B0 ;  /* 0x0000000000007941 */ /* 0x000fea0003800000 */
.L_x_291:
        /* <DEDUP_REMOVED lines=20> */
.L_x_294:
[----:B------:R-:W-:Y:S05]  /*99f0*/  BSYNC B0 ;  /* 0x0000000000007941 */ /* 0x000fea0003800000 */
.L_x_293:
        /* <DEDUP_REMOVED lines=35> */
.L_x_296:
[----:B------:R-:W-:Y:S05]  /*9c30*/  BSYNC B0 ;  /* 0x0000000000007941 */ /* 0x000fea0003800000 */
.L_x_295:
        /* <DEDUP_REMOVED lines=19> */
.L_x_269:
[----:B------:R-:W-:Y:S05]  /*9d70*/  BSYNC B1 ;  /* 0x0000000000017941 */ /* 0x000fea0003800000 */
.L_x_255:
        /* <DEDUP_REMOVED lines=8> */
.L_x_297:
[----:B------:R-:W-:Y:S05]  /*9e00*/  EXIT ;  /* 0x000000000000794d */ /* 0x000fea0003800000 */
.L_x_299:
        /* <DEDUP_REMOVED lines=15> */
.L_x_809:


//--------------------- .text._ZN5flash44flash_bwd_dq_dk_dv_loop_seqk_parallel_kernelI23Flash_bwd_kernel_traitsILi192ELi64ELi64ELi8ELi4ELi2ELi2ELb1ELb1EN7cutlass6half_tE19Flash_kernel_traitsILi192ELi64ELi64ELi8ES3_EELb0ELb1ELb0ELb0ELb0ELb0ELb1EEEvNS_16Flash_bwd_paramsE --------------------------
	.section	.text._ZN5flash44flash_bwd_dq_dk_dv_loop_seqk_parallel_kernelI23Flash_bwd_kernel_traitsILi192ELi64ELi64ELi8ELi4ELi2ELi2ELb1ELb1EN7cutlass6half_tE19Flash_kernel_traitsILi192ELi64ELi64ELi8ES3_EELb0ELb1ELb0ELb0ELb0ELb0ELb1EEEvNS_16Flash_bwd_paramsE,"ax",@progbits
	.align	128
        .global         _ZN5flash44flash_bwd_dq_dk_dv_loop_seqk_parallel_kernelI23Flash_bwd_kernel_traitsILi192ELi64ELi64ELi8ELi4ELi2ELi2ELb1ELb1EN7cutlass6half_tE19Flash_kernel_traitsILi192ELi64ELi64ELi8ES3_EELb0ELb1ELb0ELb0ELb0ELb0ELb1EEEvNS_16Flash_bwd_paramsE
        .type           _ZN5flash44flash_bwd_dq_dk_dv_loop_seqk_parallel_kernelI23Flash_bwd_kernel_traitsILi192ELi64ELi64ELi8ELi4ELi2ELi2ELb1ELb1EN7cutlass6half_tE19Flash_kernel_traitsILi192ELi64ELi64ELi8ES3_EELb0ELb1ELb0ELb0ELb0ELb0ELb1EEEvNS_16Flash_bwd_paramsE,@function
        .size           _ZN5flash44flash_bwd_dq_dk_dv_loop_seqk_parallel_kernelI23Flash_bwd_kernel_traitsILi192ELi64ELi64ELi8ELi4ELi2ELi2ELb1ELb1EN7cutlass6half_tE19Flash_kernel_traitsILi192ELi64ELi64ELi8ES3_EELb0ELb1ELb0ELb0ELb0ELb0ELb1EEEvNS_16Flash_bwd_paramsE,(.L_x_810 - _ZN5flash44flash_bwd_dq_dk_dv_loop_seqk_parallel_kernelI23Flash_bwd_kernel_traitsILi192ELi64ELi64ELi8ELi4ELi2ELi2ELb1ELb1EN7cutlass6half_tE19Flash_kernel_traitsILi192ELi64ELi64ELi8ES3_EELb0ELb1ELb0ELb0ELb0ELb0ELb1EEEvNS_16Flash_bwd_paramsE)
        .other          _ZN5flash44flash_bwd_dq_dk_dv_loop_seqk_parallel_kernelI23Flash_bwd_kernel_traitsILi192ELi64ELi64ELi8ELi4ELi2ELi2ELb1ELb1EN7cutlass6half_tE19Flash_kernel_traitsILi192ELi64ELi64ELi8ES3_EELb0ELb1ELb0ELb0ELb0ELb0ELb1EEEvNS_16Flash_bwd_paramsE,@"STO_CUDA_ENTRY STV_DEFAULT"
_ZN5flash44flash_bwd_dq_dk_dv_loop_seqk_parallel_kernelI23Flash_bwd_kernel_traitsILi192ELi64ELi64ELi8ELi4ELi2ELi2ELb1ELb1EN7cutlass6half_tE19Flash_kernel_traitsILi192ELi64ELi64ELi8ES3_EELb0ELb1ELb0ELb0ELb0ELb0ELb1EEEvNS_16Flash_bwd_paramsE:
.text._ZN5flash44flash_bwd_dq_dk_dv_loop_seqk_parallel_kernelI23Flash_bwd_kernel_traitsILi192ELi64ELi64ELi8ELi4ELi2ELi2ELb1ELb1EN7cutlass6half_tE19Flash_kernel_traitsILi192ELi64ELi64ELi8ES3_EELb0ELb1ELb0ELb0ELb0ELb0ELb1EEEvNS_16Flash_bwd_paramsE:
        /* <DEDUP_REMOVED lines=184> */
.L_x_344:
        /* <DEDUP_REMOVED lines=67> */
.L_x_300:
        /* <DEDUP_REMOVED lines=27> */
[----:B------:R-:W-:Y:S01]  /*1160*/  UIMAD UR51, UR57, UR26, URZ ;  /* 0x0000001a393372a4 */ /* 0x000fe2000f8e023f */
[----:B------:R-:W1:Y:S01]  /*1170*/  I2F.RP R4, R8 ;  /* 0x0000000800047306 */ /* 0x000e620000209400 */
[----:B------:R-:W-:Y:S01]  /*1180*/  ULDC.64 UR32, c[0x0][0x240] ;  /* 0x0000900000207ab9 */ /* 0x000fe20000000a00 */
        /* <DEDUP_REMOVED lines=20> */
[----:B------:R-:W-:Y:S01]  /*12d0*/  @UP0 ULDC.64 UR26, c[0x0][0x248] ;  /* 0x00009200001a0ab9 */ /* 0x000fe20000000a00 */
        /* <DEDUP_REMOVED lines=13> */
[----:B------:R-:W-:-:S02]  /*13b0*/  ULOP3.LUT UR20, UR31, 0xffffffc0, URZ, 0xc0, !UPT ;  /* 0xffffffc01f147892 */ /* 0x000fc4000f8ec03f */
[----:B------:R-:W-:Y:S01]  /*13c0*/  UIADD3 UR48, UR15, UR5, URZ ;  /* 0x000000050f307290 */ /* 0x000fe2000fffe03f */
        /* <DEDUP_REMOVED lines=9> */
[----:B------:R-:W-:Y:S01]  /*1460*/  @UP1 UIADD3 UR48, UR13, UR5, URZ ;  /* 0x000000050d301290 */ /* 0x000fe2000fffe03f */
[C---:B------:R-:W-:Y:S01]  /*1470*/  IMAD R5, R8.reuse, R6, R5 ;  /* 0x0000000608057224 */ /* 0x040fe200078e0205 */
[----:B------:R-:W-:Y:S02]  /*1480*/  USHF.R.S32.HI UR40, URZ, 0x1f, UR20 ;  /* 0x0000001f3f287899 */ /* 0x000fe40008011414 */
[----:B------:R-:W-:Y:S02]  /*1490*/  UIADD3 UR5, UP2, UR20, UR37, URZ ;  /* 0x0000002514057290 */ /* 0x000fe4000ff5e03f */
[----:B------:R-:W-:Y:S01]  /*14a0*/  ISETP.GT.U32.AND P1, PT, R8, R5, PT ;  /* 0x000000050800720c */ /* 0x000fe20003f24070 */
[----:B------:R-:W-:Y:S02]  /*14b0*/  USEL UR56, UR14, UR12, !UP1 ;  /* 0x0000000c0e387287 */ /* 0x000fe4000c800000 */
[----:B------:R-:W-:Y:S02]  /*14c0*/  UIADD3.X UR14, UR40, UR44, URZ, UP2, !UPT ;  /* 0x0000002c280e7290 */ /* 0x000fe400097fe43f */
[----:B------:R-:W-:Y:S01]  /*14d0*/  UIMAD UR11, UR11, UR5, URZ ;  /* 0x000000050b0b72a4 */ /* 0x000fe2000f8e023f */
[----:B------:R-:W-:Y:S01]  /*14e0*/  ULDC.U8 UR25, c[0x0][0x480] ;  /* 0x0001200000197ab9 */ /* 0x000fe20000000000 */
[----:B------:R-:W-:Y:S01]  /*14f0*/  @UP0 UIADD3 UR19, UR21, UR35, URZ ;  /* 0x0000002315130290 */ /* 0x000fe2000fffe03f */
        /* <DEDUP_REMOVED lines=14> */
[----:B------:R-:W-:Y:S02]  /*15e0*/  @UP0 UIMAD UR19, UR19, UR25, URZ ;  /* 0x00000019131302a4 */ /* 0x000fe4000f8e023f */
[----:B------:R-:W-:Y:S02]  /*15f0*/  @!UP3 UIMAD UR10, UR47, UR61, UR57 ;  /* 0x0000003d2f0ab2a4 */ /* 0x000fe4000f8e0239 */
[----:B------:R-:W-:Y:S01]  /*1600*/  @P0 VIADD R4, R4, 0x1 ;  /* 0x0000000104040836 */ /* 0x000fe20000000000 */
[----:B------:R-:W-:Y:S01]  /*1610*/  @UP3 ULDC UR5, c[0x0][0x2e4] ;  /* 0x0000b90000053ab9 */ /* 0x000fe20000000800 */
[----:B------:R-:W-:Y:S01]  /*1620*/  @!UP1 UIADD3 UR50, UR39, UR45, URZ ;  /* 0x0000002d27329290 */ /* 0x000fe2000fffe03f */
[----:B------:R-:W-:Y:S01]  /*1630*/  PLOP3.LUT P0, PT, PT, PT, UP3, 0x80, 0x0 ;  /* 0x000000000000781c */ /* 0x000fe20003f0f038 */
[----:B------:R-:W-:Y:S01]  /*1640*/  IMAD.MOV.U32 R18, RZ, RZ, R4 ;  /* 0x000000ffff127224 */ /* 0x000fe200078e0004 */
[----:B------:R-:W-:Y:S02]  /*1650*/  @UP3 UIMAD UR15, UR57, UR5, UR11 ;  /* 0x00000005390f32a4 */ /* 0x000fe4000f8e020b */
[----:B------:R-:W-:-:S02]  /*1660*/  USEL UR53, UR49, URZ, UP4 ;  /* 0x0000003f31357287 */ /* 0x000fc4000a000000 */
        /* <DEDUP_REMOVED lines=25> */
.L_x_302:
        /* <DEDUP_REMOVED lines=13> */
.L_x_303:
        /* <DEDUP_REMOVED lines=11> */
.L_x_304:
[----:B------:R-:W-:-:S04]  /*1980*/  UIMAD UR5, UR47, UR61, UR57 ;  /* 0x0000003d2f0572a4 */ /* 0x000fc8000f8e0239 */
[----:B------:R-:W-:-:S12]  /*1990*/  UIMAD UR5, UR5, UR60, URZ ;  /* 0x0000003c050572a4 */ /* 0x000fd8000f8e023f */
.L_x_305:
[----:B------:R-:W2:Y:S01]  /*19a0*/  LDL.64 R4, [R1+0x48] ;  /* 0x0000480001047983 */ /* 0x000ea20000100a00 */
[----:B------:R-:W1:Y:S01]  /*19b0*/  LDC.64 R20, c[0x0][0x420] ;  /* 0x00010800ff147b82 */ /* 0x000e620000000a00 */
[----:B------:R-:W-:Y:S02]  /*19c0*/  ULDC UR11, c[0x0][0x2dc] ;  /* 0x0000b700000b7ab9 */ /* 0x000fe40000000800 */
        /* <DEDUP_REMOVED lines=50> */
[----:B------:R-:W-:Y:S01]  /*1cf0*/  UIMAD UR11, UR43, UR38, URZ ;  /* 0x000000262b0b72a4 */ /* 0x000fe2000f8e023f */
[----:B------:R-:W-:Y:S01]  /*1d00*/  IMAD.IADD R22, R30, 0x1, -R8 ;  /* 0x000000011e167824 */ /* 0x000fe200078e0a08 */
[----:B------:R-:W-:Y:S01]  /*1d10*/  UIADD3.X UR8, UR53, UR8, UR48, UP2, UP1 ;  /* 0x0000000835087290 */ /* 0x000fe200097e2430 */
[----:B------:R-:W-:Y:S01]  /*1d20*/  IMAD R9, R9, UR32, RZ ;  /* 0x0000002009097c24 */ /* 0x000fe2000f8e02ff */
[----:B------:R-:W-:Y:S01]  /*1d30*/  IADD3 R10, P2, R10, UR58, RZ ;  /* 0x0000003a0a0a7c10 */ /* 0x000fe2000ff5e0ff */
[----:B------:R-:W-:Y:S01]  /*1d40*/  IMAD R8, R26, UR13, R22 ;  /* 0x0000000d1a087c24 */ /* 0x000fe2000f8e0216 */
[----:B------:R-:W-:Y:S01]  /*1d50*/  UISETP.LT.AND UP1, UPT, URZ, UR16, UPT ;  /* 0x000000103f00728c */ /* 0x000fe2000bf21270 */
[----:B------:R-:W-:Y:S01]  /*1d60*/  IMAD R13, R5, UR33, R9 ;  /* 0x00000021050d7c24 */ /* 0x000fe2000f8e0209 */
[----:B------:R-:W-:Y:S01]  /*1d70*/  UMOV UR13, UR30 ;  /* 0x0000001e000d7c82 */ /* 0x000fe20008000000 */
[----:B------:R-:W-:Y:S01]  /*1d80*/  IMAD.WIDE.U32 R6, R12, UR57, R6 ;  /* 0x000000390c067c25 */ /* 0x000fe2000f8e0006 */
[C---:B------:R-:W-:Y:S01]  /*1d90*/  IADD3 R5, P0, R8.reuse, UR10, RZ ;  /* 0x0000000a08057c10 */ /* 0x040fe2000ff1e0ff */
[----:B------:R-:W-:Y:S01]  /*1da0*/  USEL UR16, URZ, UR16, !UP1 ;  /* 0x000000103f107287 */ /* 0x000fe2000c800000 */
[----:B------:R-:W-:Y:S01]  /*1db0*/  IADD3.X R11, R11, UR52, R13, P2, !PT ;  /* 0x000000340b0b7c10 */ /* 0x000fe200097fe40d */
[----:B------:R-:W-:Y:S01]  /*1dc0*/  VIADD R9, R7, UR17 ;  /* 0x0000001107097c36 */ /* 0x000fe20008000000 */
[----:B------:R-:W-:Y:S01]  /*1dd0*/  LEA.HI.X.SX32 R8, R8, UR8, 0x1, P0 ;  /* 0x0000000808087c11 */ /* 0x000fe200080f0eff */
[----:B------:R-:W-:Y:S01]  /*1de0*/  UIMAD UR8, UR57, UR39, UR11 ;  /* 0x00000027390872a4 */ /* 0x000fe2000f8e020b */
[----:B------:R-:W-:Y:S01]  /*1df0*/  LEA R16, P0, R5, UR22, 0x2 ;  /* 0x0000001605107c11 */ /* 0x000fe2000f8010ff */
[----:B------:R-:W-:-:S03]  /*1e00*/  UISETP.GT.AND UP1, UPT, UR46, UR16, UPT ;  /* 0x000000102e00728c */ /* 0x000fc6000bf24270 */
[----:B------:R-:W-:Y:S01]  /*1e10*/  LEA.HI.X R17, R5, UR23, R8, 0x2, P0 ;  /* 0x0000001705117c11 */ /* 0x000fe200080f1408 */
[----:B------:R-:W-:Y:S01]  /*1e20*/  IMAD.MOV.U32 R8, RZ, RZ, R6 ;  /* 0x000000ffff087224 */ /* 0x000fe200078e0006 */
[----:B------:R-:W-:Y:S01]  /*1e30*/  UIMAD.WIDE UR22, UR42, 0x4, UR60 ;  /* 0x000000042a1678a5 */ /* 0x000fe2000f8e023c */
[-C--:B------:R-:W-:Y:S01]  /*1e40*/  IMAD R5, R31, R20.reuse, RZ ;  /* 0x000000141f057224 */ /* 0x080fe200078e02ff */
[----:B------:R-:W-:Y:S01]  /*1e50*/  PLOP3.LUT P0, PT, PT, PT, UP1, 0x80, 0x0 ;  /* 0x000000000000781c */ /* 0x000fe20003f0f018 */
[----:B------:R-:W-:Y:S01]  /*1e60*/  IMAD.U32 R6, RZ, RZ, UR38 ;  /* 0x00000026ff067e24 */ /* 0x000fe2000f8e00ff */
[----:B------:R3:W-:Y:S01]  /*1e70*/  STL.64 [R1+0x30], R16 ;  /* 0x0000301001007387 */ /* 0x0007e20000100a00 */
[C---:B------:R-:W-:Y:S02]  /*1e80*/  IMAD R5, R4.reuse, R21, R5 ;  /* 0x0000001504057224 */ /* 0x040fe400078e0205 */
[----:B------:R-:W-:Y:S01]  /*1e90*/  IMAD.WIDE.U32 R8, R4, R20, R8 ;  /* 0x0000001404087225 */ /* 0x000fe200078e0008 */
[----:B------:R-:W-:Y:S01]  /*1ea0*/  UMOV UR11, UR22 ;  /* 0x00000016000b7c82 */ /* 0x000fe20008000000 */
[----:B------:R-:W-:-:S02]  /*1eb0*/  UMOV UR10, UR23 ;  /* 0x00000017000a7c82 */ /* 0x000fc40008000000 */
        /* <DEDUP_REMOVED lines=29> */
.L_x_307:
        /* <DEDUP_REMOVED lines=19> */
.L_x_308:
        /* <DEDUP_REMOVED lines=38> */
.L_x_310:
[----:B------:R-:W-:Y:S05]  /*2420*/  BSYNC B0 ;  /* 0x0000000000007941 */ /* 0x000fea0003800000 */
.L_x_309:
        /* <DEDUP_REMOVED lines=19> */
.L_x_312:
[----:B------:R-:W-:Y:S05]  /*2560*/  BSYNC B0 ;  /* 0x0000000000007941 */ /* 0x000fea0003800000 */
.L_x_311:
        /* <DEDUP_REMOVED lines=32> */
.L_x_314:
[----:B------:R-:W-:Y:S05]  /*2770*/  BSYNC B0 ;  /* 0x0000000000007941 */ /* 0x000fea0003800000 */
.L_x_313:
        /* <DEDUP_REMOVED lines=21> */
.L_x_306:
        /* <DEDUP_REMOVED lines=65> */
.L_x_317:
[----:B------:R-:W-:Y:S05]  /*2ce0*/  BSYNC B0 ;  /* 0x0000000000007941 */ /* 0x000fea0003800000 */
.L_x_316:
        /* <DEDUP_REMOVED lines=44> */
.L_x_319:
[----:B------:R-:W-:Y:S05]  /*2fb0*/  BSYNC B0 ;  /* 0x0000000000007941 */ /* 0x000fea0003800000 */
.L_x_318:
        /* <DEDUP_REMOVED lines=33> */
.L_x_321:
[----:B------:R-:W-:Y:S05]  /*31d0*/  BSYNC B0 ;  /* 0x0000000000007941 */ /* 0x000fea0003800000 */
.L_x_320:
        /* <DEDUP_REMOVED lines=37> */
.L_x_323:
[----:B------:R-:W-:Y:S05]  /*3430*/  BSYNC B0 ;  /* 0x0000000000007941 */ /* 0x000fea0003800000 */
.L_x_322:
        /* <DEDUP_REMOVED lines=28> */
.L_x_325:
[----:B------:R-:W-:Y:S05]  /*3600*/  BSYNC B0 ;  /* 0x0000000000007941 */ /* 0x000fea0003800000 */
.L_x_324:
        /* <DEDUP_REMOVED lines=40> */
.L_x_327:
[----:B------:R-:W-:Y:S05]  /*3890*/  BSYNC B0 ;  /* 0x0000000000007941 */ /* 0x000fea0003800000 */
.L_x_326:
[----:B------:R-:W-:Y:S01]  /*38a0*/  UIMAD UR14, UR41, UR26, URZ ;  /* 0x0000001a290e72a4 */ /* 0x000fe2000f8e023f */
[----:B------:R-:W-:Y:S01]  /*38b0*/  SHF.R.S32.HI R5, RZ, 0x2, R22 ;  /* 0x00000002ff057819 */ /* 0x000fe20000011416 */
[----:B-1----:R-:W-:Y:S01]  /*38c0*/  IMAD.WIDE.U32 R6, R12, UR29, R34 ;  /* 0x0000001d0c067c25 */ /* 0x002fe2000f8e0022 */
[----:B------:R-:W-:Y:S01]  /*38d0*/  @P0 STS.128 [R33+0xc000], RZ ;  /* 0x00c000ff21000388 */ /* 0x000fe20000000c00 */
[----:B------:R-:W-:Y:S01]  /*38e0*/  UIMAD UR14, UR29, UR27, UR14 ;  /* 0x0000001b1d0e72a4 */ /* 0x000fe2000f8e020e */
[----:B------:R-:W-:Y:S01]  /*38f0*/  BSSY B0, `(.L_x_328) ;  /* 0x0000040000007945 */ /* 0x000fe20003800000 */
[----:B------:R-:W-:Y:S01]  /*3900*/  IMAD R5, R14, 0x10, R5 ;  /* 0x000000100e057824 */ /* 0x000fe200078e0205 */
[----:B------:R-:W-:Y:S01]  /*3910*/  IADD3 R8, P1, R6, UR36, RZ ;  /* 0x0000002406087c10 */ /* 0x000fe2000ff3e0ff */
[----:B------:R-:W-:Y:S01]  /*3920*/  IMAD.MOV.U32 R19, RZ, RZ, 0x7f800000 ;  /* 0x7f800000ff137424 */ /* 0x000fe200078e00ff */
[----:B------:R-:W-:Y:S01]  /*3930*/  @P0 STS.128 [R33+0xe000], RZ ;  /* 0x00e000ff21000388 */ /* 0x000fe20000000c00 */
[C---:B------:R-:W-:Y:S01]  /*3940*/  VIADD R6, R5.reuse, 0x8 ;  /* 0x0000000805067836 */ /* 0x040fe20000000000 */
[----:B------:R-:W-:Y:S01]  /*3950*/  SHF.L.U32 R11, R5, 0x2, RZ ;  /* 0x00000002050b7819 */ /* 0x000fe200000006ff */
[----:B------:R-:W-:Y:S01]  /*3960*/  IMAD.U32 R9, RZ, RZ, UR14 ;  /* 0x0000000eff097e24 */ /* 0x000fe2000f8e00ff */
[----:B------:R-:W-:Y:S01]  /*3970*/  ULDC.64 UR14, c[0x0][0x260] ;  /* 0x00009800000e7ab9 */ /* 0x000fe20000000a00 */
[----:B------:R-:W-:Y:S01]  /*3980*/  @P0 STS.128 [R33+0x10000], RZ ;  /* 0x010000ff21000388 */ /* 0x000fe20000000c00 */
[----:B------:R-:W-:Y:S01]  /*3990*/  ISETP.GE.AND P5, PT, R6, UR8, PT ;  /* 0x0000000806007c0c */ /* 0x000fe2000bfa6270 */
[----:B------:R-:W-:Y:S01]  /*39a0*/  IMAD R10, R27, UR14, RZ ;  /* 0x0000000e1b0a7c24 */ /* 0x000fe2000f8e02ff */
[----:B------:R-:W-:Y:S01]  /*39b0*/  IADD3.X R9, R7, UR37, R9, P1, !PT ;  /* 0x0000002507097c10 */ /* 0x000fe20008ffe409 */
[----:B------:R1:W-:Y:S01]  /*39c0*/  STL [R1+0x74], R11 ;  /* 0x0000740b01007387 */ /* 0x0003e20000100800 */
[----:B------:R-:W-:Y:S01]  /*39d0*/  SHF.R.S32.HI R6, RZ, 0x1f, R5 ;  /* 0x0000001fff067819 */ /* 0x000fe20000011405 */
[C---:B------:R-:W-:Y:S01]  /*39e0*/  IMAD R13, R18.reuse, UR15, R10 ;  /* 0x0000000f120d7c24 */ /* 0x040fe2000f8e020a */
        /* <DEDUP_REMOVED lines=48> */
.L_x_329:
[----:B------:R-:W-:Y:S05]  /*3cf0*/  BSYNC B0 ;  /* 0x0000000000007941 */ /* 0x000fea0003800000 */
.L_x_328:
        /* <DEDUP_REMOVED lines=44> */
.L_x_331:
[----:B------:R-:W-:Y:S05]  /*3fc0*/  BSYNC B0 ;  /* 0x0000000000007941 */ /* 0x000fea0003800000 */
.L_x_330:
        /* <DEDUP_REMOVED lines=63> */
[----:B------:R-:W-:Y:S01]  /*43c0*/  ULDC UR8, c[0x0][0x39c] ;  /* 0x0000e70000087ab9 */ /* 0x000fe20000000800 */
[----:B------:R-:W-:Y:S01]  /*43d0*/  ULDC UR15, c[0x0][0x2ec] ;  /* 0x0000bb00000f7ab9 */ /* 0x000fe20000000800 */
[----:B------:R-:W1:Y:S04]  /*43e0*/  LDSM.16.M88.4 R232, [R252+0x4800] ;  /* 0x00480000fce8783b */ /* 0x000e680000000200 */
[----:B-----5:R5:W-:Y:S04]  /*43f0*/  @!P6 STL [R1+0x60], R6 ;  /* 0x000060060100e387 */ /* 0x020be80000100800 */
[----:B----4-:R4:W-:Y:S01]  /*4400*/  @!P5 STL [R1+0x64], R4 ;  /* 0x000064040100d387 */ /* 0x0109e20000100800 */
[----:B-----5:R-:W-:-:S02]  /*4410*/  LEA.HI R6, R32, R30, RZ, 0x4 ;  /* 0x0000001e20067211 */ /* 0x020fc400078f20ff */
[----:B----4-:R-:W-:Y:S02]  /*4420*/  LOP3.LUT R4, R28, 0xfffffff8, RZ, 0xc0, !PT ;  /* 0xfffffff81c047812 */ /* 0x010fe400078ec0ff */
        /* <DEDUP_REMOVED lines=47> */
.L_x_334:
[----:B------:R-:W2:Y:S01]  /*4720*/  LDL R246, [R1] ;  /* 0x0000000001f67983 */ /* 0x000ea20000100800 */
[----:B------:R-:W-:Y:S03]  /*4730*/  USHF.L.U32 UR14, UR5, 0x6, URZ ;  /* 0x00000006050e7899 */ /* 0x000fe6000800063f */
[----:B---3--:R-:W3:Y:S01]  /*4740*/  LDL R245, [R1+0x4] ;  /* 0x0000040001f57983 */ /* 0x008ee20000100800 */
[----:B------:R-:W-:Y:S03]  /*4750*/  UISETP.GE.AND UP0, UPT, UR14, UR19, UPT ;  /* 0x000000130e00728c */ /* 0x000fe6000bf06270 */
[----:B------:R-:W4:Y:S01]  /*4760*/  LDL R244, [R1+0x10] ;  /* 0x0000100001f47983 */ /* 0x000f220000100800 */
[----:B------:R-:W-:Y:S03]  /*4770*/  UISETP.LT.AND UP0, UPT, UR18, UR9, UP0 ;  /* 0x000000091200728c */ /* 0x000fe60008701270 */
[----:B------:R1:W-:Y:S03]  /*4780*/  STL [R1+0xc8], R115 ;  /* 0x0000c87301007387 */ /* 0x0003e60000100800 */
[----:B------:R-:W-:Y:S01]  /*4790*/  PLOP3.LUT P0, PT, PT, PT, UP0, 0x80, 0x0 ;  /* 0x000000000000781c */ /* 0x000fe20003f0f008 */
[----:B------:R-:W0:Y:S01]  /*47a0*/  LDGDEPBAR ;  /* 0x00000000000079af */ /* 0x000e220000000000 */
[----:B------:R-:W-:Y:S03]  /*47b0*/  UISETP.GT.AND UP0, UPT, UR5, UR16, UPT ;  /* 0x000000100500728c */ /* 0x000fe6000bf04270 */
[----:B-1----:R-:W4:Y:S04]  /*47c0*/  LDL R115, [R1+0x8] ;  /* 0x0000080001737983 */ /* 0x002f280000100800 */
[----:B------:R1:W-:Y:S04]  /*47d0*/  STL [R1+0xc4], R114 ;  /* 0x0000c47201007387 */ /* 0x0003e80000100800 */
[----:B-1----:R-:W4:Y:S04]  /*47e0*/  LDL R114, [R1+0xc] ;  /* 0x00000c0001727983 */ /* 0x002f280000100800 */
[----:B------:R1:W-:Y:S04]  /*47f0*/  STL [R1+0xc0], R113 ;  /* 0x0000c07101007387 */ /* 0x0003e80000100800 */
[----:B-1----:R-:W4:Y:S04]  /*4800*/  LDL R113, [R1+0x18] ;  /* 0x0000180001717983 */ /* 0x002f280000100800 */
[----:B------:R1:W-:Y:S04]  /*4810*/  STL [R1+0xbc], R112 ;  /* 0x0000bc7001007387 */ /* 0x0003e80000100800 */
[----:B-1----:R-:W4:Y:S04]  /*4820*/  LDL R112, [R1+0x14] ;  /* 0x0000140001707983 */ /* 0x002f280000100800 */
[----:B------:R-:W-:Y:S04]  /*4830*/  STL [R1+0xb8], R111 ;  /* 0x0000b86f01007387 */ /* 0x000fe80000100800 */
[----:B------:R-:W-:Y:S04]  /*4840*/  STL [R1+0xb4], R110 ;  /* 0x0000b46e01007387 */ /* 0x000fe80000100800 */
[----:B------:R-:W-:Y:S04]  /*4850*/  STL [R1+0xb0], R109 ;  /* 0x0000b06d01007387 */ /* 0x000fe80000100800 */
[----:B------:R-:W-:Y:S04]  /*4860*/  STL [R1+0xac], R108 ;  /* 0x0000ac6c01007387 */ /* 0x000fe80000100800 */
[----:B------:R-:W-:Y:S04]  /*4870*/  STL [R1+0xa8], R107 ;  /* 0x0000a86b01007387 */ /* 0x000fe80000100800 */
[----:B------:R-:W-:Y:S04]  /*4880*/  STL [R1+0xa4], R106 ;  /* 0x0000a46a01007387 */ /* 0x000fe80000100800 */
[----:B------:R-:W-:Y:S04]  /*4890*/  STL [R1+0xa0], R105 ;  /* 0x0000a06901007387 */ /* 0x000fe80000100800 */
[----:B------:R-:W-:Y:S04]  /*48a0*/  STL [R1+0x9c], R104 ;  /* 0x00009c6801007387 */ /* 0x000fe80000100800 */
[----:B------:R1:W-:Y:S04]  /*48b0*/  STL [R1+0x98], R103 ;  /* 0x0000986701007387 */ /* 0x0003e80000100800 */
[----:B------:R1:W-:Y:S04]  /*48c0*/  STL [R1+0x94], R102 ;  /* 0x0000946601007387 */ /* 0x0003e80000100800 */
[----:B------:R1:W-:Y:S04]  /*48d0*/  STL [R1+0x90], R101 ;  /* 0x0000906501007387 */ /* 0x0003e80000100800 */
[----:B------:R1:W-:Y:S04]  /*48e0*/  STL [R1+0x8c], R100 ;  /* 0x00008c6401007387 */ /* 0x0003e80000100800 */
[----:B-1----:R-:W4:Y:S04]  /*48f0*/  LDL R103, [R1+0x50] ;  /* 0x0000500001677983 */ /* 0x002f280000100800 */
[----:B------:R-:W4:Y:S04]  /*4900*/  LDL R102, [R1+0x5c] ;  /* 0x00005c0001667983 */ /* 0x000f280000100800 */
[----:B------:R-:W4:Y:S04]  /*4910*/  LDL R101, [R1+0x54] ;  /* 0x0000540001657983 */ /* 0x000f280000100800 */
[----:B------:R-:W4:Y:S01]  /*4920*/  LDL R100, [R1+0x58] ;  /* 0x0000580001647983 */ /* 0x000f220000100800 */
[----:B------:R-:W-:Y:S04]  /*4930*/  DEPBAR.LE SB0, 0x0 ;  /* 0x000080000000791a */ /* 0x000fe80000000000 */
[----:B------:R-:W-:Y:S06]  /*4940*/  BAR.SYNC.DEFER_BLOCKING 0x0 ;  /* 0x0000000000007b1d */ /* 0x000fec0000010000 */
[----:B------:R-:W-:Y:S04]  /*4950*/  LDSM.16.M88.4 R88, [R252+-0x6000] ;  /* 0xffa00000fc58783b */ /* 0x000fe80000000200 */
[----:B--2---:R-:W-:Y:S04]  /*4960*/  LDSM.16.M88.4 R8, [R246+0xc000] ;  /* 0x00c00000f608783b */ /* 0x004fe80000000200 */
[----:B------:R-:W-:Y:S04]  /*4970*/  LDSM.16.M88.4 R68, [R246+0xc800] ;  /* 0x00c80000f644783b */ /* 0x000fe80000000200 */
[----:B---3--:R-:W-:Y:S04]  /*4980*/  LDSM.16.M88.4 R76, [R245+-0x6000] ;  /* 0xffa00000f54c783b */ /* 0x008fe80000000200 */
[----:B------:R-:W-:Y:S04]  /*4990*/  LDSM.16.M88.4 R80, [R245+-0x5800] ;  /* 0xffa80000f550783b */ /* 0x000fe80000000200 */
[----:B----4-:R-:W-:Y:S04]  /*49a0*/  LDSM.16.M88.4 R96, [R244] ;  /* 0x00000000f460783b */ /* 0x010fe80000000200 */
[----:B------:R-:W1:Y:S04]  /*49b0*/  LDSM.16.M88.4 R16, [R115] ;  /* 0x000000007310783b */ /* 0x000e680000000200 */
[----:B------:R-:W2:Y:S01]  /*49c0*/  LDSM.16.M88.4 R72, [R114] ;  /* 0x000000007248783b */ /* 0x000ea20000000200 */
[C---:B-1----:R-:W-:Y:S06]  /*49d0*/  HMMA.16816.F32 R4, R16.reuse, R8, RZ ;  /* 0x000000081004723c */ /* 0x042fec00000018ff */
[C---:B------:R-:W-:Y:S06]  /*49e0*/  HMMA.16816.F32 R8, R16.reuse, R10, RZ ;  /* 0x0000000a1008723c */ /* 0x040fec00000018ff */
[C---:B------:R-:W-:Y:S06]  /*49f0*/  HMMA.16816.F32 R12, R16.reuse, R68, RZ ;  /* 0x00000044100c723c */ /* 0x040fec00000018ff */
[----:B------:R-:W-:Y:S01]  /*4a00*/  HMMA.16816.F32 R16, R16, R70, RZ ;  /* 0x000000461010723c */ /* 0x000fe200000018ff */
[----:B------:R-:W1:Y:S04]  /*4a10*/  LDSM.16.M88.4 R84, [R113] ;  /* 0x000000007154783b */ /* 0x000e680000000200 */
[----:B------:R-:W3:Y:S01]  /*4a20*/  LDSM.16.M88.4 R68, [R252+-0x5800] ;  /* 0xffa80000fc44783b */ /* 0x000ee20000000200 */
[C---:B--2---:R-:W-:Y:S06]  /*4a30*/  HMMA.16816.F32 R4, R72.reuse, R76, R4 ;  /* 0x0000004c4804723c */ /* 0x044fec0000001804 */
[C---:B------:R-:W-:Y:S01]  /*4a40*/  HMMA.16816.F32 R8, R72.reuse, R78, R8 ;  /* 0x0000004e4808723c */ /* 0x040fe20000001808 */
[----:B------:R-:W-:Y:S05]  /*4a50*/  LDSM.16.M88.4 R76, [R115+0x2000] ;  /* 0x00200000734c783b */ /* 0x000fea0000000200 */
[C---:B------:R-:W-:Y:S06]  /*4a60*/  HMMA.16816.F32 R12, R72.reuse, R80, R12 ;  /* 0x00000050480c723c */ /* 0x040fec000000180c */
[----:B------:R-:W-:Y:S01]  /*4a70*/  HMMA.16816.F32 R16, R72, R82, R16 ;  /* 0x000000524810723c */ /* 0x000fe20000001810 */
[----:B------:R-:W2:Y:S04]  /*4a80*/  LDSM.16.M88.4 R92, [R112] ;  /* 0x00000000705c783b */ /* 0x000ea80000000200 */
[----:B------:R-:W4:Y:S04]  /*4a90*/  LDSM.16.M88.4 R72, [R244+0x800] ;  /* 0x00080000f448783b */ /* 0x000f280000000200 */
[----:B------:R-:W4:Y:S01]  /*4aa0*/  LDSM.16.M88.4 R80, [R246+0xe000] ;  /* 0x00e00000f650783b */ /* 0x000f220000000200 */
[C---:B-1----:R-:W-:Y:S06]  /*4ab0*/  HMMA.16816.F32 R4, R84.reuse, R88, R4 ;  /* 0x000000585404723c */ /* 0x042fec0000001804 */
[C---:B------:R-:W-:Y:S01]  /*4ac0*/  HMMA.16816.F32 R8, R84.reuse, R90, R8 ;  /* 0x0000005a5408723c */ /* 0x040fe20000001808 */
[----:B------:R-:W-:Y:S05]  /*4ad0*/  LDSM.16.M88.4 R88, [R245+-0x4000] ;  /* 0xffc00000f558783b */ /* 0x000fea0000000200 */
[C---:B---3--:R-:W-:Y:S06]  /*4ae0*/  HMMA.16816.F32 R12, R84.reuse, R68, R12 ;  /* 0x00000044540c723c */ /* 0x048fec000000180c */
[----:B------:R-:W-:Y:S01]  /*4af0*/  HMMA.16816.F32 R16, R84, R70, R16 ;  /* 0x000000465410723c */ /* 0x000fe20000001810 */
[----:B------:R-:W1:Y:S04]  /*4b00*/  LDSM.16.M88.4 R68, [R246+0xe800] ;  /* 0x00e80000f644783b */ /* 0x000e680000000200 */
[----:B------:R-:W3:Y:S01]  /*4b10*/  LDSM.16.M88.4 R84, [R114+0x2000] ;  /* 0x002000007254783b */ /* 0x000ee20000000200 */
[C---:B--2---:R-:W-:Y:S06]  /*4b20*/  HMMA.16816.F32 R4, R92.reuse, R96, R4 ;  /* 0x000000605c04723c */ /* 0x044fec0000001804 */
[C---:B------:R-:W-:Y:S01]  /*4b30*/  HMMA.16816.F32 R8, R92.reuse, R98, R8 ;  /* 0x000000625c08723c */ /* 0x040fe20000001808 */
[----:B------:R-:W-:Y:S05]  /*4b40*/  LDSM.16.M88.4 R96, [R252+-0x4000] ;  /* 0xffc00000fc60783b */ /* 0x000fea0000000200 */
[C---:B----4-:R-:W-:Y:S06]  /*4b50*/  HMMA.16816.F32 R12, R92.reuse, R72, R12 ;  /* 0x000000485c0c723c */ /* 0x050fec000000180c */
[----:B------:R-:W-:Y:S01]  /*4b60*/  HMMA.16816.F32 R16, R92, R74, R16 ;  /* 0x0000004a5c10723c */ /* 0x000fe20000001810 */
[----:B------:R-:W2:Y:S04]  /*4b70*/  LDSM.16.M88.4 R72, [R245+-0x3800] ;  /* 0xffc80000f548783b */ /* 0x000ea80000000200 */
[----:B------:R-:W4:Y:S01]  /*4b80*/  LDSM.16.M88.4 R92, [R113+0x2000] ;  /* 0x00200000715c783b */ /* 0x000f220000000200 */
[C---:B------:R-:W-:Y:S06]  /*4b90*/  HMMA.16816.F32 R4, R76.reuse, R80, R4 ;  /* 0x000000504c04723c */ /* 0x040fec0000001804 */
[C---:B------:R-:W-:Y:S01]  /*4ba0*/  HMMA.16816.F32 R8, R76.reuse, R82, R8 ;  /* 0x000000524c08723c */ /* 0x040fe20000001808 */
[----:B------:R-:W-:Y:S05]  /*4bb0*/  LDSM.16.M88.4 R80, [R244+0x2000] ;  /* 0x00200000f450783b */ /* 0x000fea0000000200 */
[C---:B-1----:R-:W-:Y:S06]  /*4bc0*/  HMMA.16816.F32 R12, R76.reuse, R68, R12 ;  /* 0x000000444c0c723c */ /* 0x042fec000000180c */
[----:B------:R-:W-:Y:S01]  /*4bd0*/  HMMA.16816.F32 R16, R76, R70, R16 ;  /* 0x000000464c10723c */ /* 0x000fe20000001810 */
[----:B------:R-:W1:Y:S04]  /*4be0*/  LDSM.16.M88.4 R68, [R252+-0x3800] ;  /* 0xffc80000fc44783b */ /* 0x000e680000000200 */
        /* <DEDUP_REMOVED lines=30> */
[C---:B------:R-:W-:Y:S06]  /*4dd0*/  HMMA.16816.F32 R8, R92.reuse, R98, R8 ;  /* 0x000000625c08723c */ /* 0x040fec0000001808 */
[C---:B--2---:R-:W-:Y:S01]  /*4de0*/  HMMA.16816.F32 R12, R92.reuse, R72, R12 ;  /* 0x000000485c0c723c */ /* 0x044fe2000000180c */
[----:B------:R-:W2:Y:S04]  /*4df0*/  LDL R73, [R1+0x60] ;  /* 0x0000600001497983 */ /* 0x000ea80000100800 */
[----:B------:R-:W4:Y:S01]  /*4e00*/  LDL R72, [R1+0x64] ;  /* 0x0000640001487983 */ /* 0x000f220000100800 */
[----:B------:R-:W-:Y:S03]  /*4e10*/  HMMA.16816.F32 R16, R92, R74, R16 ;  /* 0x0000004a5c10723c */ /* 0x000fe60000001810 */
[----:B------:R-:W4:Y:S03]  /*4e20*/  LDL R75, [R1+0x80] ;  /* 0x00008000014b7983 */ /* 0x000f260000100800 */
[C---:B------:R-:W-:Y:S01]  /*4e30*/  HMMA.16816.F32 R4, R76.reuse, R80, R4 ;  /* 0x000000504c04723c */ /* 0x040fe20000001804 */
[----:B------:R-:W4:Y:S05]  /*4e40*/  LDL R74, [R1+0x84] ;  /* 0x00008400014a7983 */ /* 0x000f2a0000100800 */
[C---:B------:R-:W-:Y:S06]  /*4e50*/  HMMA.16816.F32 R8, R76.reuse, R82, R8 ;  /* 0x000000524c08723c */ /* 0x040fec0000001808 */
[C---:B-1----:R-:W-:Y:S06]  /*4e60*/  HMMA.16816.F32 R12, R76.reuse, R68, R12 ;  /* 0x000000444c0c723c */ /* 0x042fec000000180c */
[----:B------:R-:W-:Y:S01]  /*4e70*/  HMMA.16816.F32 R16, R76, R70, R16 ;  /* 0x000000464c10723c */ /* 0x000fe20000001810 */
[----:B------:R-:W1:Y:S05]  /*4e80*/  LDSM.16.M88.4 R68, [R244+0x4800] ;  /* 0x00480000f444783b */ /* 0x000e6a0000000200 */
[C---:B---3--:R-:W-:Y:S06]  /*4e90*/  HMMA.16816.F32 R4, R84.reuse, R88, R4 ;  /* 0x000000585404723c */ /* 0x048fec0000001804 */
[C---:B------:R-:W-:Y:S11]  /*4ea0*/  HMMA.16816.F32 R8, R84.reuse, R90, R8 ;  /* 0x0000005a5408723c */ /* 0x040ff60000001808 */
[----:B------:R-:W-:Y:S07]  /*4eb0*/  @!UPT UIADD3 URZ, URZ, URZ, URZ ;  /* 0x0000003f3f3ff290 */ /* 0x000fee000fffe03f */
[----:B------:R-:W-:Y:S01]  /*4ec0*/  FMUL.FTZ R4, R4, UR8 ;  /* 0x0000000804047c20 */ /* 0x000fe20008410000 */
[----:B------:R-:W-:Y:S01]  /*4ed0*/  FMUL.FTZ R7, R7, UR8 ;  /* 0x0000000807077c20 */ /* 0x000fe20008410000 */
[----:B------:R-:W-:Y:S01]  /*4ee0*/  FMUL.FTZ R5, R5, UR8 ;  /* 0x0000000805057c20 */ /* 0x000fe20008410000 */
[----:B------:R-:W-:Y:S01]  /*4ef0*/  FMUL.FTZ R6, R6, UR8 ;  /* 0x0000000806067c20 */ /* 0x000fe20008410000 */
[----:B------:R3:W3:Y:S02]  /*4f00*/  MUFU.TANH R91, R4 ;  /* 0x00000004005b7308 */ /* 0x0006e40000002400 */
[----:B------:R-:W-:Y:S01]  /*4f10*/  FMUL.FTZ R8, R8, UR8 ;  /* 0x0000000808087c20 */ /* 0x000fe20008410000 */
[----:B------:R-:W-:Y:S01]  /*4f20*/  FMUL.FTZ R10, R10, UR8 ;  /* 0x000000080a0a7c20 */ /* 0x000fe20008410000 */
[----:B------:R-:W-:Y:S01]  /*4f30*/  FMUL.FTZ R9, R9, UR8 ;  /* 0x0000000809097c20 */ /* 0x000fe20008410000 */
[----:B------:R-:W-:Y:S01]  /*4f40*/  FMUL.FTZ R11, R11, UR8 ;  /* 0x000000080b0b7c20 */ /* 0x000fe20008410000 */
[C---:B-1----:R-:W-:Y:S04]  /*4f50*/  HMMA.16816.F32 R12, R84.reuse, R68, R12 ;  /* 0x00000044540c723c */ /* 0x042fe8000000180c */
[----:B------:R-:W-:Y:S02]  /*4f60*/  MUFU.TANH R96, R7 ;  /* 0x0000000700607308 */ /* 0x000fe40000002400 */
[----:B------:R-:W-:Y:S08]  /*4f70*/  HMMA.16816.F32 R16, R84, R70, R16 ;  /* 0x000000465410723c */ /* 0x000ff00000001810 */
[----:B------:R-:W-:Y:S03]  /*4f80*/  MUFU.TANH R89, R8 ;  /* 0x0000000800597308 */ /* 0x000fe60000002400 */
[----:B---3--:R-:W-:Y:S07]  /*4f90*/  MOV R4, UR28 ;  /* 0x0000001c00047c02 */ /* 0x008fee0008000f00 */
[----:B------:R-:W-:Y:S01]  /*4fa0*/  MUFU.TANH R99, R6 ;  /* 0x0000000600637308 */ /* 0x000fe20000002400 */
[----:B------:R-:W-:Y:S09]  /*4fb0*/  FMUL.FTZ R14, R14, UR8 ;  /* 0x000000080e0e7c20 */ /* 0x000ff20008410000 */
[----:B------:R1:W3:Y:S01]  /*4fc0*/  MUFU.TANH R90, R5 ;  /* 0x00000005005a7308 */ /* 0x0002e20000002400 */
[----:B------:R-:W-:Y:S01]  /*4fd0*/  FMUL.FTZ R13, R13, UR8 ;  /* 0x000000080d0d7c20 */ /* 0x000fe20008410000 */
[----:B------:R-:W-:Y:S01]  /*4fe0*/  FMUL.FTZ R12, R12, UR8 ;  /* 0x000000080c0c7c20 */ /* 0x000fe20008410000 */
[----:B------:R-:W-:Y:S01]  /*4ff0*/  FMUL.FTZ R15, R15, UR8 ;  /* 0x000000080f0f7c20 */ /* 0x000fe20008410000 */
[----:B------:R-:W-:Y:S01]  /*5000*/  FMUL.FTZ R16, R16, UR8 ;  /* 0x0000000810107c20 */ /* 0x000fe20008410000 */
[----:B------:R-:W-:Y:S01]  /*5010*/  FMUL.FTZ R17, R17, UR8 ;  /* 0x0000000811117c20 */ /* 0x000fe20008410000 */
[----:B------:R-:W-:Y:S04]  /*5020*/  FMUL.FTZ R18, R18, UR8 ;  /* 0x0000000812127c20 */ /* 0x000fe80008410000 */
[----:B------:R3:W-:Y:S01]  /*5030*/  MUFU.TANH R95, R14 ;  /* 0x0000000e005f7308 */ /* 0x0007e20000002400 */
[----:B------:R-:W-:Y:S09]  /*5040*/  FMUL.FTZ R19, R19, UR8 ;  /* 0x0000000813137c20 */ /* 0x000ff20008410000 */
[----:B------:R3:W-:Y:S01]  /*5050*/  MUFU.TANH R86, R13 ;  /* 0x0000000d00567308 */ /* 0x0007e20000002400 */
[----:B-1----:R-:W-:Y:S09]  /*5060*/  MOV R5, R91 ;  /* 0x0000005b00057202 */ /* 0x002ff20000000f00 */
[----:B------:R-:W-:Y:S01]  /*5070*/  MUFU.TANH R97, R11 ;  /* 0x0000000b00617308 */ /* 0x000fe20000002400 */
[----:B---3--:R-:W3:Y:S09]  /*5080*/  LDL R14, [R1+0x74] ;  /* 0x00007400010e7983 */ /* 0x008ef20000100800 */
[----:B------:R1:W-:Y:S01]  /*5090*/  MUFU.TANH R98, R10 ;  /* 0x0000000a00627308 */ /* 0x0003e20000002400 */
[----:B------:R-:W3:Y:S09]  /*50a0*/  LDL R13, [R1+0x70] ;  /* 0x00007000010d7983 */ /* 0x000ef20000100800 */
[----:B------:R1:W4:Y:S10]  /*50b0*/  MUFU.TANH R88, R9 ;  /* 0x0000000900587308 */ /* 0x0003340000002400 */
[----:B------:R-:W4:Y:S01]  /*50c0*/  MUFU.TANH R92, R12 ;  /* 0x0000000c005c7308 */ /* 0x000f220000002400 */
[----:B-1----:R-:W-:Y:S09]  /*50d0*/  MOV R10, R90 ;  /* 0x0000005a000a7202 */ /* 0x002ff20000000f00 */
[----:B------:R-:W1:Y:S01]  /*50e0*/  MUFU.TANH R94, R15 ;  /* 0x0000000f005e7308 */ /* 0x000e620000002400 */
[----:B------:R-:W-:Y:S09]  /*50f0*/  MOV R9, R99 ;  /* 0x0000006300097202 */ /* 0x000ff20000000f00 */
[----:B------:R-:W-:Y:S10]  /*5100*/  MUFU.TANH R85, R16 ;  /* 0x0000001000557308 */ /* 0x000ff40000002400 */
[----:B------:R-:W1:Y:S10]  /*5110*/  MUFU.TANH R84, R17 ;  /* 0x0000001100547308 */ /* 0x000e740000002400 */
[----:B------:R-:W-:Y:S10]  /*5120*/  MUFU.TANH R93, R18 ;  /* 0x00000012005d7308 */ /* 0x000ff40000002400 */
[----:B------:R-:W-:Y:S01]  /*5130*/  MUFU.TANH R87, R19 ;  /* 0x0000001300577308 */ /* 0x000fe20000002400 */
[C---:B--2---:R-:W-:Y:S01]  /*5140*/  FMUL.FTZ R6, R73.reuse, 1.4426950216293334961 ;  /* 0x3fb8aa3b49067820 */ /* 0x044fe20000410000 */
[----:B------:R-:W-:Y:S02]  /*5150*/  FSETP.NEU.FTZ.AND P1, PT, R73, -INF , PT ;  /* 0xff8000004900780b */ /* 0x000fe40003f3d000 */
[----:B------:R-:W-:Y:S02]  /*5160*/  MOV R73, 0x8 ;  /* 0x0000000800497802 */ /* 0x000fe40000000f00 */
[----:B------:R-:W-:Y:S02]  /*5170*/  FSEL R6, R6, RZ, P1 ;  /* 0x000000ff06067208 */ /* 0x000fe40000800000 */
[----:B----4-:R-:W-:Y:S02]  /*5180*/  FSETP.NEU.FTZ.AND P1, PT, R72, -INF , PT ;  /* 0xff8000004800780b */ /* 0x010fe40003f3d000 */
[----:B------:R-:W-:Y:S02]  /*5190*/  @!P0 IADD3 R7, R75, UR14, RZ ;  /* 0x0000000e4b078c10 */ /* 0x000fe4000fffe0ff */
[----:B------:R-:W-:Y:S02]  /*51a0*/  @!P0 LEA R4, R4, R74, 0x6 ;  /* 0x0000004a04048211 */ /* 0x000fe400078e30ff */
[C---:B------:R-:W-:Y:S02]  /*51b0*/  @!P0 VIMNMX R8, R7.reuse, UR9, PT ;  /* 0x0000000907088c48 */ /* 0x040fe4000bfe0100 */
[C---:B------:R-:W-:Y:S02]  /*51c0*/  @!P0 IADD3 R11, R4.reuse, 0x1, RZ ;  /* 0x00000001040b8810 */ /* 0x040fe40007ffe0ff */
[-C--:B------:R-:W-:Y:S02]  /*51d0*/  @!P0 ISETP.GE.AND P2, PT, R4, R8.reuse, PT ;  /* 0x000000080400820c */ /* 0x080fe40003f46270 */
[----:B------:R-:W-:Y:S02]  /*51e0*/  @!P0 VIADDMNMX R7, R7, R73, UR9, PT ;  /* 0x0000000907078e46 */ /* 0x000fe4000b800149 */
[----:B------:R-:W-:Y:S02]  /*51f0*/  @!P0 FSEL R5, R91, -INF , !P2 ;  /* 0xff8000005b058808 */ /* 0x000fe40005000000 */
[----:B------:R-:W-:Y:S03]  /*5200*/  @!P0 ISETP.GE.AND P2, PT, R11, R8, PT ;  /* 0x000000080b00820c */ /* 0x000fe60003f46270 */
[--C-:B------:R-:W-:Y:S01]  /*5210*/  FFMA.FTZ R5, R5, UR15, -R6.reuse ;  /* 0x0000000f05057c23 */ /* 0x100fe20008010806 */
[----:B------:R-:W-:Y:S02]  /*5220*/  @!P0 FSEL R10, R90, -INF , !P2 ;  /* 0xff8000005a0a8808 */ /* 0x000fe40005000000 */
[-C--:B------:R-:W-:Y:S01]  /*5230*/  @!P0 ISETP.GE.AND P2, PT, R4, R7.reuse, PT ;  /* 0x000000070400820c */ /* 0x080fe20003f46270 */
[----:B------:R2:W-:Y:S02]  /*5240*/  MUFU.EX2 R251, R5 ;  /* 0x0000000500fb7308 */ /* 0x0005e40000000800 */
[--C-:B------:R-:W-:Y:S01]  /*5250*/  FFMA.FTZ R10, R10, UR15, -R6.reuse ;  /* 0x0000000f0a0a7c23 */ /* 0x100fe20008010806 */
[----:B------:R-:W-:Y:S07]  /*5260*/  @!P0 FSEL R9, R99, -INF , !P2 ;  /* 0xff80000063098808 */ /* 0x000fee0005000000 */
[----:B------:R4:W-:Y:S01]  /*5270*/  MUFU.EX2 R249, R10 ;  /* 0x0000000a00f97308 */ /* 0x0009e20000000800 */
[----:B--2---:R-:W-:Y:S05]  /*5280*/  FMUL.FTZ R5, R72, 1.4426950216293334961 ;  /* 0x3fb8aa3b48057820 */ /* 0x004fea0000410000 */
[----:B------:R-:W-:Y:S02]  /*5290*/  FSEL R5, R5, RZ, P1 ;  /* 0x000000ff05057208 */ /* 0x000fe40000800000 */
[----:B------:R-:W-:Y:S02]  /*52a0*/  @!P0 ISETP.GE.AND P1, PT, R11, R7, PT ;  /* 0x000000070b00820c */ /* 0x000fe40003f26270 */
[----:B----4-:R-:W-:Y:S01]  /*52b0*/  MOV R10, R96 ;  /* 0x00000060000a7202 */ /* 0x010fe20000000f00 */
[--C-:B------:R-:W-:Y:S01]  /*52c0*/  FFMA.FTZ R11, R9, UR15, -R5.reuse ;  /* 0x0000000f090b7c23 */ /* 0x100fe20008010805 */
[----:B------:R-:W-:Y:S02]  /*52d0*/  @!P0 IADD3 R9, R4, 0x8, RZ ;  /* 0x0000000804098810 */ /* 0x000fe40007ffe0ff */
[----:B------:R-:W-:Y:S01]  /*52e0*/  @!P0 FSEL R10, R96, -INF , !P1 ;  /* 0xff800000600a8808 */ /* 0x000fe20004800000 */
[----:B------:R2:W-:Y:S01]  /*52f0*/  MUFU.EX2 R111, R11 ;  /* 0x0000000b006f7308 */ /* 0x0005e20000000800 */
[-C--:B------:R-:W-:Y:S03]  /*5300*/  @!P0 ISETP.GE.AND P1, PT, R9, R8.reuse, PT ;  /* 0x000000080900820c */ /* 0x080fe60003f26270 */
[--C-:B------:R-:W-:Y:S01]  /*5310*/  FFMA.FTZ R12, R10, UR15, -R5.reuse ;  /* 0x0000000f0a0c7c23 */ /* 0x100fe20008010805 */
[----:B------:R-:W-:Y:S05]  /*5320*/  @!P0 IADD3 R10, R4, 0x9, RZ ;  /* 0x00000009040a8810 */ /* 0x000fea0007ffe0ff */
[----:B------:R4:W-:Y:S01]  /*5330*/  MUFU.EX2 R110, R12 ;  /* 0x0000000c006e7308 */ /* 0x0009e20000000800 */
[----:B--2---:R-:W-:Y:S02]  /*5340*/  MOV R11, R89 ;  /* 0x00000059000b7202 */ /* 0x004fe40000000f00 */
[----:B------:R-:W-:Y:S02]  /*5350*/  @!P0 FSEL R11, R89, -INF , !P1 ;  /* 0xff800000590b8808 */ /* 0x000fe40004800000 */
[----:B------:R-:W-:Y:S03]  /*5360*/  @!P0 ISETP.GE.AND P1, PT, R10, R8, PT ;  /* 0x000000080a00820c */ /* 0x000fe60003f26270 */
[--C-:B------:R-:W-:Y:S01]  /*5370*/  FFMA.FTZ R11, R11, UR15, -R6.reuse ;  /* 0x0000000f0b0b7c23 */ /* 0x100fe20008010806 */
[----:B----4-:R-:W-:Y:S02]  /*5380*/  MOV R12, R88 ;  /* 0x00000058000c7202 */ /* 0x010fe40000000f00 */
[----:B------:R-:W-:Y:S01]  /*5390*/  @!P0 FSEL R12, R88, -INF , !P1 ;  /* 0xff800000580c8808 */ /* 0x000fe20004800000 */
[----:B------:R2:W-:Y:S01]  /*53a0*/  MUFU.EX2 R248, R11 ;  /* 0x0000000b00f87308 */ /* 0x0005e20000000800 */
[-C--:B------:R-:W-:Y:S02]  /*53b0*/  @!P0 ISETP.GE.AND P1, PT, R9, R7.reuse, PT ;  /* 0x000000070900820c */ /* 0x080fe40003f26270 */
[----:B------:R-:W-:Y:S02]  /*53c0*/  MOV R9, R98 ;  /* 0x0000006200097202 */ /* 0x000fe40000000f00 */
[----:B------:R-:W-:Y:S02]  /*53d0*/  @!P0 FSEL R9, R98, -INF , !P1 ;  /* 0xff80000062098808 */ /* 0x000fe40004800000 */
[----:B------:R-:W-:Y:S02]  /*53e0*/  @!P0 ISETP.GE.AND P1, PT, R10, R7, PT ;  /* 0x000000070a00820c */ /* 0x000fe40003f26270 */
[----:B------:R-:W-:Y:S01]  /*53f0*/  @!P0 IADD3 R10, R4, 0x10, RZ ;  /* 0x00000010040a8810 */ /* 0x000fe20007ffe0ff */
[--C-:B------:R-:W-:Y:S04]  /*5400*/  FFMA.FTZ R9, R9, UR15, -R5.reuse ;  /* 0x0000000f09097c23 */ /* 0x100fe80008010805 */
[----:B------:R4:W-:Y:S01]  /*5410*/  MUFU.EX2 R109, R9 ;  /* 0x00000009006d7308 */ /* 0x0009e20000000800 */
[--C-:B--2---:R-:W-:Y:S01]  /*5420*/  FFMA.FTZ R11, R12, UR15, -R6.reuse ;  /* 0x0000000f0c0b7c23 */ /* 0x104fe20008010806 */
[----:B------:R-:W-:Y:S08]  /*5430*/  MOV R12, R92 ;  /* 0x0000005c000c7202 */ /* 0x000ff00000000f00 */
[----:B------:R2:W-:Y:S01]  /*5440*/  MUFU.EX2 R246, R11 ;  /* 0x0000000b00f67308 */ /* 0x0005e20000000800 */
[----:B----4-:R-:W-:Y:S02]  /*5450*/  @!P0 IADD3 R9, R4, 0x11, RZ ;  /* 0x0000001104098810 */ /* 0x010fe40007ffe0ff */
[----:B--2---:R-:W-:Y:S02]  /*5460*/  MOV R11, R97 ;  /* 0x00000061000b7202 */ /* 0x004fe40000000f00 */
[----:B------:R-:W-:Y:S02]  /*5470*/  @!P0 FSEL R11, R97, -INF , !P1 ;  /* 0xff800000610b8808 */ /* 0x000fe40004800000 */
[-C--:B------:R-:W-:Y:S03]  /*5480*/  @!P0 ISETP.GE.AND P1, PT, R10, R8.reuse, PT ;  /* 0x000000080a00820c */ /* 0x080fe60003f26270 */
[--C-:B------:R-:W-:Y:S01]  /*5490*/  FFMA.FTZ R11, R11, UR15, -R5.reuse ;  /* 0x0000000f0b0b7c23 */ /* 0x100fe20008010805 */
[----:B------:R-:W-:Y:S02]  /*54a0*/  @!P0 FSEL R12, R92, -INF , !P1 ;  /* 0xff8000005c0c8808 */ /* 0x000fe40004800000 */
[----:B------:R-:W-:Y:S01]  /*54b0*/  @!P0 ISETP.GE.AND P1, PT, R9, R8, PT ;  /* 0x000000080900820c */ /* 0x000fe20003f26270 */
[----:B------:R2:W-:Y:S02]  /*54c0*/  MUFU.EX2 R108, R11 ;  /* 0x0000000b006c7308 */ /* 0x0005e40000000800 */
[--C-:B------:R-:W-:Y:S08]  /*54d0*/  FFMA.FTZ R12, R12, UR15, -R6.reuse ;  /* 0x0000000f0c0c7c23 */ /* 0x100ff00008010806 */
[----:B------:R4:W-:Y:S01]  /*54e0*/  MUFU.EX2 R250, R12 ;  /* 0x0000000c00fa7308 */ /* 0x0009e20000000800 */
[----:B--2---:R-:W-:Y:S02]  /*54f0*/  MOV R11, R86 ;  /* 0x00000056000b7202 */ /* 0x004fe40000000f00 */
[----:B------:R-:W-:Y:S02]  /*5500*/  @!P0 FSEL R11, R86, -INF , !P1 ;  /* 0xff800000560b8808 */ /* 0x000fe40004800000 */
[----:B------:R-:W-:Y:S02]  /*5510*/  @!P0 ISETP.GE.AND P1, PT, R10, R7, PT ;  /* 0x000000070a00820c */ /* 0x000fe40003f26270 */
[----:B------:R-:W-:Y:S01]  /*5520*/  MOV R10, R95 ;  /* 0x0000005f000a7202 */ /* 0x000fe20000000f00 */
[--C-:B------:R-:W-:Y:S01]  /*5530*/  FFMA.FTZ R11, R11, UR15, -R6.reuse ;  /* 0x0000000f0b0b7c23 */ /* 0x100fe20008010806 */
[----:B------:R-:W-:Y:S02]  /*5540*/  @!P0 FSEL R10, R95, -INF , !P1 ;  /* 0xff8000005f0a8808 */ /* 0x000fe40004800000 */
[-C--:B------:R-:W-:Y:S01]  /*5550*/  @!P0 ISETP.GE.AND P1, PT, R9, R7.reuse, PT ;  /* 0x000000070900820c */ /* 0x080fe20003f26270 */
[----:B------:R2:W3:Y:S01]  /*5560*/  MUFU.EX2 R247, R11 ;  /* 0x0000000b00f77308 */ /* 0x0004e20000000800 */
[----:B-1----:R-:W-:Y:S02]  /*5570*/  MOV R9, R94 ;  /* 0x0000005e00097202 */ /* 0x002fe40000000f00 */
[----:B------:R-:W-:Y:S05]  /*5580*/  @!P0 FSEL R9, R94, -INF , !P1 ;  /* 0xff8000005e098808 */ /* 0x000fea0004800000 */
[--C-:B----4-:R-:W-:Y:S01]  /*5590*/  FFMA.FTZ R12, R9, UR15, -R5.reuse ;  /* 0x0000000f090c7c23 */ /* 0x110fe20008010805 */
[----:B------:R-:W-:Y:S03]  /*55a0*/  @!P0 IADD3 R9, R4, 0x19, RZ ;  /* 0x0000001904098810 */ /* 0x000fe60007ffe0ff */
[----:B------:R-:W-:Y:S01]  /*55b0*/  MUFU.EX2 R106, R12 ;  /* 0x0000000c006a7308 */ /* 0x000fe20000000800 */
[--C-:B--2---:R-:W-:Y:S01]  /*55c0*/  FFMA.FTZ R11, R10, UR15, -R5.reuse ;  /* 0x0000000f0a0b7c23 */ /* 0x104fe20008010805 */
[----:B------:R-:W-:Y:S02]  /*55d0*/  @!P0 IADD3 R10, R4, 0x18, RZ ;  /* 0x00000018040a8810 */ /* 0x000fe40007ffe0ff */
[----:B------:R-:W-:Y:S06]  /*55e0*/  MOV R4, R84 ;  /* 0x0000005400047202 */ /* 0x000fec0000000f00 */
[----:B------:R1:W2:Y:S01]  /*55f0*/  MUFU.EX2 R107, R11 ;  /* 0x0000000b006b7308 */ /* 0x0002a20000000800 */
[CC--:B------:R-:W-:Y:S02]  /*5600*/  @!P0 ISETP.GE.AND P1, PT, R10.reuse, R8.reuse, PT ;  /* 0x000000080a00820c */ /* 0x0c0fe40003f26270 */
[----:B------:R-:W-:Y:S02]  /*5610*/  @!P0 ISETP.GE.AND P2, PT, R10, R7, PT ;  /* 0x000000070a00820c */ /* 0x000fe40003f46270 */
[----:B-1----:R-:W-:Y:S02]  /*5620*/  MOV R11, R85 ;  /* 0x00000055000b7202 */ /* 0x002fe40000000f00 */
[----:B------:R-:W-:Y:S02]  /*5630*/  @!P0 FSEL R11, R85, -INF , !P1 ;  /* 0xff800000550b8808 */ /* 0x000fe40004800000 */
[----:B------:R-:W-:Y:S03]  /*5640*/  @!P0 ISETP.GE.AND P1, PT, R9, R8, PT ;  /* 0x000000080900820c */ /* 0x000fe60003f26270 */
[--C-:B------:R-:W-:Y:S01]  /*5650*/  FFMA.FTZ R8, R11, UR15, -R6.reuse ;  /* 0x0000000f0b087c23 */ /* 0x100fe20008010806 */
[----:B------:R-:W-:Y:S02]  /*5660*/  @!P0 FSEL R4, R84, -INF , !P1 ;  /* 0xff80000054048808 */ /* 0x000fe40004800000 */
[----:B------:R-:W-:Y:S01]  /*5670*/  @!P0 ISETP.GE.AND P1, PT, R9, R7, PT ;  /* 0x000000070900820c */ /* 0x000fe20003f26270 */
[----:B------:R1:W-:Y:S01]  /*5680*/  MUFU.EX2 R245, R8 ;  /* 0x0000000800f57308 */ /* 0x0003e20000000800 */
[----:B---3--:R-:W-:Y:S01]  /*5690*/  F2FP.F16.F32.PACK_AB R7, R247, R250 ;  /* 0x000000faf707723e */ /* 0x008fe200000000ff */
[----:B------:R-:W-:Y:S01]  /*56a0*/  FFMA.FTZ R6, R4, UR15, -R6 ;  /* 0x0000000f04067c23 */ /* 0x000fe20008010806 */
[----:B------:R-:W-:Y:S02]  /*56b0*/  MOV R4, R87 ;  /* 0x0000005700047202 */ /* 0x000fe40000000f00 */
[----:B------:R-:W-:Y:S05]  /*56c0*/  @!P0 FSEL R4, R87, -INF , !P1 ;  /* 0xff80000057048808 */ /* 0x000fea0004800000 */
[----:B------:R3:W4:Y:S01]  /*56d0*/  MUFU.EX2 R244, R6 ;  /* 0x0000000600f47308 */ /* 0x0007220000000800 */
[----:B-1----:R-:W-:Y:S02]  /*56e0*/  MOV R8, R93 ;  /* 0x0000005d00087202 */ /* 0x002fe40000000f00 */
[----:B------:R-:W-:Y:S02]  /*56f0*/  @!P0 FSEL R8, R93, -INF , !P2 ;  /* 0xff8000005d088808 */ /* 0x000fe40005000000 */
[----:B------:R-:W-:Y:S03]  /*5700*/  IADD3 R82, P0, R14, UR13, RZ ;  /* 0x0000000d0e527c10 */ /* 0x000fe6000ff1e0ff */
[--C-:B---3--:R-:W-:Y:S01]  /*5710*/  FFMA.FTZ R6, R8, UR15, -R5.reuse ;  /* 0x0000000f08067c23 */ /* 0x108fe20008010805 */
[----:B------:R-:W-:Y:S01]  /*5720*/  FFMA.FTZ R5, R4, UR15, -R5 ;  /* 0x0000000f04057c23 */ /* 0x000fe20008010805 */
[----:B------:R-:W-:Y:S02]  /*5730*/  F2FP.F16.F32.PACK_AB R4, R246, R248 ;  /* 0x000000f8f604723e */ /* 0x000fe400000000ff */
[----:B------:R1:W-:Y:S01]  /*5740*/  MUFU.EX2 R105, R6 ;  /* 0x0000000600697308 */ /* 0x0003e20000000800 */
[----:B------:R-:W-:Y:S02]  /*5750*/  F2FP.F16.F32.PACK_AB R8, R108, R109 ;  /* 0x0000006d6c08723e */ /* 0x000fe400000000ff */
[----:B------:R-:W-:Y:S02]  /*5760*/  IADD3.X R83, R13, UR12, RZ, P0, !PT ;  /* 0x0000000c0d537c10 */ /* 0x000fe400087fe4ff */
[----:B------:R-:W-:Y:S05]  /*5770*/  PLOP3.LUT P0, PT, PT, PT, UP0, 0x80, 0x0 ;  /* 0x000000000000781c */ /* 0x000fea0003f0f008 */
[----:B------:R3:W4:Y:S01]  /*5780*/  MUFU.EX2 R104, R5 ;  /* 0x0000000500687308 */ /* 0x0007220000000800 */
[----:B------:R-:W4:Y:S04]  /*5790*/  LDG.E R81, desc[UR6][R82.64] ;  /* 0x0000000652517981 */ /* 0x000f28000c1e1900 */
[----:B------:R-:W4:Y:S01]  /*57a0*/  LDG.E R80, desc[UR6][R82.64+0x20] ;  /* 0x0000200652507981 */ /* 0x000f22000c1e1900 */
[----:B-1----:R-:W-:Y:S05]  /*57b0*/  F2FP.F16.F32.PACK_AB R6, R249, R251 ;  /* 0x000000fbf906723e */ /* 0x002fea00000000ff */
[----:B------:R2:W-:Y:S01]  /*57c0*/  STS [R103+0x14000], R6 ;  /* 0x0140000667007388 */ /* 0x0005e20000000800 */
[----:B---3--:R-:W-:Y:S05]  /*57d0*/  F2FP.F16.F32.PACK_AB R5, R110, R111 ;  /* 0x0000006f6e05723e */ /* 0x008fea00000000ff */
[----:B------:R4:W-:Y:S04]  /*57e0*/  STS [R103+0x14400], R5 ;  /* 0x0144000567007388 */ /* 0x0009e80000000800 */
[----:B------:R1:W-:Y:S04]  /*57f0*/  STS [R102+0x14000], R4 ;  /* 0x0140000466007388 */ /* 0x0003e80000000800 */
[----:B------:R-:W-:Y:S04]  /*5800*/  STS [R102+0x14400], R8 ;  /* 0x0144000866007388 */ /* 0x000fe80000000800 */
[----:B------:R-:W-:Y:S01]  /*5810*/  STS [R101+0x14000], R7 ;  /* 0x0140000765007388 */ /* 0x000fe20000000800 */
[----:B--2---:R-:W-:Y:S05]  /*5820*/  F2FP.F16.F32.PACK_AB R6, R106, R107 ;  /* 0x0000006b6a06723e */ /* 0x004fea00000000ff */
[----:B------:R-:W-:Y:S01]  /*5830*/  STS [R101+0x14400], R6 ;  /* 0x0144000665007388 */ /* 0x000fe20000000800 */
[----:B----4-:R-:W-:Y:S02]  /*5840*/  F2FP.F16.F32.PACK_AB R5, R244, R245 ;  /* 0x000000f5f405723e */ /* 0x010fe400000000ff */
[----:B-1----:R-:W-:Y:S03]  /*5850*/  F2FP.F16.F32.PACK_AB R4, R104, R105 ;  /* 0x000000696804723e */ /* 0x002fe600000000ff */
[----:B------:R-:W-:Y:S04]  /*5860*/  STS [R100+0x14000], R5 ;  /* 0x0140000564007388 */ /* 0x000fe80000000800 */
[----:B------:R-:W-:Y:S04]  /*5870*/  STS [R100+0x14400], R4 ;  /* 0x0144000464007388 */ /* 0x000fe80000000800 */
[----:B------:R-:W1:Y:S04]  /*5880*/  LDSM.16.M88.4 R16, [R115+0x6000] ;  /* 0x006000007310783b */ /* 0x000e680000000200 */
[----:B------:R-:W2:Y:S04]  /*5890*/  LDSM.16.M88.4 R68, [R114+0x6000] ;  /* 0x006000007244783b */ /* 0x000ea80000000200 */
[----:B------:R-:W3:Y:S04]  /*58a0*/  LDSM.16.M88.4 R72, [R113+0x6000] ;  /* 0x006000007148783b */ /* 0x000ee80000000200 */
[----:B------:R-:W4:Y:S01]  /*58b0*/  LDSM.16.M88.4 R76, [R112+0x6000] ;  /* 0x00600000704c783b */ /* 0x000f220000000200 */
        /* <DEDUP_REMOVED lines=14> */
[C---:B----4-:R-:W-:Y:S06]  /*59a0*/  HMMA.16816.F32 R4, R76.reuse, R172, R4 ;  /* 0x000000ac4c04723c */ /* 0x050fec0000001804 */
        /* <DEDUP_REMOVED lines=13> */
[----:B------:R2:W4:Y:S05]  /*5a80*/  LDSM.16.M88.4 R72, [R115+0xa000] ;  /* 0x00a000007348783b */ /* 0x00052a0000000200 */
[C---:B---3--:R-:W-:Y:S06]  /*5a90*/  HMMA.16816.F32 R4, R76.reuse, R196, R4 ;  /* 0x000000c44c04723c */ /* 0x048fec0000001804 */
[C---:B------:R-:W-:Y:S06]  /*5aa0*/  HMMA.16816.F32 R8, R76.reuse, R198, R8 ;  /* 0x000000c64c08723c */ /* 0x040fec0000001808 */
[C---:B------:R-:W-:Y:S06]  /*5ab0*/  HMMA.16816.F32 R12, R76.reuse, R200, R12 ;  /* 0x000000c84c0c723c */ /* 0x040fec000000180c */
[----:B------:R-:W-:Y:S01]  /*5ac0*/  HMMA.16816.F32 R16, R76, R202, R16 ;  /* 0x000000ca4c10723c */ /* 0x000fe20000001810 */
[----:B------:R3:W4:Y:S04]  /*5ad0*/  LDSM.16.M88.4 R76, [R114+0xa000] ;  /* 0x00a00000724c783b */ /* 0x0007280000000200 */
[----:B--2--5:R2:W5:Y:S01]  /*5ae0*/  LDL.LU R115, [R1+0xc8] ;  /* 0x0000c80001737983 */ /* 0x0245620000300800 */
[C---:B-1----:R-:W-:Y:S06]  /*5af0*/  HMMA.16816.F32 R4, R68.reuse, R204, R4 ;  /* 0x000000cc4404723c */ /* 0x042fec0000001804 */
[C---:B------:R-:W-:Y:S06]  /*5b00*/  HMMA.16816.F32 R8, R68.reuse, R206, R8 ;  /* 0x000000ce4408723c */ /* 0x040fec0000001808 */
[C---:B------:R-:W-:Y:S06]  /*5b10*/  HMMA.16816.F32 R12, R68.reuse, R208, R12 ;  /* 0x000000d0440c723c */ /* 0x040fec000000180c */
[----:B------:R-:W-:Y:S01]  /*5b20*/  HMMA.16816.F32 R16, R68, R210, R16 ;  /* 0x000000d24410723c */ /* 0x000fe20000001810 */
[----:B------:R1:W2:Y:S04]  /*5b30*/  LDSM.16.M88.4 R68, [R113+0xa000] ;  /* 0x00a000007144783b */ /* 0x0002a80000000200 */
[----:B---3--:R3:W5:Y:S01]  /*5b40*/  LDL.LU R114, [R1+0xc4] ;  /* 0x0000c40001727983 */ /* 0x0087620000300800 */
[C---:B----4-:R-:W-:Y:S06]  /*5b50*/  HMMA.16816.F32 R4, R72.reuse, R212, R4 ;  /* 0x000000d44804723c */ /* 0x050fec0000001804 */
[C---:B------:R-:W-:Y:S06]  /*5b60*/  HMMA.16816.F32 R8, R72.reuse, R214, R8 ;  /* 0x000000d64808723c */ /* 0x040fec0000001808 */
[C---:B------:R-:W-:Y:S06]  /*5b70*/  HMMA.16816.F32 R12, R72.reuse, R216, R12 ;  /* 0x000000d8480c723c */ /* 0x040fec000000180c */
[----:B------:R-:W-:Y:S01]  /*5b80*/  HMMA.16816.F32 R16, R72, R218, R16 ;  /* 0x000000da4810723c */ /* 0x000fe20000001810 */
[----:B------:R4:W3:Y:S04]  /*5b90*/  LDSM.16.M88.4 R72, [R112+0xa000] ;  /* 0x00a000007048783b */ /* 0x0008e80000000200 */
[----:B-1----:R1:W5:Y:S01]  /*5ba0*/  LDL.LU R113, [R1+0xc0] ;  /* 0x0000c00001717983 */ /* 0x0023620000300800 */
[C---:B------:R-:W-:Y:S06]  /*5bb0*/  HMMA.16816.F32 R4, R76.reuse, R220, R4 ;  /* 0x000000dc4c04723c */ /* 0x040fec0000001804 */
[C---:B------:R-:W-:Y:S06]  /*5bc0*/  HMMA.16816.F32 R8, R76.reuse, R222, R8 ;  /* 0x000000de4c08723c */ /* 0x040fec0000001808 */
[C---:B------:R-:W-:Y:S06]  /*5bd0*/  HMMA.16816.F32 R12, R76.reuse, R224, R12 ;  /* 0x000000e04c0c723c */ /* 0x040fec000000180c */
[----:B------:R-:W-:Y:S01]  /*5be0*/  HMMA.16816.F32 R16, R76, R226, R16 ;  /* 0x000000e24c10723c */ /* 0x000fe20000001810 */
[----:B----4-:R1:W5:Y:S05]  /*5bf0*/  LDL.LU R112, [R1+0xbc] ;  /* 0x0000bc0001707983 */ /* 0x01036a0000300800 */
[C---:B--2---:R-:W-:Y:S06]  /*5c00*/  HMMA.16816.F32 R4, R68.reuse, R228, R4 ;  /* 0x000000e44404723c */ /* 0x044fec0000001804 */
[C---:B------:R-:W-:Y:S06]  /*5c10*/  HMMA.16816.F32 R8, R68.reuse, R230, R8 ;  /* 0x000000e64408723c */ /* 0x040fec0000001808 */
[C---:B------:R-:W-:Y:S06]  /*5c20*/  HMMA.16816.F32 R12, R68.reuse, R232, R12 ;  /* 0x000000e8440c723c */ /* 0x040fec000000180c */
[----:B------:R-:W-:Y:S06]  /*5c30*/  HMMA.16816.F32 R16, R68, R234, R16 ;  /* 0x000000ea4410723c */ /* 0x000fec0000001810 */
[C---:B---3--:R-:W-:Y:S06]  /*5c40*/  HMMA.16816.F32 R4, R72.reuse, R236, R4 ;  /* 0x000000ec4804723c */ /* 0x048fec0000001804 */
[C---:B------:R-:W-:Y:S06]  /*5c50*/  HMMA.16816.F32 R8, R72.reuse, R238, R8 ;  /* 0x000000ee4808723c */ /* 0x040fec0000001808 */
[C---:B------:R-:W-:Y:S06]  /*5c60*/  HMMA.16816.F32 R12, R72.reuse, R240, R12 ;  /* 0x000000f0480c723c */ /* 0x040fec000000180c */
[----:B------:R-:W-:Y:S06]  /*5c70*/  HMMA.16816.F32 R16, R72, R242, R16 ;  /* 0x000000f24810723c */ /* 0x000fec0000001810 */
[C---:B------:R-:W-:Y:S01]  /*5c80*/  FADD.FTZ R4, -R81.reuse, R4 ;  /* 0x0000000451047221 */ /* 0x040fe20000010100 */
[----:B------:R-:W-:Y:S01]  /*5c90*/  FADD.FTZ R5, -R81, R5 ;  /* 0x0000000551057221 */ /* 0x000fe20000010100 */
[----:B------:R-:W-:Y:S03]  /*5ca0*/  FADD.FTZ R6, -R80, R6 ;  /* 0x0000000650067221 */ /* 0x000fe60000010100 */
[----:B------:R-:W-:Y:S01]  /*5cb0*/  FMUL.FTZ R68, R251, R4 ;  /* 0x00000004fb447220 */ /* 0x000fe20000410000 */
[----:B------:R-:W-:Y:S01]  /*5cc0*/  FFMA.FTZ R4, -R91, R91, 1 ;  /* 0x3f8000005b047423 */ /* 0x000fe2000001015b */
[----:B------:R-:W-:Y:S01]  /*5cd0*/  FMUL.FTZ R69, R249, R5 ;  /* 0x00000005f9457220 */ /* 0x000fe20000410000 */
[----:B------:R-:W-:Y:S01]  /*5ce0*/  FFMA.FTZ R5, -R90, R90, 1 ;  /* 0x3f8000005a057423 */ /* 0x000fe2000001015a */
[C---:B------:R-:W-:Y:S01]  /*5cf0*/  FADD.FTZ R70, -R81.reuse, R8 ;  /* 0x0000000851467221 */ /* 0x040fe20000010100 */
[----:B------:R-:W-:Y:S01]  /*5d00*/  FMUL.FTZ R8, R4, UR8 ;  /* 0x0000000804087c20 */ /* 0x000fe20008410000 */
[----:B------:R-:W-:Y:S01]  /*5d10*/  FADD.FTZ R9, -R81, R9 ;  /* 0x0000000951097221 */ /* 0x000fe20000010100 */
[----:B------:R-:W-:Y:S01]  /*5d20*/  FMUL.FTZ R4, R5, UR8 ;  /* 0x0000000805047c20 */ /* 0x000fe20008410000 */
[----:B------:R-:W-:Y:S01]  /*5d30*/  FFMA.FTZ R5, -R89, R89, 1 ;  /* 0x3f80000059057423 */ /* 0x000fe20000010159 */
[----:B------:R-:W-:Y:S01]  /*5d40*/  FMUL.FTZ R8, R68, R8 ;  /* 0x0000000844087220 */ /* 0x000fe20000410000 */
[----:B------:R-:W-:Y:S01]  /*5d50*/  FMUL.FTZ R71, R246, R9 ;  /* 0x00000009f6477220 */ /* 0x000fe20000410000 */
[----:B------:R-:W-:Y:S01]  /*5d60*/  FMUL.FTZ R4, R69, R4 ;  /* 0x0000000445047220 */ /* 0x000fe20000410000 */
[----:B------:R-:W-:Y:S01]  /*5d70*/  FFMA.FTZ R9, -R88, R88, 1 ;  /* 0x3f80000058097423 */ /* 0x000fe20000010158 */
[C---:B------:R-:W-:Y:S01]  /*5d80*/  FADD.FTZ R12, -R81.reuse, R12 ;  /* 0x0000000c510c7221 */ /* 0x040fe20000010100 */
[C---:B------:R-:W-:Y:S01]  /*5d90*/  FADD.FTZ R16, -R81.reuse, R16 ;  /* 0x0000001051107221 */ /* 0x040fe20000010100 */
[----:B------:R-:W-:Y:S01]  /*5da0*/  FMUL.FTZ R70, R248, R70 ;  /* 0x00000046f8467220 */ /* 0x000fe20000410000 */
[----:B------:R-:W-:Y:S01]  /*5db0*/  F2FP.F16.F32.PACK_AB R4, R4, R8 ;  /* 0x000000080404723e */ /* 0x000fe200000000ff */
[----:B------:R-:W-:Y:S01]  /*5dc0*/  FADD.FTZ R69, -R81, R17 ;  /* 0x0000001151457221 */ /* 0x000fe20000010100 */
[----:B------:R-:W-:Y:S01]  /*5dd0*/  FMUL.FTZ R5, R5, UR8 ;  /* 0x0000000805057c20 */ /* 0x000fe20008410000 */
[----:B------:R-:W-:Y:S01]  /*5de0*/  FMUL.FTZ R9, R9, UR8 ;  /* 0x0000000809097c20 */ /* 0x000fe20008410000 */
[----:B------:R-:W-:Y:S01]  /*5df0*/  FMUL.FTZ R68, R245, R16 ;  /* 0x00000010f5447220 */ /* 0x000fe20000410000 */
[----:B------:R2:W-:Y:S01]  /*5e00*/  STS [R103+0x12000], R4 ;  /* 0x0120000467007388 */ /* 0x0005e20000000800 */
[----:B------:R-:W-:Y:S01]  /*5e10*/  FMUL.FTZ R17, R250, R12 ;  /* 0x0000000cfa117220 */ /* 0x000fe20000410000 */
[----:B------:R-:W-:Y:S01]  /*5e20*/  FFMA.FTZ R12, -R85, R85, 1 ;  /* 0x3f800000550c7423 */ /* 0x000fe20000010155 */
[----:B------:R-:W-:Y:S01]  /*5e30*/  FFMA.FTZ R16, -R84, R84, 1 ;  /* 0x3f80000054107423 */ /* 0x000fe20000010154 */
[----:B------:R-:W-:Y:S01]  /*5e40*/  FMUL.FTZ R5, R70, R5 ;  /* 0x0000000546057220 */ /* 0x000fe20000410000 */
[----:B------:R-:W-:Y:S01]  /*5e50*/  FMUL.FTZ R9, R71, R9 ;  /* 0x0000000947097220 */ /* 0x000fe20000410000 */
[----:B------:R-:W-:Y:S01]  /*5e60*/  FMUL.FTZ R69, R244, R69 ;  /* 0x00000045f4457220 */ /* 0x000fe20000410000 */
[----:B------:R-:W-:Y:S01]  /*5e70*/  FMUL.FTZ R12, R12, UR8 ;  /* 0x000000080c0c7c20 */ /* 0x000fe20008410000 */
[----:B------:R-:W-:Y:S01]  /*5e80*/  FMUL.FTZ R16, R16, UR8 ;  /* 0x0000000810107c20 */ /* 0x000fe20008410000 */
[----:B------:R-:W-:Y:S01]  /*5e90*/  FADD.FTZ R13, -R81, R13 ;  /* 0x0000000d510d7221 */ /* 0x000fe20000010100 */
[----:B------:R-:W-:Y:S01]  /*5ea0*/  F2FP.F16.F32.PACK_AB R9, R9, R5 ;  /* 0x000000050909723e */ /* 0x000fe200000000ff */
[----:B------:R-:W-:Y:S01]  /*5eb0*/  FMUL.FTZ R12, R68, R12 ;  /* 0x0000000c440c7220 */ /* 0x000fe20000410000 */
[----:B------:R-:W-:Y:S01]  /*5ec0*/  FMUL.FTZ R5, R69, R16 ;  /* 0x0000001045057220 */ /* 0x000fe20000410000 */
[----:B------:R-:W-:Y:S01]  /*5ed0*/  FMUL.FTZ R72, R247, R13 ;  /* 0x0000000df7487220 */ /* 0x000fe20000410000 */
[----:B------:R-:W-:Y:S01]  /*5ee0*/  FFMA.FTZ R13, -R92, R92, 1 ;  /* 0x3f8000005c0d7423 */ /* 0x000fe2000001015c */
[----:B------:R-:W-:Y:S01]  /*5ef0*/  FFMA.FTZ R8, -R86, R86, 1 ;  /* 0x3f80000056087423 */ /* 0x000fe20000010156 */
[----:B------:R-:W-:Y:S01]  /*5f00*/  FADD.FTZ R16, -R80, R10 ;  /* 0x0000000a50107221 */ /* 0x000fe20000010100 */
[----:B------:R-:W-:Y:S01]  /*5f10*/  FMUL.FTZ R6, R111, R6 ;  /* 0x000000066f067220 */ /* 0x000fe20000410000 */
[----:B------:R-:W-:Y:S01]  /*5f20*/  FMUL.FTZ R13, R13, UR8 ;  /* 0x000000080d0d7c20 */ /* 0x000fe20008410000 */
[----:B------:R-:W-:Y:S01]  /*5f30*/  FMUL.FTZ R8, R8, UR8 ;  /* 0x0000000808087c20 */ /* 0x000fe20008410000 */
[C---:B------:R-:W-:Y:S01]  /*5f40*/  FADD.FTZ R14, -R80.reuse, R14 ;  /* 0x0000000e500e7221 */ /* 0x040fe20000010100 */
[----:B------:R-:W-:Y:S01]  /*5f50*/  FADD.FTZ R15, -R80, R15 ;  /* 0x0000000f500f7221 */ /* 0x000fe20000010100 */
[----:B------:R-:W-:Y:S01]  /*5f60*/  FMUL.FTZ R13, R17, R13 ;  /* 0x0000000d110d7220 */ /* 0x000fe20000410000 */
[----:B------:R-:W-:Y:S01]  /*5f70*/  FMUL.FTZ R8, R72, R8 ;  /* 0x0000000848087220 */ /* 0x000fe20000410000 */
[C---:B------:R-:W-:Y:S01]  /*5f80*/  FADD.FTZ R18, -R80.reuse, R18 ;  /* 0x0000001250127221 */ /* 0x040fe20000010100 */
[----:B--2---:R-:W-:Y:S01]  /*5f90*/  FADD.FTZ R4, -R80, R7 ;  /* 0x0000000750047221 */ /* 0x004fe20000010100 */
[----:B------:R-:W-:Y:S01]  /*5fa0*/  F2FP.F16.F32.PACK_AB R7, R5, R12 ;  /* 0x0000000c0507723e */ /* 0x000fe200000000ff */
[----:B------:R-:W-:Y:S01]  /*5fb0*/  FFMA.FTZ R5, -R96, R96, 1 ;  /* 0x3f80000060057423 */ /* 0x000fe20000010160 */
[----:B------:R-:W-:Y:S01]  /*5fc0*/  F2FP.F16.F32.PACK_AB R8, R8, R13 ;  /* 0x0000000d0808723e */ /* 0x000fe200000000ff */
[----:B------:R-:W-:Y:S01]  /*5fd0*/  FMUL.FTZ R12, R110, R4 ;  /* 0x000000046e0c7220 */ /* 0x000fe20000410000 */
[----:B------:R-:W-:Y:S01]  /*5fe0*/  FFMA.FTZ R4, -R99, R99, 1 ;  /* 0x3f80000063047423 */ /* 0x000fe20000010163 */
[----:B------:R-:W-:Y:S01]  /*5ff0*/  FADD.FTZ R13, -R80, R11 ;  /* 0x0000000b500d7221 */ /* 0x000fe20000010100 */
[----:B------:R-:W-:Y:S01]  /*6000*/  FMUL.FTZ R11, R109, R16 ;  /* 0x000000106d0b7220 */ /* 0x000fe20000410000 */
[----:B------:R-:W-:Y:S01]  /*6010*/  FMUL.FTZ R16, R107, R14 ;  /* 0x0000000e6b107220 */ /* 0x000fe20000410000 */
[----:B------:R-:W-:Y:S01]  /*6020*/  FMUL.FTZ R10, R4, UR8 ;  /* 0x00000008040a7c20 */ /* 0x000fe20008410000 */
[----:B------:R-:W-:Y:S01]  /*6030*/  FMUL.FTZ R4, R5, UR8 ;  /* 0x0000000805047c20 */ /* 0x000fe20008410000 */
[----:B------:R-:W-:Y:S01]  /*6040*/  FFMA.FTZ R5, -R98, R98, 1 ;  /* 0x3f80000062057423 */ /* 0x000fe20000010162 */
[----:B------:R-:W-:Y:S01]  /*6050*/  FMUL.FTZ R13, R108, R13 ;  /* 0x0000000d6c0d7220 */ /* 0x000fe20000410000 */
[----:B------:R-:W-:Y:S01]  /*6060*/  FMUL.FTZ R10, R6, R10 ;  /* 0x0000000a060a7220 */ /* 0x000fe20000410000 */
[----:B------:R-:W-:Y:S01]  /*6070*/  FMUL.FTZ R4, R12, R4 ;  /* 0x000000040c047220 */ /* 0x000fe20000410000 */
[----:B------:R-:W-:Y:S01]  /*6080*/  FFMA.FTZ R6, -R97, R97, 1 ;  /* 0x3f80000061067423 */ /* 0x000fe20000010161 */
[----:B------:R-:W-:Y:S01]  /*6090*/  FMUL.FTZ R5, R5, UR8 ;  /* 0x0000000805057c20 */ /* 0x000fe20008410000 */
[----:B------:R-:W-:Y:S01]  /*60a0*/  FMUL.FTZ R17, R106, R15 ;  /* 0x0000000f6a117220 */ /* 0x000fe20000410000 */
[----:B------:R-:W-:Y:S01]  /*60b0*/  FADD.FTZ R19, -R80, R19 ;  /* 0x0000001350137221 */ /* 0x000fe20000010100 */
[----:B------:R-:W-:Y:S01]  /*60c0*/  F2FP.F16.F32.PACK_AB R4, R4, R10 ;  /* 0x0000000a0404723e */ /* 0x000fe200000000ff */
[----:B------:R-:W-:Y:S01]  /*60d0*/  FMUL.FTZ R6, R6, UR8 ;  /* 0x0000000806067c20 */ /* 0x000fe20008410000 */
[----:B------:R-:W-:Y:S01]  /*60e0*/  FMUL.FTZ R5, R11, R5 ;  /* 0x000000050b057220 */ /* 0x000fe20000410000 */
[----:B------:R-:W-:Y:S01]  /*60f0*/  FFMA.FTZ R11, -R95, R95, 1 ;  /* 0x3f8000005f0b7423 */ /* 0x000fe2000001015f */
[----:B------:R-:W-:Y:S01]  /*6100*/  FFMA.FTZ R10, -R94, R94, 1 ;  /* 0x3f8000005e0a7423 */ /* 0x000fe2000001015e */
[----:B------:R2:W-:Y:S01]  /*6110*/  STS [R103+0x12400], R4 ;  /* 0x0124000467007388 */ /* 0x0005e20000000800 */
[----:B------:R-:W-:Y:S01]  /*6120*/  FMUL.FTZ R6, R13, R6 ;  /* 0x000000060d067220 */ /* 0x000fe20000410000 */
[----:B------:R-:W-:Y:S01]  /*6130*/  FMUL.FTZ R11, R11, UR8 ;  /* 0x000000080b0b7c20 */ /* 0x000fe20008410000 */
[----:B------:R-:W-:Y:S01]  /*6140*/  FMUL.FTZ R10, R10, UR8 ;  /* 0x000000080a0a7c20 */ /* 0x000fe20008410000 */
[----:B------:R-:W-:Y:S01]  /*6150*/  STS [R102+0x12000], R9 ;  /* 0x0120000966007388 */ /* 0x000fe20000000800 */
[----:B------:R-:W-:Y:S01]  /*6160*/  FFMA.FTZ R13, -R93, R93, 1 ;  /* 0x3f8000005d0d7423 */ /* 0x000fe2000001015d */
[----:B------:R-:W-:Y:S01]  /*6170*/  F2FP.F16.F32.PACK_AB R6, R6, R5 ;  /* 0x000000050606723e */ /* 0x000fe200000000ff */
[----:B------:R-:W-:Y:S01]  /*6180*/  FFMA.FTZ R12, -R87, R87, 1 ;  /* 0x3f800000570c7423 */ /* 0x000fe20000010157 */
[----:B------:R-:W-:Y:S01]  /*6190*/  FMUL.FTZ R11, R16, R11 ;  /* 0x0000000b100b7220 */ /* 0x000fe20000410000 */
[----:B------:R-:W-:Y:S01]  /*61a0*/  FMUL.FTZ R10, R17, R10 ;  /* 0x0000000a110a7220 */ /* 0x000fe20000410000 */
[----:B------:R-:W-:Y:S01]  /*61b0*/  FMUL.FTZ R14, R105, R18 ;  /* 0x00000012690e7220 */ /* 0x000fe20000410000 */
[----:B------:R-:W-:Y:S01]  /*61c0*/  STS [R102+0x12400], R6 ;  /* 0x0124000666007388 */ /* 0x000fe20000000800 */
[----:B------:R-:W-:Y:S01]  /*61d0*/  FMUL.FTZ R15, R104, R19 ;  /* 0x00000013680f7220 */ /* 0x000fe20000410000 */
[----:B------:R-:W-:Y:S01]  /*61e0*/  FMUL.FTZ R13, R13, UR8 ;  /* 0x000000080d0d7c20 */ /* 0x000fe20008410000 */
[----:B------:R-:W-:Y:S01]  /*61f0*/  FMUL.FTZ R12, R12, UR8 ;  /* 0x000000080c0c7c20 */ /* 0x000fe20008410000 */
[----:B------:R-:W-:Y:S01]  /*6200*/  F2FP.F16.F32.PACK_AB R5, R10, R11 ;  /* 0x0000000b0a05723e */ /* 0x000fe200000000ff */
[----:B------:R-:W-:Y:S01]  /*6210*/  STS [R101+0x12000], R8 ;  /* 0x0120000865007388 */ /* 0x000fe20000000800 */
[----:B------:R-:W-:Y:S01]  /*6220*/  FMUL.FTZ R13, R14, R13 ;  /* 0x0000000d0e0d7220 */ /* 0x000fe20000410000 */
[----:B------:R-:W-:Y:S02]  /*6230*/  FMUL.FTZ R12, R15, R12 ;  /* 0x0000000c0f0c7220 */ /* 0x000fe40000410000 */
[----:B------:R-:W-:Y:S04]  /*6240*/  STS [R101+0x12400], R5 ;  /* 0x0124000565007388 */ /* 0x000fe80000000800 */
[----:B------:R-:W-:Y:S01]  /*6250*/  STS [R100+0x12000], R7 ;  /* 0x0120000764007388 */ /* 0x000fe20000000800 */
[----:B--2---:R-:W-:Y:S03]  /*6260*/  F2FP.F16.F32.PACK_AB R4, R12, R13 ;  /* 0x0000000d0c04723e */ /* 0x004fe600000000ff */
[----:B------:R1:W5:Y:S04]  /*6270*/  LDL.LU R111, [R1+0xb8] ;  /* 0x0000b800016f7983 */ /* 0x0003680000300800 */
[----:B------:R-:W-:Y:S01]  /*6280*/  STS [R100+0x12400], R4 ;  /* 0x0124000464007388 */ /* 0x000fe20000000800 */
[----:B------:R-:W-:Y:S06]  /*6290*/  BAR.SYNC.DEFER_BLOCKING 0x0 ;  /* 0x0000000000007b1d */ /* 0x000fec0000010000 */
[----:B------:R-:W-:Y:S04]  /*62a0*/  LDSM.16.MT88.4 R4, [R3+0x14000] ;  /* 0x014000000304783b */ /* 0x000fe80000004200 */
[----:B------:R-:W2:Y:S04]  /*62b0*/  LDSM.16.MT88.4 R8, [R0+0x6000] ;  /* 0x006000000008783b */ /* 0x000ea80000004200 */
[----:B------:R1:W5:Y:S04]  /*62c0*/  LDL.LU R110, [R1+0xb4] ;  /* 0x0000b400016e7983 */ /* 0x0003680000300800 */
[----:B------:R1:W5:Y:S04]  /*62d0*/  LDL.LU R109, [R1+0xb0] ;  /* 0x0000b000016d7983 */ /* 0x0003680000300800 */
[----:B------:R-:W3:Y:S04]  /*62e0*/  LDSM.16.MT88.4 R12, [R2+0x14000] ;  /* 0x01400000020c783b */ /* 0x000ee80000004200 */
[----:B------:R1:W5:Y:S04]  /*62f0*/  LDL.LU R108, [R1+0xac] ;  /* 0x0000ac00016c7983 */ /* 0x0003680000300800 */
[----:B------:R1:W5:Y:S04]  /*6300*/  LDL.LU R107, [R1+0xa8] ;  /* 0x0000a800016b7983 */ /* 0x0003680000300800 */
[----:B------:R1:W5:Y:S04]  /*6310*/  LDL.LU R106, [R1+0xa4] ;  /* 0x0000a400016a7983 */ /* 0x0003680000300800 */
[----:B------:R1:W5:Y:S04]  /*6320*/  LDL.LU R105, [R1+0xa0] ;  /* 0x0000a00001697983 */ /* 0x0003680000300800 */
[----:B------:R-:W4:Y:S04]  /*6330*/  LDSM.16.MT88.4 R16, [R0+0x8000] ;  /* 0x008000000010783b */ /* 0x000f280000004200 */
[----:B------:R1:W5:Y:S01]  /*6340*/  LDL.LU R104, [R1+0x9c] ;  /* 0x00009c0001687983 */ /* 0x0003620000300800 */
[-C--:B--2---:R-:W-:Y:S03]  /*6350*/  HMMA.16816.F32 R20, R4, R8.reuse, R20 ;  /* 0x000000080414723c */ /* 0x084fe60000001814 */
[----:B------:R1:W5:Y:S04]  /*6360*/  LDL.LU R103, [R1+0x98] ;  /* 0x0000980001677983 */ /* 0x0003680000300800 */
[----:B------:R1:W5:Y:S04]  /*6370*/  LDL.LU R102, [R1+0x94] ;  /* 0x0000940001667983 */ /* 0x0003680000300800 */
[----:B------:R1:W5:Y:S01]  /*6380*/  LDL.LU R101, [R1+0x90] ;  /* 0x0000900001657983 */ /* 0x0003620000300800 */
[C---:B---3--:R-:W-:Y:S03]  /*6390*/  HMMA.16816.F32 R24, R12.reuse, R8, R24 ;  /* 0x000000080c18723c */ /* 0x048fe60000001818 */
[----:B------:R1:W5:Y:S04]  /*63a0*/  LDL.LU R100, [R1+0x8c] ;  /* 0x00008c0001647983 */ /* 0x0003680000300800 */
[----:B------:R1:W5:Y:S01]  /*63b0*/  LDL R96, [R1+0x68] ;  /* 0x0000680001607983 */ /* 0x0003620000100800 */
[-C--:B------:R-:W-:Y:S03]  /*63c0*/  HMMA.16816.F32 R28, R12, R10.reuse, R28 ;  /* 0x0000000a0c1c723c */ /* 0x080fe6000000181c */
[----:B------:R-:W2:Y:S03]  /*63d0*/  LDSM.16.MT88.4 R68, [R0+0xa000] ;  /* 0x00a000000044783b */ /* 0x000ea60000004200 */
[C---:B------:R-:W-:Y:S01]  /*63e0*/  HMMA.16816.F32 R32, R4.reuse, R10, R32 ;  /* 0x0000000a0420723c */ /* 0x040fe20000001820 */
[----:B------:R-:W-:Y:S04]  /*63f0*/  LDSM.16.MT88.4 R72, [R3+0x14800] ;  /* 0x014800000348783b */ /* 0x000fe80000004200 */
[----:B------:R-:W3:Y:S01]  /*6400*/  LDSM.16.MT88.4 R76, [R0+0x6800] ;  /* 0x00680000004c783b */ /* 0x000ee20000004200 */
[-C--:B----4-:R-:W-:Y:S03]  /*6410*/  HMMA.16816.F32 R36, R4, R16.reuse, R36 ;  /* 0x000000100424723c */ /* 0x090fe60000001824 */
[----:B------:R-:W4:Y:S04]  /*6420*/  LDSM.16.MT88.4 R80, [R2+0x14800] ;  /* 0x014800000250783b */ /* 0x000f280000004200 */
[----:B------:R-:W1:Y:S01]  /*6430*/  LDSM.16.MT88.4 R84, [R0+0x8800] ;  /* 0x008800000054783b */ /* 0x000e620000004200 */
[C---:B------:R-:W-:Y:S03]  /*6440*/  HMMA.16816.F32 R40, R12.reuse, R16, R40 ;  /* 0x000000100c28723c */ /* 0x040fe60000001828 */
[----:B------:R-:W1:Y:S03]  /*6450*/  LDSM.16.MT88.4 R8, [R0+0xa800] ;  /* 0x00a800000008783b */ /* 0x000e660000004200 */
[-C--:B------:R-:W-:Y:S01]  /*6460*/  HMMA.16816.F32 R44, R12, R18.reuse, R44 ;  /* 0x000000120c2c723c */ /* 0x080fe2000000182c */
[----:B------:R-:W-:Y:S04]  /*6470*/  LDSM.16.MT88.4 R88, [R0+0x7800] ;  /* 0x007800000058783b */ /* 0x000fe80000004200 */
[----:B------:R-:W-:Y:S01]  /*6480*/  LDSM.16.MT88.4 R92, [R2+0x15800] ;  /* 0x01580000025c783b */ /* 0x000fe20000004200 */
[C---:B------:R-:W-:Y:S03]  /*6490*/  HMMA.16816.F32 R48, R4.reuse, R18, R48 ;  /* 0x000000120430723c */ /* 0x040fe60000001830 */
[----:B------:R-:W-:Y:S03]  /*64a0*/  LDSM.16.MT88.4 R16, [R2+0x15000] ;  /* 0x015000000210783b */ /* 0x000fe60000004200 */
[-C--:B--2---:R-:W-:Y:S06]  /*64b0*/  HMMA.16816.F32 R52, R4, R68.reuse, R52 ;  /* 0x000000440434723c */ /* 0x084fec0000001834 */
[C---:B------:R-:W-:Y:S06]  /*64c0*/  HMMA.16816.F32 R56, R12.reuse, R68, R56 ;  /* 0x000000440c38723c */ /* 0x040fec0000001838 */
[-C--:B------:R-:W-:Y:S01]  /*64d0*/  HMMA.16816.F32 R60, R12, R70.reuse, R60 ;  /* 0x000000460c3c723c */ /* 0x080fe2000000183c */
[----:B------:R-:W-:Y:S05]  /*64e0*/  LDSM.16.MT88.4 R12, [R0+0x7000] ;  /* 0x00700000000c783b */ /* 0x000fea0000004200 */
[----:B------:R-:W-:Y:S01]  /*64f0*/  HMMA.16816.F32 R64, R4, R70, R64 ;  /* 0x000000460440723c */ /* 0x000fe20000001840 */
[----:B------:R-:W2:Y:S04]  /*6500*/  LDSM.16.MT88.4 R4, [R3+0x15000] ;  /* 0x015000000304783b */ /* 0x000ea80000004200 */
[----:B------:R-:W2:Y:S01]  /*6510*/  LDSM.16.MT88.4 R68, [R0+0x9000] ;  /* 0x009000000044783b */ /* 0x000ea20000004200 */
[-C--:B---3--:R-:W-:Y:S06]  /*6520*/  HMMA.16816.F32 R20, R72, R76.reuse, R20 ;  /* 0x0000004c4814723c */ /* 0x088fec0000001814 */
[C---:B----4-:R-:W-:Y:S06]  /*6530*/  HMMA.16816.F32 R24, R80.reuse, R76, R24 ;  /* 0x0000004c5018723c */ /* 0x050fec0000001818 */
[-C--:B------:R-:W-:Y:S06]  /*6540*/  HMMA.16816.F32 R28, R80, R78.reuse, R28 ;  /* 0x0000004e501c723c */ /* 0x080fec000000181c */
[C---:B------:R-:W-:Y:S01]  /*6550*/  HMMA.16816.F32 R32, R72.reuse, R78, R32 ;  /* 0x0000004e4820723c */ /* 0x040fe20000001820 */
[----:B------:R-:W3:Y:S05]  /*6560*/  LDSM.16.MT88.4 R76, [R0+0xb000] ;  /* 0x00b00000004c783b */ /* 0x000eea0000004200 */
[-C--:B-1----:R-:W-:Y:S06]  /*6570*/  HMMA.16816.F32 R36, R72, R84.reuse, R36 ;  /* 0x000000544824723c */ /* 0x082fec0000001824 */
[C---:B------:R-:W-:Y:S06]  /*6580*/  HMMA.16816.F32 R40, R80.reuse, R84, R40 ;  /* 0x000000545028723c */ /* 0x040fec0000001828 */
[-C--:B------:R-:W-:Y:S06]  /*6590*/  HMMA.16816.F32 R44, R80, R86.reuse, R44 ;  /* 0x00000056502c723c */ /* 0x080fec000000182c */
[C---:B------:R-:W-:Y:S01]  /*65a0*/  HMMA.16816.F32 R48, R72.reuse, R86, R48 ;  /* 0x000000564830723c */ /* 0x040fe20000001830 */
[----:B------:R-:W1:Y:S05]  /*65b0*/  LDSM.16.MT88.4 R84, [R3+0x15800] ;  /* 0x015800000354783b */ /* 0x000e6a0000004200 */
[-C--:B------:R-:W-:Y:S06]  /*65c0*/  HMMA.16816.F32 R52, R72, R8.reuse, R52 ;  /* 0x000000084834723c */ /* 0x080fec0000001834 */
[C---:B------:R-:W-:Y:S06]  /*65d0*/  HMMA.16816.F32 R56, R80.reuse, R8, R56 ;  /* 0x000000085038723c */ /* 0x040fec0000001838 */
[-C--:B------:R-:W-:Y:S01]  /*65e0*/  HMMA.16816.F32 R60, R80, R10.reuse, R60 ;  /* 0x0000000a503c723c */ /* 0x080fe2000000183c */
[----:B------:R-:W4:Y:S05]  /*65f0*/  LDSM.16.MT88.4 R80, [R0+0x9800] ;  /* 0x009800000050783b */ /* 0x000f2a0000004200 */
[----:B------:R-:W-:Y:S01]  /*6600*/  HMMA.16816.F32 R64, R72, R10, R64 ;  /* 0x0000000a4840723c */ /* 0x000fe20000001840 */
[----:B------:R-:W4:Y:S01]  /*6610*/  LDSM.16.MT88.4 R8, [R0+0xb800] ;  /* 0x00b800000008783b */ /* 0x000f220000004200 */
[----:B------:R-:W-:Y:S04]  /*6620*/  BAR.SYNC.DEFER_BLOCKING 0x0 ;  /* 0x0000000000007b1d */ /* 0x000fe80000010000 */
        /* <DEDUP_REMOVED lines=12> */
[-C--:B-1----:R-:W-:Y:S06]  /*66f0*/  HMMA.16816.F32 R20, R84, R88.reuse, R20 ;  /* 0x000000585414723c */ /* 0x082fec0000001814 */
[C---:B------:R-:W-:Y:S06]  /*6700*/  HMMA.16816.F32 R24, R92.reuse, R88, R24 ;  /* 0x000000585c18723c */ /* 0x040fec0000001818 */
[-C--:B------:R-:W-:Y:S06]  /*6710*/  HMMA.16816.F32 R28, R92, R90.reuse, R28 ;  /* 0x0000005a5c1c723c */ /* 0x080fec000000181c */
[C---:B------:R-:W-:Y:S06]  /*6720*/  HMMA.16816.F32 R32, R84.reuse, R90, R32 ;  /* 0x0000005a5420723c */ /* 0x040fec0000001820 */
        /* <DEDUP_REMOVED lines=64> */
.L_x_332:
        /* <DEDUP_REMOVED lines=430> */
.L_x_333:
        /* <DEDUP_REMOVED lines=176> */
.L_x_335:
        /* <DEDUP_REMOVED lines=19> */
.L_x_336:
        /* <DEDUP_REMOVED lines=53> */
.L_x_338:
[----:B------:R-:W-:Y:S05]  /*9590*/  BSYNC B0 ;  /* 0x0000000000007941 */ /* 0x000fea0003800000 */
.L_x_337:
        /* <DEDUP_REMOVED lines=20> */
.L_x_340:
[----:B------:R-:W-:Y:S05]  /*96e0*/  BSYNC B0 ;  /* 0x0000000000007941 */ /* 0x000fea0003800000 */
.L_x_339:
        /* <DEDUP_REMOVED lines=35> */
.L_x_342:
[----:B------:R-:W-:Y:S05]  /*9920*/  BSYNC B0 ;  /* 0x0000000000007941 */ /* 0x000fea0003800000 */
.L_x_341:
        /* <DEDUP_REMOVED lines=19> */
.L_x_315:
[----:B------:R-:W-:Y:S05]  /*9a60*/  BSYNC B1 ;  /* 0x0000000000017941 */ /* 0x000fea0003800000 */
.L_x_301:
        /* <DEDUP_REMOVED lines=8> */
.L_x_343:
[----:B------:R-:W-:Y:S05]  /*9af0*/  EXIT ;  /* 0x000000000000794d */ /* 0x000fea0003800000 */
.L_x_345:
        /* <DEDUP_REMOVED lines=16> */
.L_x_810:


//--------------------- .text._ZN5flash44flash_bwd_dq_dk_dv_loop_seqk_parallel_kernelI23Flash_bwd_kernel_traitsILi192ELi64ELi64ELi8ELi4ELi2ELi2ELb1ELb1EN7cutlass6half_tE19Flash_kernel_traitsILi192ELi64ELi64ELi8ES3_EELb1ELb1ELb0ELb0ELb0ELb1ELb0EEEvNS_16Flash_bwd_paramsE --------------------------
	.section	.text._ZN5flash44flash_bwd_dq_dk_dv_loop_seqk_parallel_kernelI23Flash_bwd_kernel_traitsILi192ELi64ELi64ELi8ELi4ELi2ELi2ELb1ELb1EN7cutlass6half_tE19Flash_kernel_traitsILi192ELi64ELi64ELi8ES3_EELb1ELb1ELb0ELb0ELb0ELb1ELb0EEEvNS_16Flash_bwd_paramsE,"ax",@progbits
	.align	128
        .global         _ZN5flash44flash_bwd_dq_dk_dv_loop_seqk_parallel_kernelI23Flash_bwd_kernel_traitsILi192ELi64ELi64ELi8ELi4ELi2ELi2ELb1ELb1EN7cutlass6half_tE19Flash_kernel_traitsILi192ELi64ELi64ELi8ES3_EELb1ELb1ELb0ELb0ELb0ELb1ELb0EEEvNS_16Flash_bwd_paramsE
        .type           _ZN5flash44flash_bwd_dq_dk_dv_loop_seqk_parallel_kernelI23Flash_bwd_kernel_traitsILi192ELi64ELi64ELi8ELi4ELi2ELi2ELb1ELb1EN7cutlass6half_tE19Flash_kernel_traitsILi192ELi64ELi64ELi8ES3_EELb1ELb1ELb0ELb0ELb0ELb1ELb0EEEvNS_16Flash_bwd_paramsE,@function
        .size           _ZN5flash44flash_bwd_dq_dk_dv_loop_seqk_parallel_kernelI23Flash_bwd_kernel_traitsILi192ELi64ELi64ELi8ELi4ELi2ELi2ELb1ELb1EN7cutlass6half_tE19Flash_kernel_traitsILi192ELi64ELi64ELi8ES3_EELb1ELb1ELb0ELb0ELb0ELb1ELb0EEEvNS_16Flash_bwd_paramsE,(.L_x_811 - _ZN5flash44flash_bwd_dq_dk_dv_loop_seqk_parallel_kernelI23Flash_bwd_kernel_traitsILi192ELi64ELi64ELi8ELi4ELi2ELi2ELb1ELb1EN7cutlass6half_tE19Flash_kernel_traitsILi192ELi64ELi64ELi8ES3_EELb1ELb1ELb0ELb0ELb0ELb1ELb0EEEvNS_16Flash_bwd_paramsE)
        .other          _ZN5flash44flash_bwd_dq_dk_dv_loop_seqk_parallel_kernelI23Flash_bwd_kernel_traitsILi192ELi64ELi64ELi8ELi4ELi2ELi2ELb1ELb1EN7cutlass6half_tE19Flash_kernel_traitsILi192ELi64ELi64ELi8ES3_EELb1ELb1ELb0ELb0ELb0ELb1ELb0EEEvNS_16Flash_bwd_paramsE,@"STO_CUDA_ENTRY STV_DEFAULT"
_ZN5flash44flash_bwd_dq_dk_dv_loop_seqk_parallel_kernelI23Flash_bwd_kernel_traitsILi192ELi64ELi64ELi8ELi4ELi2ELi2ELb1ELb1EN7cutlass6half_tE19Flash_kernel_traitsILi192ELi64ELi64ELi8ES3_EELb1ELb1ELb0ELb0ELb0ELb1ELb0EEEvNS_16Flash_bwd_paramsE:
.text._ZN5flash44flash_bwd_dq_dk_dv_loop_seqk_parallel_kernelI23Flash_bwd_kernel_traitsILi192ELi64ELi64ELi8ELi4ELi2ELi2ELb1ELb1EN7cutlass6half_tE19Flash_kernel_traitsILi192ELi64ELi64ELi8ES3_EELb1ELb1ELb0ELb0ELb0ELb1ELb0EEEvNS_16Flash_bwd_paramsE:
        /* <DEDUP_REMOVED lines=21> */
[CC--:B------:R-:W-:Y:S02]  /*0150*/  LEA.HI R12, R2.reuse, R8.reuse, RZ, 0x3 ;  /* 0x00000008020c7211 */ /* 0x0c0fe400078f18ff */
[CC--:B-1----:R-:W-:Y:S02]  /*0160*/  LEA.HI R0, R2.reuse, R8.reuse, RZ, 0x5 ;  /* 0x0000000802007211 */ /* 0x0c2fe400078f28ff */
        /* <DEDUP_REMOVED lines=8> */
[----:B------:R-:W-:Y:S01]  /*01f0*/  IMAD.IADD R10, R8, 0x1, -R4 ;  /* 0x00000001080a7824 */ /* 0x000fe200078e0a04 */
[----:B------:R-:W-:Y:S01]  /*0200*/  LOP3.LUT R5, R12, 0xfffffff8, RZ, 0xc0, !PT ;  /* 0xfffffff80c057812 */ /* 0x000fe200078ec0ff */
[C---:B------:R-:W-:Y:S01]  /*0210*/  IMAD.IADD R11, R8.reuse, 0x1, -R6 ;  /* 0x00000001080b7824 */ /* 0x040fe200078e0a06 */
[--C-:B------:R-:W-:Y:S01]  /*0220*/  SHF.R.S32.HI R4, RZ, 0x5, R0.reuse ;  /* 0x00000005ff047819 */ /* 0x100fe20000011400 */
[C---:B------:R-:W-:Y:S01]  /*0230*/  IMAD.IADD R17, R8.reuse, 0x1, -R7 ;  /* 0x0000000108117824 */ /* 0x040fe200078e0a07 */
[----:B------:R-:W-:Y:S01]  /*0240*/  SHF.R.S32.HI R7, RZ, 0x1f, R0 ;  /* 0x0000001fff077819 */ /* 0x000fe20000011400 */
[----:B------:R-:W-:Y:S01]  /*0250*/  IMAD.IADD R5, R8, 0x1, -R5 ;  /* 0x0000000108057824 */ /* 0x000fe200078e0a05 */
[----:B------:R-:W-:-:S02]  /*0260*/  SHF.R.S32.HI R6, RZ, 0x4, R3 ;  /* 0x00000004ff067819 */ /* 0x000fc40000011403 */
[--C-:B------:R-:W-:Y:S02]  /*0270*/  SHF.R.S32.HI R8, RZ, 0x2, R2.reuse ;  /* 0x00000002ff087819 */ /* 0x100fe40000011402 */
[----:B------:R-:W-:Y:S02]  /*0280*/  SHF.R.S32.HI R9, RZ, 0x1f, R2 ;  /* 0x0000001fff097819 */ /* 0x000fe40000011402 */
[----:B------:R-:W-:Y:S02]  /*0290*/  LEA.HI R2, R7, R4, RZ, 0x2 ;  /* 0x0000000407027211 */ /* 0x000fe400078f10ff */
[----:B------:R-:W-:Y:S02]  /*02a0*/  LEA.HI R3, R3, R6, RZ, 0x1 ;  /* 0x0000000603037211 */ /* 0x000fe400078f08ff */
[----:B------:R-:W-:Y:S02]  /*02b0*/  SHF.R.S32.HI R13, RZ, 0x3, R12 ;  /* 0x00000003ff0d7819 */ /* 0x000fe4000001140c */
[----:B------:R-:W-:-:S02]  /*02c0*/  LEA.HI R0, R0, R4, RZ, 0x1 ;  /* 0x0000000400007211 */ /* 0x000fc400078f08ff */
[----:B------:R-:W-:Y:S01]  /*02d0*/  LOP3.LUT R7, R2, 0xfffffffc, RZ, 0xc0, !PT ;  /* 0xfffffffc02077812 */ /* 0x000fe200078ec0ff */
[----:B------:R-:W-:Y:S01]  /*02e0*/  IMAD.SHL.U32 R13, R13, 0x40, RZ ;  /* 0x000000400d0d7824 */ /* 0x000fe200078e00ff */
[----:B------:R-:W-:Y:S02]  /*02f0*/  LOP3.LUT R3, R3, 0xfffffffe, RZ, 0xc0, !PT ;  /* 0xfffffffe03037812 */ /* 0x000fe400078ec0ff */
[----:B------:R-:W-:Y:S01]  /*0300*/  LOP3.LUT R0, R0, 0xfffffffe, RZ, 0xc0, !PT ;  /* 0xfffffffe00007812 */ /* 0x000fe200078ec0ff */
[----:B------:R-:W-:Y:S01]  /*0310*/  IMAD.IADD R20, R4, 0x1, -R7 ;  /* 0x0000000104147824 */ /* 0x000fe200078e0a07 */
[----:B------:R-:W-:Y:S01]  /*0320*/  LEA.HI R2, R9, R8, RZ, 0x3 ;  /* 0x0000000809027211 */ /* 0x000fe200078f18ff */
[----:B------:R-:W-:Y:S01]  /*0330*/  IMAD.IADD R14, R6, 0x1, -R3 ;  /* 0x00000001060e7824 */ /* 0x000fe200078e0a03 */
[C---:B------:R-:W-:Y:S01]  /*0340*/  LOP3.LUT P4, RZ, R5.reuse, 0x2, RZ, 0xc0, !PT ;  /* 0x0000000205ff7812 */ /* 0x040fe2000788c0ff */
[----:B------:R-:W-:Y:S01]  /*0350*/  IMAD.IADD R15, R4, 0x1, -R0 ;  /* 0x00000001040f7824 */ /* 0x000fe200078e0a00 */
[----:B------:R-:W-:Y:S01]  /*0360*/  LOP3.LUT R2, R2, 0xfffffff8, RZ, 0xc0, !PT ;  /* 0xfffffff802027812 */ /* 0x000fe200078ec0ff */
[----:B------:R-:W-:Y:S01]  /*0370*/  IMAD.SHL.U32 R3, R5, 0x8, RZ ;  /* 0x0000000805037824 */ /* 0x000fe200078e00ff */
[----:B------:R-:W-:Y:S01]  /*0380*/  LOP3.LUT R0, R13, 0x1c0, RZ, 0xc0, !PT ;  /* 0x000001c00d007812 */ /* 0x000fe200078ec0ff */
[----:B------:R-:W-:Y:S01]  /*0390*/  STL [R1+0x7c], R20 ;  /* 0x00007c1401007387 */ /* 0x000fe20000100800 */
[----:B------:R-:W-:Y:S01]  /*03a0*/  SHF.R.S32.HI R4, RZ, 0x1f, R10 ;  /* 0x0000001fff047819 */ /* 0x000fe2000001140a */
[----:B------:R-:W-:Y:S01]  /*03b0*/  IMAD.IADD R7, R8, 0x1, -R2 ;  /* 0x0000000108077824 */ /* 0x000fe200078e0a02 */
[----:B------:R-:W-:-:S02]  /*03c0*/  LOP3.LUT R3, R0, 0x38, R3, 0xf8, !PT ;  /* 0x0000003800037812 */ /* 0x000fc400078ef803 */
[----:B------:R-:W-:Y:S01]  /*03d0*/  SHF.R.U32.HI R2, RZ, 0x3, R0 ;  /* 0x00000003ff027819 */ /* 0x000fe20000011600 */
[C---:B------:R-:W-:Y:S01]  /*03e0*/  IMAD.SHL.U32 R0, R5.reuse, 0x40, RZ ;  /* 0x0000004005007824 */ /* 0x040fe200078e00ff */
[----:B------:R-:W-:Y:S02]  /*03f0*/  LOP3.LUT P3, RZ, R5, 0x4, RZ, 0xc0, !PT ;  /* 0x0000000405ff7812 */ /* 0x000fe4000786c0ff */
[----:B------:R-:W-:Y:S01]  /*0400*/  LOP3.LUT R9, R3, R2, RZ, 0x3c, !PT ;  /* 0x0000000203097212 */ /* 0x000fe200078e3cff */
[----:B------:R-:W-:Y:S01]  /*0410*/  IMAD.SHL.U32 R2, R15, 0x10, RZ ;  /* 0x000000100f027824 */ /* 0x000fe200078e00ff */
[----:B------:R-:W-:Y:S02]  /*0420*/  LOP3.LUT R0, R0, 0x1c0, RZ, 0xc0, !PT ;  /* 0x000001c000007812 */ /* 0x000fe400078ec0ff */
[----:B------:R-:W-:Y:S02]  /*0430*/  SHF.R.S32.HI R3, RZ, 0x1f, R11 ;  /* 0x0000001fff037819 */ /* 0x000fe4000001140b */
[----:B------:R-:W-:-:S02]  /*0440*/  LOP3.LUT R5, R0, 0x10, R2, 0xf8, !PT ;  /* 0x0000001000057812 */ /* 0x000fc400078ef802 */
[----:B------:R-:W-:Y:S01]  /*0450*/  LEA.HI R19, R4, R10, RZ, 0x2 ;  /* 0x0000000a04137211 */ /* 0x000fe200078f10ff */
[C---:B------:R-:W-:Y:S01]  /*0460*/  IMAD.SHL.U32 R10, R14.reuse, 0x20, RZ ;  /* 0x000000200e0a7824 */ /* 0x040fe200078e00ff */
[----:B------:R-:W-:Y:S01]  /*0470*/  LEA.HI R13, R3, R11, RZ, 0x3 ;  /* 0x0000000b030d7211 */ /* 0x000fe200078f18ff */
[----:B------:R-:W-:Y:S01]  /*0480*/  IMAD.SHL.U32 R3, R14, 0x200, RZ ;  /* 0x000002000e037824 */ /* 0x000fe200078e00ff */
[----:B------:R-:W-:Y:S02]  /*0490*/  SHF.R.S32.HI R21, RZ, 0x7, R16 ;  /* 0x00000007ff157819 */ /* 0x000fe40000011410 */
[----:B------:R-:W-:Y:S02]  /*04a0*/  LOP3.LUT R4, R0, 0x8, R12, 0xf8, !PT ;  /* 0x0000000800047812 */ /* 0x000fe400078ef80c */
[----:B------:R-:W-:Y:S01]  /*04b0*/  SHF.R.U32.HI R2, RZ, 0x3, R0 ;  /* 0x00000003ff027819 */ /* 0x000fe20000011600 */
[----:B------:R1:W-:Y:S01]  /*04c0*/  STL [R1+0x78], R21 ;  /* 0x0000781501007387 */ /* 0x0003e20000100800 */
[----:B------:R-:W-:-:S02]  /*04d0*/  LOP3.LUT R5, R5, 0x8, R12, 0xf8, !PT ;  /* 0x0000000805057812 */ /* 0x000fc400078ef80c */
[----:B------:R-:W-:Y:S01]  /*04e0*/  LOP3.LUT R0, R4, R2, RZ, 0x3c, !PT ;  /* 0x0000000204007212 */ /* 0x000fe200078e3cff */
[----:B------:R-:W-:Y:S01]  /*04f0*/  IMAD R4, R21, 0x800, R3 ;  /* 0x0000080015047824 */ /* 0x000fe200078e0203 */
[----:B------:R-:W-:Y:S01]  /*0500*/  LOP3.LUT R2, R3, R5, R2, 0xf6, !PT ;  /* 0x0000000503027212 */ /* 0x000fe200078ef602 */
[C---:B------:R-:W-:Y:S01]  /*0510*/  IMAD.SHL.U32 R5, R7.reuse, 0x40, RZ ;  /* 0x0000004007057824 */ /* 0x040fe200078e00ff */
[----:B------:R-:W-:Y:S01]  /*0520*/  SHF.R.S32.HI R3, RZ, 0x6, R18 ;  /* 0x00000006ff037819 */ /* 0x000fe20000011412 */
[----:B------:R-:W-:Y:S01]  /*0530*/  IMAD.IADD R0, R4, 0x1, R0 ;  /* 0x0000000104007824 */ /* 0x000fe200078e0200 */
[----:B------:R-:W-:Y:S02]  /*0540*/  LOP3.LUT R6, R7, 0x1, RZ, 0xc0, !PT ;  /* 0x0000000107067812 */ /* 0x000fe400078ec0ff */
[----:B------:R-:W-:Y:S01]  /*0550*/  LOP3.LUT R8, R13, 0xfffffff8, RZ, 0xc0, !PT ;  /* 0xfffffff80d087812 */ /* 0x000fe200078ec0ff */
[C---:B------:R-:W-:Y:S01]  /*0560*/  IMAD R16, R3.reuse, 0x200, R9 ;  /* 0x0000020003107824 */ /* 0x040fe200078e0209 */
[----:B------:R-:W-:Y:S01]  /*0570*/  ISETP.NE.U32.AND P0, PT, R6, 0x1, PT ;  /* 0x000000010600780c */ /* 0x000fe20003f05070 */
[----:B------:R-:W-:Y:S01]  /*0580*/  IMAD.SHL.U32 R4, R3, 0x8, RZ ;  /* 0x0000000803047824 */ /* 0x000fe200078e00ff */
[----:B------:R-:W-:Y:S01]  /*0590*/  LOP3.LUT R3, R5, 0x1c0, RZ, 0xc0, !PT ;  /* 0x000001c005037812 */ /* 0x000fe200078ec0ff */
[----:B------:R-:W-:Y:S01]  /*05a0*/  IMAD.IADD R8, R11, 0x1, -R8 ;  /* 0x000000010b087824 */ /* 0x000fe200078e0a08 */
[----:B------:R-:W-:Y:S01]  /*05b0*/  R2P PR, R7, 0x6 ;  /* 0x0000000607007804 */ /* 0x000fe20000000000 */
[----:B------:R-:W-:Y:S01]  /*05c0*/  IMAD.SHL.U32 R6, R17, 0x2, RZ ;  /* 0x0000000211067824 */ /* 0x000fe200078e00ff */
[----:B------:R-:W-:-:S02]  /*05d0*/  SHF.R.U32.HI R5, RZ, 0x3, R3 ;  /* 0x00000003ff057819 */ /* 0x000fc40000011603 */
[----:B------:R-:W-:Y:S01]  /*05e0*/  LOP3.LUT R4, R4, 0x18, RZ, 0xc0, !PT ;  /* 0x0000001804047812 */ /* 0x000fe200078ec0ff */
[--C-:B------:R-:W-:Y:S01]  /*05f0*/  IMAD R11, R20, 0x400, R6.reuse ;  /* 0x00000400140b7824 */ /* 0x100fe200078e0206 */
[C---:B------:R-:W-:Y:S01]  /*0600*/  LOP3.LUT P6, RZ, R8.reuse, 0x2, RZ, 0xc0, !PT ;  /* 0x0000000208ff7812 */ /* 0x040fe200078cc0ff */
[----:B------:R-:W-:Y:S01]  /*0610*/  IMAD R6, R15, 0x400, R6 ;  /* 0x000004000f067824 */ /* 0x000fe200078e0206 */
[----:B------:R-:W-:Y:S01]  /*0620*/  LOP3.LUT P5, RZ, R8, 0x4, RZ, 0xc0, !PT ;  /* 0x0000000408ff7812 */ /* 0x000fe200078ac0ff */
[----:B-1----:R-:W-:Y:S01]  /*0630*/  IMAD.SHL.U32 R21, R21, 0x20, RZ ;  /* 0x0000002015157824 */ /* 0x002fe200078e00ff */
[----:B------:R-:W-:Y:S02]  /*0640*/  LOP3.LUT R10, R4, 0x20, R10, 0xf8, !PT ;  /* 0x00000020040a7812 */ /* 0x000fe400078ef80a */
[----:B------:R-:W-:Y:S02]  /*0650*/  LEA R2, R2, UR4, 0x1 ;  /* 0x0000000402027c11 */ /* 0x000fe4000f8e08ff */
[----:B------:R-:W-:Y:S01]  /*0660*/  LOP3.LUT R7, R3, 0x20, R21, 0xf8, !PT ;  /* 0x0000002003077812 */ /* 0x000fe200078ef815 */
[----:B------:R-:W-:Y:S03]  /*0670*/  STL [R1+0x84], R21 ;  /* 0x0000841501007387 */ /* 0x000fe60000100800 */
[----:B------:R-:W-:Y:S01]  /*0680*/  LOP3.LUT R9, R7, R5, RZ, 0x3c, !PT ;  /* 0x0000000507097212 */ /* 0x000fe200078e3cff */
[----:B------:R-:W-:Y:S01]  /*0690*/  IMAD.SHL.U32 R7, R8, 0x40, RZ ;  /* 0x0000004008077824 */ /* 0x000fe200078e00ff */
[----:B------:R-:W-:Y:S01]  /*06a0*/  LOP3.LUT R8, R5, R3, R4, 0x1e, !PT ;  /* 0x0000000305087212 */ /* 0x000fe200078e1e04 */
[----:B------:R-:W-:-:S02]  /*06b0*/  IMAD.SHL.U32 R5, R14, 0x8, RZ ;  /* 0x000000080e057824 */ /* 0x000fc400078e00ff */
[----:B------:R-:W-:Y:S01]  /*06c0*/  IMAD.IADD R12, R11, 0x1, R9 ;  /* 0x000000010b0c7824 */ /* 0x000fe200078e0209 */
[----:B------:R-:W-:Y:S01]  /*06d0*/  LOP3.LUT R3, R7, 0x1c0, RZ, 0xc0, !PT ;  /* 0x000001c007037812 */ /* 0x000fe200078ec0ff */
[----:B------:R-:W-:Y:S02]  /*06e0*/  IMAD.SHL.U32 R9, R13, 0x40, RZ ;  /* 0x000000400d097824 */ /* 0x000fe400078e00ff */
[----:B------:R-:W-:Y:S01]  /*06f0*/  IMAD.IADD R11, R6, 0x1, R8 ;  /* 0x00000001060b7824 */ /* 0x000fe200078e0208 */
[----:B------:R-:W-:Y:S01]  /*0700*/  SHF.R.U32.HI R4, RZ, 0x3, R3 ;  /* 0x00000003ff047819 */ /* 0x000fe20000011603 */
[----:B------:R-:W-:Y:S01]  /*0710*/  IMAD.MOV.U32 R6, RZ, RZ, 0x20 ;  /* 0x00000020ff067424 */ /* 0x000fe200078e00ff */
[----:B------:R-:W-:Y:S01]  /*0720*/  LOP3.LUT R5, R3, 0x8, R5, 0xf8, !PT ;  /* 0x0000000803057812 */ /* 0x000fe200078ef805 */
[----:B------:R-:W-:Y:S01]  /*0730*/  IMAD.MOV.U32 R13, RZ, RZ, 0x40 ;  /* 0x00000040ff0d7424 */ /* 0x000fe200078e00ff */
[----:B------:R-:W-:Y:S02]  /*0740*/  LOP3.LUT R9, R9, 0xfffffe00, RZ, 0xc0, !PT ;  /* 0xfffffe0009097812 */ /* 0x000fe400078ec0ff */
[----:B------:R-:W-:Y:S01]  /*0750*/  LOP3.LUT R3, R4, R10, R3, 0x1e, !PT ;  /* 0x0000000a04037212 */ /* 0x000fe200078e1e03 */
[----:B------:R-:W-:Y:S01]  /*0760*/  IMAD.MOV.U32 R10, RZ, RZ, -0x10 ;  /* 0xfffffff0ff0a7424 */ /* 0x000fe200078e00ff */
[----:B------:R-:W-:Y:S01]  /*0770*/  LOP3.LUT R4, R5, R4, RZ, 0x3c, !PT ;  /* 0x0000000405047212 */ /* 0x000fe200078e3cff */
[----:B------:R-:W-:Y:S01]  /*0780*/  IMAD R7, R20, 0x400, R9 ;  /* 0x0000040014077824 */ /* 0x000fe200078e0209 */
[----:B------:R-:W-:Y:S01]  /*0790*/  SHF.R.S32.HI R5, RZ, 0x2, R19 ;  /* 0x00000002ff057819 */ /* 0x000fe20000011413 */
[----:B------:R-:W-:Y:S01]  /*07a0*/  IMAD R8, R15, 0x400, R9 ;  /* 0x000004000f087824 */ /* 0x000fe200078e0209 */
[----:B------:R-:W-:Y:S01]  /*07b0*/  LOP3.LUT R9, R3, R9, RZ, 0xfc, !PT ;  /* 0x0000000903097212 */ /* 0x000fe200078efcff */
[----:B------:R-:W-:Y:S01]  /*07c0*/  IMAD.IADD R7, R7, 0x1, R4 ;  /* 0x0000000107077824 */ /* 0x000fe200078e0204 */
[----:B------:R-:W-:Y:S01]  /*07d0*/  SEL R10, R10, 0x10, !P0 ;  /* 0x000000100a0a7807 */ /* 0x000fe20004000000 */
[----:B------:R-:W-:-:S02]  /*07e0*/  IMAD.IADD R8, R4, 0x1, R8 ;  /* 0x0000000104087824 */ /* 0x000fc400078e0208 */
[----:B------:R-:W-:Y:S01]  /*07f0*/  IMAD R14, R20, 0x10, R5 ;  /* 0x00000010140e7824 */ /* 0x000fe200078e0205 */
[----:B------:R-:W-:Y:S01]  /*0800*/  LEA R5, R16, UR4, 0x1 ;  /* 0x0000000410057c11 */ /* 0x000fe2000f8e08ff */
[----:B------:R-:W-:Y:S01]  /*0810*/  IMAD.U32 R4, RZ, RZ, UR5 ;  /* 0x00000005ff047e24 */ /* 0x000fe2000f8e00ff */
[----:B------:R-:W-:Y:S01]  /*0820*/  USHF.R.S32.HI UR5, URZ, 0x1f, UR48 ;  /* 0x0000001f3f057899 */ /* 0x000fe20008011430 */
[----:B------:R-:W-:Y:S01]  /*0830*/  IMAD.U32 R3, RZ, RZ, UR6 ;  /* 0x00000006ff037e24 */ /* 0x000fe2000f8e00ff */
[----:B------:R-:W-:Y:S01]  /*0840*/  USHF.R.S32.HI UR6, URZ, 0x1f, UR59 ;  /* 0x0000001f3f067899 */ /* 0x000fe2000801143b */
[----:B------:R1:W-:Y:S01]  /*0850*/  STL [R1+0x48], R14 ;  /* 0x0000480e01007387 */ /* 0x0003e20000100800 */
[C---:B------:R-:W-:Y:S02]  /*0860*/  SEL R4, R6.reuse, 0xffffffe0, !P4 ;  /* 0xffffffe006047807 */ /* 0x040fe40006000000 */
[----:B------:R-:W-:Y:S01]  /*0870*/  IMAD.U32 R3, RZ, RZ, UR5 ;  /* 0x00000005ff037e24 */ /* 0x000fe2000f8e00ff */
[----:B------:R2:W-:Y:S01]  /*0880*/  STL [R1+0x2c], R5 ;  /* 0x00002c0501007387 */ /* 0x0005e20000100800 */
[----:B------:R-:W-:Y:S01]  /*0890*/  IMAD.U32 R3, RZ, RZ, UR6 ;  /* 0x00000006ff037e24 */ /* 0x000fe2000f8e00ff */
[----:B------:R-:W-:Y:S01]  /*08a0*/  SEL R3, R13, 0xffffffc0, !P3 ;  /* 0xffffffc00d037807 */ /* 0x000fe20005800000 */
[----:B------:R-:W-:Y:S01]  /*08b0*/  UIADD3 UR6, UR4, 0xc000, URZ ;  /* 0x0000c00004067890 */ /* 0x000fe2000fffe03f */
[----:B------:R-:W-:Y:S01]  /*08c0*/  SEL R6, R6, 0xffffffe0, !P6 ;  /* 0xffffffe006067807 */ /* 0x000fe20007000000 */
[----:B------:R-:W-:-:S06]  /*08d0*/  UIADD3 UR5, UR4, 0x12000, URZ ;  /* 0x0001200004057890 */ /* 0x000fcc000fffe03f */
[----:B------:R-:W-:Y:S02]  /*08e0*/  LEA R8, R8, UR5, 0x1 ;  /* 0x0000000508087c11 */ /* 0x000fe4000f8e08ff */
[----:B-1----:R-:W-:Y:S02]  /*08f0*/  LEA R14, R0, UR4, 0x1 ;  /* 0x00000004000e7c11 */ /* 0x002fe4000f8e08ff */
[----:B------:R-:W-:Y:S02]  /*0900*/  LEA R0, R12, UR4, 0x1 ;  /* 0x000000040c007c11 */ /* 0x000fe4000f8e08ff */
[----:B--2---:R-:W-:Y:S01]  /*0910*/  SEL R5, R13, 0xffffffc0, !P5 ;  /* 0xffffffc00d057807 */ /* 0x004fe20006800000 */
[----:B------:R-:W-:Y:S01]  /*0920*/  IMAD.IADD R13, R4, 0x1, R14 ;  /* 0x00000001040d7824 */ /* 0x000fe200078e020e */
[----:B------:R-:W-:Y:S01]  /*0930*/  STL [R1], R14 ;  /* 0x0000000e01007387 */ /* 0x000fe20000100800 */
[C---:B------:R-:W-:Y:S01]  /*0940*/  IADD3 R4, R3.reuse, R14, R4 ;  /* 0x0000000e03047210 */ /* 0x040fe20007ffe004 */
[----:B------:R-:W-:-:S02]  /*0950*/  IMAD.IADD R252, R3, 0x1, R14 ;  /* 0x0000000103fc7824 */ /* 0x000fc400078e020e */
[----:B------:R1:W-:Y:S01]  /*0960*/  STL [R1+0x4], R13 ;  /* 0x0000040d01007387 */ /* 0x0003e20000100800 */
[----:B------:R-:W-:-:S03]  /*0970*/  IMAD.IADD R3, R3, 0x1, R2 ;  /* 0x0000000103037824 */ /* 0x000fc600078e0202 */
[----:B------:R2:W-:Y:S04]  /*0980*/  STL [R1+0x10], R4 ;  /* 0x0000100401007387 */ /* 0x0005e80000100800 */
[----:B------:R3:W-:Y:S01]  /*0990*/  STL [R1+0x4c], R0 ;  /* 0x00004c0001007387 */ /* 0x0007e20000100800 */
[----:B-1----:R-:W-:Y:S01]  /*09a0*/  LEA R13, R11, UR6, 0x1 ;  /* 0x000000060b0d7c11 */ /* 0x002fe2000f8e08ff */
[C---:B------:R-:W-:Y:S02]  /*09b0*/  IMAD.IADD R11, R0.reuse, 0x1, R10 ;  /* 0x00000001000b7824 */ /* 0x040fe400078e020a */
[C---:B--2---:R-:W-:Y:S02]  /*09c0*/  VIADD R4, R0.reuse, 0x20 ;  /* 0x0000002000047836 */ /* 0x044fe40000000000 */
[----:B------:R-:W-:Y:S01]  /*09d0*/  STL [R1+0x64], R13 ;  /* 0x0000640d01007387 */ /* 0x000fe20000100800 */
[----:B------:R-:W-:-:S02]  /*09e0*/  @P1 VIADD R4, R0, 0xffffffe0 ;  /* 0xffffffe000041836 */ /* 0x000fc40000000000 */
[C---:B------:R-:W-:Y:S01]  /*09f0*/  VIADD R12, R13.reuse, 0x40 ;  /* 0x000000400d0c7836 */ /* 0x040fe20000000000 */
[----:B------:R1:W-:Y:S01]  /*0a00*/  STL [R1+0x58], R11 ;  /* 0x0000580b01007387 */ /* 0x0003e20000100800 */
[----:B------:R-:W-:Y:S01]  /*0a10*/  @P2 VIADD R12, R13, 0xffffffc0 ;  /* 0xffffffc00d0c2836 */ /* 0x000fe20000000000 */
[----:B---3--:R-:W-:Y:S02]  /*0a20*/  LEA R0, R9, UR4, 0x1 ;  /* 0x0000000409007c11 */ /* 0x008fe4000f8e08ff */
[----:B-1----:R-:W-:Y:S01]  /*0a30*/  LEA R11, R7, UR4, 0x1 ;  /* 0x00000004070b7c11 */ /* 0x002fe2000f8e08ff */
[----:B------:R-:W-:-:S04]  /*0a40*/  ULDC.64 UR4, c[0x0][0x208] ;  /* 0x0000820000047ab9 */ /* 0x000fc80000000a00 */
[----:B------:R-:W-:Y:S01]  /*0a50*/  STL [R1+0x8], R11 ;  /* 0x0000080b01007387 */ /* 0x000fe20000100800 */
[C---:B------:R-:W-:Y:S02]  /*0a60*/  IMAD.IADD R7, R11.reuse, 0x1, R6 ;  /* 0x000000010b077824 */ /* 0x040fe400078e0206 */
[----:B------:R-:W-:Y:S01]  /*0a70*/  IMAD.IADD R9, R11, 0x1, R5 ;  /* 0x000000010b097824 */ /* 0x000fe200078e0205 */
[----:B------:R1:W-:Y:S04]  /*0a80*/  STL [R1+0x50], R4 ;  /* 0x0000500401007387 */ /* 0x0003e80000100800 */
[----:B------:R-:W-:Y:S04]  /*0a90*/  STL [R1+0x1c], R8 ;  /* 0x00001c0801007387 */ /* 0x000fe80000100800 */
[----:B------:R-:W-:Y:S01]  /*0aa0*/  STL [R1+0x70], R12 ;  /* 0x0000700c01007387 */ /* 0x000fe20000100800 */
[----:B-1----:R-:W-:-:S05]  /*0ab0*/  IMAD.IADD R4, R10, 0x1, R4 ;  /* 0x000000010a047824 */ /* 0x002fca00078e0204 */
        /* <DEDUP_REMOVED lines=11> */
.L_x_374:
        /* <DEDUP_REMOVED lines=67> */
.L_x_346:
        /* <DEDUP_REMOVED lines=16> */
[----:B------:R-:W-:-:S02]  /*10a0*/  ULDC.U8 UR19, c[0x0][0x3d8] ;  /* 0x0000f60000137ab9 */ /* 0x000fc40000000000 */
[----:B------:R-:W-:Y:S01]  /*10b0*/  @!UP1 ULDC.64 UR6, c[0x0][0x418] ;  /* 0x0001060000069ab9 */ /* 0x000fe20000000a00 */
[----:B------:R-:W-:Y:S01]  /*10c0*/  ULDC UR61, c[0x0][0x2d4] ;  /* 0x0000b500003d7ab9 */ /* 0x000fe20000000800 */
[----:B------:R-:W-:Y:S02]  /*10d0*/  UISETP.NE.AND UP3, UPT, UR19, URZ, UPT ;  /* 0x0000003f1300728c */ /* 0x000fe4000bf65270 */
[----:B------:R-:W-:Y:S02]  /*10e0*/  USHF.L.U32 UR14, UR48, 0x7, URZ ;  /* 0x00000007300e7899 */ /* 0x000fe4000800063f */
[----:B------:R-:W-:Y:S01]  /*10f0*/  USHF.R.S32.HI UR45, URZ, 0x1f, UR61 ;  /* 0x0000001f3f2d7899 */ /* 0x000fe2000801143d */
[----:B------:R-:W-:Y:S01]  /*1100*/  ULDC UR23, c[0x0][0x2dc] ;  /* 0x0000b70000177ab9 */ /* 0x000fe20000000800 */
[----:B------:R-:W-:Y:S01]  /*1110*/  ULDC UR49, c[0x0][0x270] ;  /* 0x00009c0000317ab9 */ /* 0x000fe20000000800 */
[----:B-1----:R-:W-:Y:S01]  /*1120*/  IABS R8, R9 ;  /* 0x0000000900087213 */ /* 0x002fe20000000000 */
[----:B------:R-:W-:Y:S01]  /*1130*/  @!UP1 UIMAD.WIDE.U32 UR38, UR48, UR6, URZ ;  /* 0x00000006302692a5 */ /* 0x000fe2000f8e003f */
[----:B------:R-:W-:Y:S01]  /*1140*/  ISETP.NE.AND P3, PT, R9, RZ, PT ;  /* 0x000000ff0900720c */ /* 0x000fe20003f65270 */
[----:B------:R-:W-:Y:S01]  /*1150*/  USHF.L.U64.HI UR17, UR48, 0x7, UR60 ;  /* 0x0000000730117899 */ /* 0x000fe2000801023c */
[----:B------:R-:W1:Y:S01]  /*1160*/  I2F.RP R4, R8 ;  /* 0x0000000800047306 */ /* 0x000e620000209400 */
[----:B------:R-:W-:Y:S01]  /*1170*/  ULDC.64 UR42, c[0x0][0x240] ;  /* 0x00009000002a7ab9 */ /* 0x000fe20000000a00 */
[----:B------:R-:W-:-:S02]  /*1180*/  @UP0 UIADD3 UR16, UR35, UR37, URZ ;  /* 0x0000002523100290 */ /* 0x000fc4000fffe03f */
[----:B--2---:R-:W-:Y:S02]  /*1190*/  UIMAD.WIDE.U32 UR30, UR11, UR12, URZ ;  /* 0x0000000c0b1e72a5 */ /* 0x004fe4000f8e003f */
[----:B------:R-:W-:Y:S02]  /*11a0*/  USEL UR36, UR14, URZ, UP2 ;  /* 0x0000003f0e247287 */ /* 0x000fe40009000000 */
[----:B------:R-:W-:Y:S02]  /*11b0*/  UIMAD UR51, UR11, UR13, UR31 ;  /* 0x0000000d0b3372a4 */ /* 0x000fe4000f8e021f */
[----:B------:R-:W-:Y:S01]  /*11c0*/  @!UP1 UIMAD UR11, UR60, UR6, URZ ;  /* 0x000000063c0b92a4 */ /* 0x000fe2000f8e023f */
[----:B------:R-:W-:Y:S01]  /*11d0*/  @UP1 ULDC.64 UR12, c[0x0][0x420] ;  /* 0x00010800000c1ab9 */ /* 0x000fe20000000a00 */
[----:B------:R-:W-:Y:S01]  /*11e0*/  UIMAD.WIDE.U32 UR14, UR8, UR42, URZ ;  /* 0x0000002a080e72a5 */ /* 0x000fe2000f8e003f */
[----:B-1----:R-:W1:Y:S01]  /*11f0*/  MUFU.RCP R4, R4 ;  /* 0x0000000400047308 */ /* 0x002e620000001000 */
[----:B------:R-:W-:-:S02]  /*1200*/  @!UP1 UIMAD UR32, UR48, UR7, UR11 ;  /* 0x00000007302092a4 */ /* 0x000fc4000f8e020b */
[----:B------:R-:W-:Y:S02]  /*1210*/  UIADD3 UR11, UR27, 0x3f, URZ ;  /* 0x0000003f1b0b7890 */ /* 0x000fe4000fffe03f */
[----:B------:R-:W-:Y:S02]  /*1220*/  @UP1 UIMAD.WIDE.U32 UR40, UR8, UR12, URZ ;  /* 0x0000000c082812a5 */ /* 0x000fe4000f8e003f */
[----:B------:R-:W-:Y:S02]  /*1230*/  USHF.R.S32.HI UR18, URZ, 0x1f, UR11 ;  /* 0x0000001f3f127899 */ /* 0x000fe4000801140b */
[----:B------:R-:W-:Y:S02]  /*1240*/  @UP1 UIMAD UR52, UR8, UR13, UR41 ;  /* 0x0000000d083412a4 */ /* 0x000fe4000f8e0229 */
[----:B------:R-:W-:Y:S02]  /*1250*/  UIMAD.WIDE UR6, UR23, UR49, URZ ;  /* 0x00000031170672a5 */ /* 0x000fe4000f8e023f */
[----:B------:R-:W-:-:S02]  /*1260*/  UIMAD.WIDE.U32 UR12, UR48, UR61, URZ ;  /* 0x0000003d300c72a5 */ /* 0x000fc4000f8e003f */
[----:B------:R-:W-:Y:S01]  /*1270*/  ULEA.HI UR29, UR18, UR11, URZ, 0x6 ;  /* 0x0000000b121d7291 */ /* 0x000fe2000f8f303f */
[----:B-1----:R-:W-:Y:S01]  /*1280*/  VIADD R4, R4, 0xffffffe ;  /* 0x0ffffffe04047836 */ /* 0x002fe20000000000 */
[----:B------:R-:W-:Y:S01]  /*1290*/  @UP0 ULDC.64 UR24, c[0x0][0x248] ;  /* 0x0000920000180ab9 */ /* 0x000fe20000000a00 */
[----:B------:R-:W-:Y:S02]  /*12a0*/  UIMAD UR11, UR45, UR48, URZ ;  /* 0x000000302d0b72a4 */ /* 0x000fe4000f8e023f */
[----:B------:R-:W1:Y:S01]  /*12b0*/  F2I.FTZ.U32.TRUNC.NTZ R5, R4 ;  /* 0x0000000400057305 */ /* 0x000e62000021f000 */
[----:B------:R-:W-:Y:S02]  /*12c0*/  USEL UR34, UR17, URZ, UP2 ;  /* 0x0000003f11227287 */ /* 0x000fe40009000000 */
[----:B------:R-:W-:Y:S02]  /*12d0*/  @UP0 UIMAD.WIDE.U32 UR18, UR16, UR24, URZ ;  /* 0x00000018101202a5 */ /* 0x000fe4000f8e003f */
[----:B------:R-:W-:-:S02]  /*12e0*/  @UP0 UIMAD UR47, UR16, UR25, URZ ;  /* 0x00000019102f02a4 */ /* 0x000fc4000f8e023f */
[----:B------:R-:W-:Y:S01]  /*12f0*/  UIADD3 UR50, UR21, UR33, URZ ;  /* 0x0000002115327290 */ /* 0x000fe2000fffe03f */
[----:B------:R-:W-:Y:S01]  /*1300*/  ULDC UR46, c[0x0][0x2c4] ;  /* 0x0000b100002e7ab9 */ /* 0x000fe20000000800 */
[----:B------:R-:W-:Y:S02]  /*1310*/  UIMAD.WIDE.U32 UR16, UR6, UR12, URZ ;  /* 0x0000000c061072a5 */ /* 0x000fe4000f8e003f */
[----:B------:R-:W-:Y:S02]  /*1320*/  UIMAD UR21, UR7, UR12, URZ ;  /* 0x0000000c071572a4 */ /* 0x000fe4000f8e023f */
[----:B------:R-:W-:Y:S01]  /*1330*/  USEL UR58, UR20, UR14, !UP1 ;  /* 0x0000000e143a7287 */ /* 0x000fe2000c800000 */
[----:B-1----:R-:W-:Y:S01]  /*1340*/  IMAD.MOV R4, RZ, RZ, -R5 ;  /* 0x000000ffff047224 */ /* 0x002fe200078e0a05 */
[----:B------:R-:W-:Y:S02]  /*1350*/  UIMAD UR12, UR60, UR61, UR11 ;  /* 0x0000003d3c0c72a4 */ /* 0x000fe4000f8e020b */
[----:B------:R-:W-:Y:S01]  /*1360*/  @UP3 UIMAD UR20, UR48, UR46, URZ ;  /* 0x0000002e301432a4 */ /* 0x000fe2000f8e023f */
[----:B------:R-:W-:Y:S01]  /*1370*/  IMAD R6, R4, R8, RZ ;  /* 0x0000000804067224 */ /* 0x000fe200078e02ff */
[----:B------:R-:W-:Y:S01]  /*1380*/  UIMAD UR28, UR8, UR43, URZ ;  /* 0x0000002b081c72a4 */ /* 0x000fe2000f8e023f */
[----:B------:R-:W-:Y:S01]  /*1390*/  IMAD.MOV.U32 R4, RZ, RZ, RZ ;  /* 0x000000ffff047224 */ /* 0x000fe200078e00ff */
[----:B------:R-:W-:-:S02]  /*13a0*/  UIADD3 UR12, UR13, UR12, URZ ;  /* 0x0000000c0d0c7290 */ /* 0x000fc4000fffe03f */
[----:B------:R-:W-:Y:S01]  /*13b0*/  @UP3 USEL UR13, UR20, UR8, !UP1 ;  /* 0x00000008140d3287 */ /* 0x000fe2000c800000 */
[----:B------:R-:W-:Y:S01]  /*13c0*/  IMAD.HI.U32 R4, R5, R6, R4 ;  /* 0x0000000605047227 */ /* 0x000fe200078e0004 */
[----:B------:R-:W-:Y:S01]  /*13d0*/  MOV R5, R7 ;  /* 0x0000000700057202 */ /* 0x000fe20000000f00 */
[----:B------:R-:W-:Y:S02]  /*13e0*/  ULOP3.LUT UR20, UR29, 0xffffffc0, URZ, 0xc0, !UPT ;  /* 0xffffffc01d147892 */ /* 0x000fe4000f8ec03f */
[----:B------:R-:W-:Y:S02]  /*13f0*/  @UP1 UIADD3 UR50, UR15, UR28, URZ ;  /* 0x0000001c0f321290 */ /* 0x000fe4000fffe03f */
[----:B------:R-:W-:Y:S01]  /*1400*/  IMAD.HI.U32 R4, R4, R5, RZ ;  /* 0x0000000504047227 */ /* 0x000fe200078e00ff */
[----:B------:R-:W-:Y:S02]  /*1410*/  UIMAD.WIDE.U32 UR14, UR6, UR8, URZ ;  /* 0x00000008060e72a5 */ /* 0x000fe4000f8e003f */
[----:B------:R-:W-:Y:S01]  /*1420*/  UIADD3 UR20, UR20, -0x40, URZ ;  /* 0xffffffc014147890 */ /* 0x000fe2000fffe03f */
[----:B------:R-:W-:Y:S01]  /*1430*/  IMAD.MOV R6, RZ, RZ, -R4 ;  /* 0x000000ffff067224 */ /* 0x000fe200078e0a04 */
[----:B------:R-:W-:Y:S01]  /*1440*/  @UP3 ULDC UR11, c[0x0][0x2e4] ;  /* 0x0000b900000b3ab9 */ /* 0x000fe20000000800 */
[----:B------:R-:W-:-:S02]  /*1450*/  UIMAD UR21, UR6, UR12, UR21 ;  /* 0x0000000c061572a4 */ /* 0x000fc4000f8e0215 */
[C---:B------:R-:W-:Y:S01]  /*1460*/  IMAD R5, R8.reuse, R6, R5 ;  /* 0x0000000608057224 */ /* 0x040fe200078e0205 */
[----:B------:R-:W-:Y:S02]  /*1470*/  @!UP3 UIMAD UR12, UR48, UR49, UR59 ;  /* 0x00000031300cb2a4 */ /* 0x000fe4000f8e023b */
[----:B------:R-:W-:Y:S02]  /*1480*/  @UP3 UIMAD UR28, UR59, UR11, UR13 ;  /* 0x0000000b3b1c32a4 */ /* 0x000fe4000f8e020d */
[----:B------:R-:W-:Y:S01]  /*1490*/  ISETP.GT.U32.AND P1, PT, R8, R5, PT ;  /* 0x000000050800720c */ /* 0x000fe20003f24070 */
[----:B------:R-:W-:Y:S02]  /*14a0*/  USEL UR57, UR16, UR14, !UP1 ;  /* 0x0000000e10397287 */ /* 0x000fe4000c800000 */
[----:B------:R-:W-:Y:S02]  /*14b0*/  USHF.R.S32.HI UR16, URZ, 0x1f, UR20 ;  /* 0x0000001f3f107899 */ /* 0x000fe40008011414 */
[----:B------:R-:W-:-:S02]  /*14c0*/  UIADD3 UR11, UP2, UR20, UR36, URZ ;  /* 0x00000024140b7290 */ /* 0x000fc4000ff5e03f */
[----:B------:R-:W-:Y:S01]  /*14d0*/  @!UP3 UIMAD UR28, UR12, UR46, URZ ;  /* 0x0000002e0c1cb2a4 */ /* 0x000fe2000f8e023f */
[----:B------:R-:W-:Y:S01]  /*14e0*/  ULDC.U8 UR22, c[0x0][0x480] ;  /* 0x0001200000167ab9 */ /* 0x000fe20000000000 */
[----:B------:R-:W-:Y:S02]  /*14f0*/  UIADD3.X UR13, UR16, UR34, URZ, UP2, !UPT ;  /* 0x00000022100d7290 */ /* 0x000fe400097fe43f */
[----:B------:R-:W-:Y:S02]  /*1500*/  UIMAD UR12, UR7, UR11, URZ ;  /* 0x0000000b070c72a4 */ /* 0x000fe4000f8e023f */
[----:B------:R-:W-:Y:S01]  /*1510*/  @!P1 IMAD.IADD R5, R5, 0x1, -R8 ;  /* 0x0000000105059824 */ /* 0x000fe200078e0a08 */
[----:B------:R-:W-:Y:S01]  /*1520*/  @!P1 IADD3 R4, R4, 0x1, RZ ;  /* 0x0000000104049810 */ /* 0x000fe20007ffe0ff */
[----:B------:R-:W-:Y:S01]  /*1530*/  @UP0 UIADD3 UR31, UR35, UR37, URZ ;  /* 0x00000025231f0290 */ /* 0x000fe2000fffe03f */
[----:B------:R-:W-:Y:S01]  /*1540*/  PLOP3.LUT P1, PT, PT, PT, UP0, 0x80, 0x0 ;  /* 0x000000000000781c */ /* 0x000fe20003f2f008 */
[----:B------:R-:W-:Y:S01]  /*1550*/  UIMAD UR53, UR59, UR23, URZ ;  /* 0x000000173b3572a4 */ /* 0x000fe2000f8e023f */
[----:B------:R-:W-:Y:S01]  /*1560*/  ISETP.GE.U32.AND P0, PT, R5, R8, PT ;  /* 0x000000080500720c */ /* 0x000fe20003f06070 */
[----:B------:R-:W-:Y:S01]  /*1570*/  UISETP.NE.AND UP4, UPT, UR22, URZ, UPT ;  /* 0x0000003f1600728c */ /* 0x000fe2000bf85270 */
[----:B------:R-:W-:Y:S01]  /*1580*/  LOP3.LUT R5, R9, UR59, RZ, 0x3c, !PT ;  /* 0x0000003b09057c12 */ /* 0x000fe2000f8e3cff */
[----:B------:R-:W-:Y:S01]  /*1590*/  @!UP1 UIADD3 UR52, UR39, UR32, URZ ;  /* 0x0000002027349290 */ /* 0x000fe2000fffe03f */
[----:B------:R-:W-:-:S02]  /*15a0*/  @UP0 ULDC.64 UR22, c[0x0][0x250] ;  /* 0x0000940000160ab9 */ /* 0x000fc40000000a00 */
[----:B------:R-:W-:Y:S01]  /*15b0*/  ISETP.GE.AND P2, PT, R5, RZ, PT ;  /* 0x000000ff0500720c */ /* 0x000fe20003f46270 */
[----:B------:R-:W-:Y:S02]  /*15c0*/  UIMAD.WIDE.U32 UR32, UR6, UR11, URZ ;  /* 0x0000000b062072a5 */ /* 0x000fe4000f8e003f */
[----:B------:R-:W-:Y:S02]  /*15d0*/  UIMAD UR14, UR7, UR8, URZ ;  /* 0x00000008070e72a4 */ /* 0x000fe4000f8e023f */
[----:B------:R-:W-:Y:S02]  /*15e0*/  UIMAD UR11, UR6, UR13, UR12 ;  /* 0x0000000d060b72a4 */ /* 0x000fe4000f8e020c */
[----:B------:R-:W-:Y:S01]  /*15f0*/  @UP0 UIMAD.WIDE.U32 UR6, UR31, UR22, URZ ;  /* 0x000000161f0602a5 */ /* 0x000fe2000f8e003f */
[----:B------:R-:W-:Y:S01]  /*1600*/  @P0 VIADD R4, R4, 0x1 ;  /* 0x0000000104040836 */ /* 0x000fe20000000000 */
[----:B------:R-:W-:Y:S01]  /*1610*/  @UP0 UIMAD UR12, UR31, UR23, URZ ;  /* 0x000000171f0c02a4 */ /* 0x000fe2000f8e023f */
[----:B------:R-:W-:Y:S01]  /*1620*/  PLOP3.LUT P0, PT, PT, PT, UP3, 0x80, 0x0 ;  /* 0x000000000000781c */ /* 0x000fe20003f0f038 */
[----:B------:R-:W-:Y:S01]  /*1630*/  UIADD3 UR49, UR17, UR21, URZ ;  /* 0x0000001511317290 */ /* 0x000fe2000fffe03f */
[----:B------:R-:W-:Y:S01]  /*1640*/  IMAD.MOV.U32 R5, RZ, RZ, R4 ;  /* 0x000000ffff057224 */ /* 0x000fe200078e0004 */
[----:B------:R-:W-:-:S02]  /*1650*/  USEL UR54, UR51, URZ, UP4 ;  /* 0x0000003f33367287 */ /* 0x000fc4000a000000 */
[----:B------:R-:W-:Y:S02]  /*1660*/  USHF.R.S32.HI UR44, URZ, 0x1f, UR26 ;  /* 0x0000001f3f2c7899 */ /* 0x000fe4000801141a */
[----:B------:R-:W-:Y:S01]  /*1670*/  USHF.R.S32.HI UR56, URZ, 0x1f, UR53 ;  /* 0x0000001f3f387899 */ /* 0x000fe20008011435 */
[----:B------:R-:W-:Y:S01]  /*1680*/  @!P2 IADD3 R5, -R5, RZ, RZ ;  /* 0x000000ff0505a210 */ /* 0x000fe20007ffe1ff */
[----:B------:R-:W-:Y:S01]  /*1690*/  USEL UR55, UR30, URZ, UP4 ;  /* 0x0000003f1e377287 */ /* 0x000fe2000a000000 */
[----:B------:R-:W-:Y:S01]  /*16a0*/  @!P3 LOP3.LUT R5, RZ, R9, RZ, 0x33, !PT ;  /* 0x00000009ff05b212 */ /* 0x000fe200078e33ff */
[----:B------:R-:W-:Y:S02]  /*16b0*/  USHF.R.S32.HI UR45, URZ, 0x6, UR29 ;  /* 0x000000063f2d7899 */ /* 0x000fe4000801141d */
        /* <DEDUP_REMOVED lines=19> */
.L_x_348:
        /* <DEDUP_REMOVED lines=13> */
.L_x_349:
        /* <DEDUP_REMOVED lines=11> */
.L_x_350:
[----:B------:R-:W-:Y:S02]  /*1970*/  ULDC UR6, c[0x0][0x270] ;  /* 0x00009c0000067ab9 */ /* 0x000fe40000000800 */
[----:B------:R-:W-:-:S04]  /*1980*/  UIMAD UR6, UR48, UR6, UR59 ;  /* 0x00000006300672a4 */ /* 0x000fc8000f8e023b */
[----:B------:R-:W-:-:S12]  /*1990*/  UIMAD UR6, UR6, UR61, URZ ;  /* 0x0000003d060672a4 */ /* 0x000fd8000f8e023f */
.L_x_351:
[----:B------:R-:W1:Y:S01]  /*19a0*/  S2R R18, SR_TID.X ;  /* 0x0000000000127919 */ /* 0x000e620000002100 */
[----:B------:R-:W2:Y:S01]  /*19b0*/  LDC.64 R14, c[0x0][0x420] ;  /* 0x00010800ff0e7b82 */ /* 0x000ea20000000a00 */
[----:B------:R-:W-:Y:S01]  /*19c0*/  UIADD3 UR15, UR20, UR6, URZ ;  /* 0x00000006140f7290 */ /* 0x000fe2000fffe03f */
[----:B------:R-:W-:Y:S01]  /*19d0*/  BSSY B1, `(.L_x_347) ;  /* 0x0000701000017945 */ /* 0x000fe20003800000 */
[----:B------:R-:W-:Y:S01]  /*19e0*/  ULDC UR7, c[0x0][0x2dc] ;  /* 0x0000b70000077ab9 */ /* 0x000fe20000000800 */
[----:B------:R-:W-:Y:S01]  /*19f0*/  ULDC UR8, c[0x0][0x270] ;  /* 0x00009c0000087ab9 */ /* 0x000fe20000000800 */
[----:B------:R-:W-:Y:S02]  /*1a00*/  UIADD3 UR6, -UR9, UR27, UR26 ;  /* 0x0000001b09067290 */ /* 0x000fe4000fffe11a */
[----:B------:R-:W-:Y:S02]  /*1a10*/  UIMAD UR14, UR7, UR8, URZ ;  /* 0x00000008070e72a4 */ /* 0x000fe4000f8e023f */
[----:B------:R-:W-:Y:S01]  /*1a20*/  USHF.R.S32.HI UR47, URZ, 0x1f, UR59 ;  /* 0x0000001f3f2f7899 */ /* 0x000fe2000801143b */
[----:B------:R-:W-:Y:S01]  /*1a30*/  ULDC UR7, c[0x0][0x398] ;  /* 0x0000e60000077ab9 */ /* 0x000fe20000000800 */
[----:B------:R-:W-:Y:S01]  /*1a40*/  ULDC.64 UR12, c[0x0][0x428] ;  /* 0x00010a00000c7ab9 */ /* 0x000fe20000000a00 */
[----:B------:R-:W-:Y:S01]  /*1a50*/  UIADD3 UR6, UR6, -UR7, URZ ;  /* 0x8000000706067290 */ /* 0x000fe2000fffe03f */
[----:B------:R-:W-:Y:S01]  /*1a60*/  IMAD.U32 R16, RZ, RZ, UR12 ;  /* 0x0000000cff107e24 */ /* 0x000fe2000f8e00ff */
[----:B------:R-:W-:Y:S01]  /*1a70*/  UIMAD UR7, UR47, UR12, URZ ;  /* 0x0000000c2f0772a4 */ /* 0x000fe2000f8e023f */
[----:B------:R-:W-:Y:S01]  /*1a80*/  ULDC.64 UR18, c[0x0][0x258] ;  /* 0x0000960000127ab9 */ /* 0x000fe20000000a00 */
[----:B------:R-:W-:-:S02]  /*1a90*/  UIADD3 UR17, UR20, UR28, URZ ;  /* 0x0000001c14117290 */ /* 0x000fc4000fffe03f */
[----:B------:R-:W-:Y:S02]  /*1aa0*/  UIMAD UR13, UR59, UR13, UR7 ;  /* 0x0000000d3b0d72a4 */ /* 0x000fe4000f8e0207 */
[----:B------:R-:W-:Y:S01]  /*1ab0*/  USHF.L.U32 UR7, UR14, 0x6, URZ ;  /* 0x000000060e077899 */ /* 0x000fe2000800063f */
[----:B--2---:R-:W-:Y:S01]  /*1ac0*/  IMAD R12, R14, UR16, RZ ;  /* 0x000000100e0c7c24 */ /* 0x004fe2000f8e02ff */
[----:B------:R-:W-:Y:S01]  /*1ad0*/  ULDC.64 UR30, c[0x0][0x210] ;  /* 0x00008400001e7ab9 */ /* 0x000fe20000000a00 */
[----:B------:R-:W-:Y:S01]  /*1ae0*/  ULDC.64 UR28, c[0x0][0x3e0] ;  /* 0x0000f800001c7ab9 */ /* 0x000fe20000000a00 */
[----:B------:R-:W-:Y:S01]  /*1af0*/  ULDC.64 UR38, c[0x0][0x478] ;  /* 0x00011e0000267ab9 */ /* 0x000fe20000000a00 */
[----:B------:R-:W-:Y:S01]  /*1b00*/  IMAD R13, R15, UR20, R12 ;  /* 0x000000140f0d7c24 */ /* 0x000fe2000f8e020c */
[----:B------:R-:W-:Y:S01]  /*1b10*/  ULDC.64 UR40, c[0x0][0x2b0] ;  /* 0x0000ac0000287ab9 */ /* 0x000fe20000000a00 */
[----:B------:R-:W-:Y:S01]  /*1b20*/  UIADD3 UR8, UR45, -0x1, URZ ;  /* 0xffffffff2d087890 */ /* 0x000fe2000fffe03f */
[----:B-1----:R-:W-:-:S04]  /*1b30*/  SHF.R.S32.HI R19, RZ, 0x1f, R18 ;  /* 0x0000001fff137819 */ /* 0x002fc80000011412 */
[CC--:B------:R-:W-:Y:S02]  /*1b40*/  LEA.HI R4, R19.reuse, R18.reuse, RZ, 0x3 ;  /* 0x0000001213047211 */ /* 0x0c0fe400078f18ff */
[----:B------:R-:W-:Y:S02]  /*1b50*/  LEA.HI R12, R19, R18, RZ, 0x5 ;  /* 0x00000012130c7211 */ /* 0x000fe400078f28ff */
[----:B------:R-:W-:Y:S02]  /*1b60*/  LOP3.LUT R6, R4, 0xfffffff8, RZ, 0xc0, !PT ;  /* 0xfffffff804067812 */ /* 0x000fe400078ec0ff */
[----:B------:R-:W-:Y:S02]  /*1b70*/  SHF.R.S32.HI R4, RZ, 0x3, R4 ;  /* 0x00000003ff047819 */ /* 0x000fe40000011404 */
[----:B------:R-:W-:Y:S01]  /*1b80*/  LOP3.LUT R30, R12, 0xffffffe0, RZ, 0xc0, !PT ;  /* 0xffffffe00c1e7812 */ /* 0x000fe200078ec0ff */
[----:B------:R-:W-:Y:S01]  /*1b90*/  IMAD.IADD R31, R18, 0x1, -R6 ;  /* 0x00000001121f7824 */ /* 0x000fe200078e0a06 */
[----:B------:R-:W-:-:S02]  /*1ba0*/  SHF.R.S32.HI R24, RZ, 0x1f, R4 ;  /* 0x0000001fff187819 */ /* 0x000fc40000011404 */
[----:B------:R-:W-:Y:S01]  /*1bb0*/  IADD3 R10, P0, R4, UR20, RZ ;  /* 0x00000014040a7c10 */ /* 0x000fe2000ff1e0ff */
[----:B------:R-:W-:Y:S02]  /*1bc0*/  IMAD.SHL.U32 R6, R31, 0x8, RZ ;  /* 0x000000081f067824 */ /* 0x000fe400078e00ff */
[----:B------:R-:W-:Y:S01]  /*1bd0*/  IMAD.IADD R30, R18, 0x1, -R30 ;  /* 0x00000001121e7824 */ /* 0x000fe200078e0a1e */
[----:B------:R-:W-:Y:S01]  /*1be0*/  IADD3.X R8, R24, UR16, RZ, P0, !PT ;  /* 0x0000001018087c10 */ /* 0x000fe200087fe4ff */
[----:B------:R-:W-:Y:S01]  /*1bf0*/  USHF.R.S32.HI UR16, URZ, 0x1f, UR6 ;  /* 0x0000001f3f107899 */ /* 0x000fe20008011406 */
[----:B------:R-:W-:-:S03]  /*1c00*/  SHF.R.S32.HI R7, RZ, 0x1f, R6 ;  /* 0x0000001fff077819 */ /* 0x000fc60000011406 */
[----:B------:R-:W-:Y:S01]  /*1c10*/  IMAD R11, R8, UR42, RZ ;  /* 0x0000002a080b7c24 */ /* 0x000fe2000f8e02ff */
[----:B------:R-:W-:Y:S01]  /*1c20*/  ULEA.HI UR16, UR16, UR6, URZ, 0x6 ;  /* 0x0000000610107291 */ /* 0x000fe2000f8f303f */
[----:B------:R-:W-:-:S03]  /*1c30*/  IMAD.WIDE.U32 R8, R10, UR42, R6 ;  /* 0x0000002a0a087c25 */ /* 0x000fc6000f8e0006 */
[----:B------:R-:W-:Y:S01]  /*1c40*/  USHF.R.S32.HI UR16, URZ, 0x6, UR16 ;  /* 0x000000063f107899 */ /* 0x000fe20008011410 */
[----:B------:R-:W-:Y:S01]  /*1c50*/  IMAD R11, R10, UR43, R11 ;  /* 0x0000002b0a0b7c24 */ /* 0x000fe2000f8e020b */
[----:B------:R-:W-:-:S04]  /*1c60*/  IADD3 R10, P0, R8, UR58, RZ ;  /* 0x0000003a080a7c10 */ /* 0x000fc8000ff1e0ff */
[----:B------:R-:W-:Y:S02]  /*1c70*/  IADD3.X R11, R9, UR50, R11, P0, !PT ;  /* 0x00000032090b7c10 */ /* 0x000fe400087fe40b */
[----:B------:R-:W-:Y:S01]  /*1c80*/  IADD3 R8, P0, R6, UR11, RZ ;  /* 0x0000000b06087c10 */ /* 0x000fe2000ff1e0ff */
[----:B------:R-:W-:-:S03]  /*1c90*/  UIMAD UR11, UR47, UR18, URZ ;  /* 0x000000122f0b72a4 */ /* 0x000fc6000f8e023f */
[----:B------:R-:W-:Y:S01]  /*1ca0*/  IADD3.X R9, R7, UR52, RZ, P0, !PT ;  /* 0x0000003407097c10 */ /* 0x000fe200087fe4ff */
[----:B------:R-:W-:Y:S02]  /*1cb0*/  UIMAD UR19, UR59, UR19, UR11 ;  /* 0x000000133b1372a4 */ /* 0x000fe4000f8e020b */
[----:B------:R-:W-:Y:S01]  /*1cc0*/  USHF.R.S32.HI UR11, URZ, 0x1f, UR7 ;  /* 0x0000001f3f0b7899 */ /* 0x000fe20008011407 */
[----:B------:R-:W-:Y:S01]  /*1cd0*/  IMAD.WIDE.U32 R8, R14, UR20, R8 ;  /* 0x000000140e087c25 */ /* 0x000fe2000f8e0008 */
[----:B------:R-:W-:-:S03]  /*1ce0*/  UIADD3 UR7, UP2, UP1, UR32, UR7, UR53 ;  /* 0x0000000720077290 */ /* 0x000fc6000f95e035 */
[----:B------:R-:W-:Y:S01]  /*1cf0*/  IMAD.IADD R9, R9, 0x1, R13 ;  /* 0x0000000109097824 */ /* 0x000fe200078e020d */
[----:B------:R-:W-:Y:S01]  /*1d00*/  SHF.R.S32.HI R13, RZ, 0x5, R12 ;  /* 0x00000005ff0d7819 */ /* 0x000fe2000001140c */
[----:B------:R-:W-:Y:S01]  /*1d10*/  UIADD3.X UR6, UR51, UR11, UR56, UP2, UP1 ;  /* 0x0000000b33067290 */ /* 0x000fe200097e2438 */
[----:B------:R-:W-:Y:S01]  /*1d20*/  IMAD.U32 R12, RZ, RZ, UR18 ;  /* 0x00000012ff0c7e24 */ /* 0x000fe2000f8e00ff */
[----:B------:R-:W-:Y:S01]  /*1d30*/  UIADD3 UR7, UP2, UP1, UR55, UR7, UR57 ;  /* 0x0000000737077290 */ /* 0x000fe2000f95e039 */
[----:B------:R-:W-:-:S03]  /*1d40*/  IMAD.WIDE.U32 R8, R16, UR59, R8 ;  /* 0x0000003b10087c25 */ /* 0x000fc6000f8e0008 */
[----:B------:R-:W-:Y:S01]  /*1d50*/  UIADD3.X UR11, UR54, UR6, UR49, UP2, UP1 ;  /* 0x00000006360b7290 */ /* 0x000fe200097e2431 */
[----:B------:R-:W-:Y:S01]  /*1d60*/  IMAD R13, R13, UR14, R30 ;  /* 0x0000000e0d0d7c24 */ /* 0x000fe2000f8e021e */
[----:B------:R-:W-:Y:S01]  /*1d70*/  UISETP.LT.AND UP1, UPT, URZ, UR16, UPT ;  /* 0x000000103f00728c */ /* 0x000fe2000bf21270 */
[----:B------:R-:W-:Y:S01]  /*1d80*/  VIADD R9, R9, UR13 ;  /* 0x0000000d09097c36 */ /* 0x000fe20008000000 */
[----:B------:R-:W-:Y:S01]  /*1d90*/  UIMAD.WIDE UR12, UR15, 0x4, UR38 ;  /* 0x000000040f0c78a5 */ /* 0x000fe2000f8e0226 */
[-C--:B------:R-:W-:Y:S01]  /*1da0*/  IMAD R16, R24, R14.reuse, RZ ;  /* 0x0000000e18107224 */ /* 0x080fe200078e02ff */
[----:B------:R-:W-:Y:S01]  /*1db0*/  USEL UR16, URZ, UR16, !UP1 ;  /* 0x000000103f107287 */ /* 0x000fe2000c800000 */
[----:B------:R-:W-:Y:S01]  /*1dc0*/  IMAD.WIDE.U32 R10, R12, UR59, R10 ;  /* 0x0000003b0c0a7c25 */ /* 0x000fe2000f8e000a */
[C---:B------:R-:W-:Y:S01]  /*1dd0*/  IADD3 R12, P0, R13.reuse, UR7, RZ ;  /* 0x000000070d0c7c10 */ /* 0x040fe2000ff1e0ff */
[----:B------:R-:W-:Y:S01]  /*1de0*/  ULDC.64 UR6, c[0x0][0x400] ;  /* 0x0001000000067ab9 */ /* 0x000fe20000000a00 */
[----:B------:R-:W-:Y:S01]  /*1df0*/  UISETP.GT.AND UP1, UPT, UR45, UR16, UPT ;  /* 0x000000102d00728c */ /* 0x000fe2000bf24270 */
[C---:B------:R-:W-:Y:S01]  /*1e00*/  IMAD R16, R4.reuse, R15, R16 ;  /* 0x0000000f04107224 */ /* 0x040fe200078e0210 */
[----:B------:R-:W-:Y:S01]  /*1e10*/  LEA.HI.X.SX32 R13, R13, UR11, 0x1, P0 ;  /* 0x0000000b0d0d7c11 */ /* 0x000fe200080f0eff */
[----:B------:R-:W-:Y:S01]  /*1e20*/  IMAD.WIDE.U32 R8, R4, R14, R8 ;  /* 0x0000000e04087225 */ /* 0x000fe200078e0008 */
[----:B------:R-:W-:Y:S01]  /*1e30*/  LEA R20, P0, R12, UR6, 0x2 ;  /* 0x000000060c147c11 */ /* 0x000fe2000f8010ff */
[----:B------:R-:W-:Y:S01]  /*1e40*/  UMOV UR11, UR13 ;  /* 0x0000000d000b7c82 */ /* 0x000fe20008000000 */
[----:B------:R-:W-:Y:S01]  /*1e50*/  LEA R36, P3, R10, UR30, 0x1 ;  /* 0x0000001e0a247c11 */ /* 0x000fe2000f8608ff */
[----:B------:R-:W-:Y:S01]  /*1e60*/  VIADD R11, R11, UR19 ;  /* 0x000000130b0b7c36 */ /* 0x000fe20008000000 */
[----:B------:R-:W-:Y:S01]  /*1e70*/  LEA R38, P2, R8, UR28, 0x1 ;  /* 0x0000001c08267c11 */ /* 0x000fe2000f8408ff */
[----:B------:R-:W-:Y:S01]  /*1e80*/  IMAD.IADD R9, R9, 0x1, R16 ;  /* 0x0000000109097824 */ /* 0x000fe200078e0210 */
[----:B------:R-:W-:Y:S01]  /*1e90*/  LEA.HI.X R21, R12, UR7, R13, 0x2, P0 ;  /* 0x000000070c157c11 */ /* 0x000fe200080f140d */
[----:B------:R-:W-:Y:S01]  /*1ea0*/  UIMAD.WIDE UR6, UR17, 0x4, UR40 ;  /* 0x00000004110678a5 */ /* 0x000fe2000f8e0228 */
[----:B------:R-:W-:-:S02]  /*1eb0*/  LEA.HI.X R37, R10, UR31, R11, 0x1, P3 ;  /* 0x0000001f0a257c11 */ /* 0x000fc400098f0c0b */
[----:B------:R-:W-:Y:S01]  /*1ec0*/  LEA.HI.X R39, R8, UR29, R9, 0x1, P2 ;  /* 0x0000001d08277c11 */ /* 0x000fe200090f0c09 */
[----:B------:R1:W-:Y:S01]  /*1ed0*/  STL.64 [R1+0x30], R20 ;  /* 0x0000301401007387 */ /* 0x0003e20000100a00 */
[----:B------:R-:W-:-:S03]  /*1ee0*/  PLOP3.LUT P0, PT, PT, PT, UP1, 0x80, 0x0 ;  /* 0x000000000000781c */ /* 0x000fc60003f0f018 */
[----:B------:R1:W-:Y:S04]  /*1ef0*/  STL.64 [R1+0x40], R36 ;  /* 0x0000402401007387 */ /* 0x0003e80000100a00 */
[----:B------:R1:W-:Y:S06]  /*1f00*/  STL.64 [R1+0x38], R38 ;  /* 0x0000382601007387 */ /* 0x0003ec0000100a00 */
        /* <DEDUP_REMOVED lines=20> */
.L_x_353:
        /* <DEDUP_REMOVED lines=19> */
.L_x_354:
        /* <DEDUP_REMOVED lines=32> */
.L_x_356:
[----:B------:R-:W-:Y:S05]  /*2380*/  BSYNC B0 ;  /* 0x0000000000007941 */ /* 0x000fea0003800000 */
.L_x_355:
        /* <DEDUP_REMOVED lines=15> */
.L_x_358:
[----:B------:R-:W-:Y:S05]  /*2480*/  BSYNC B0 ;  /* 0x0000000000007941 */ /* 0x000fea0003800000 */
.L_x_357:
[----:B------:R-:W-:Y:S01]  /*2490*/  UIMAD UR6, UR44, UR12, URZ ;  /* 0x0000000c2c0672a4 */ /* 0x000fe2000f8e023f */
[----:B------:R-:W-:Y:S01]  /*24a0*/  IMAD.U32 R5, RZ, RZ, UR12 ;  /* 0x0000000cff057e24 */ /* 0x000fe2000f8e00ff */
[----:B------:R-:W-:Y:S01]  /*24b0*/  USHF.R.S32.HI UR8, URZ, 0x1f, UR59 ;  /* 0x0000001f3f087899 */ /* 0x000fe2000801143b */
[----:B------:R-:W-:Y:S01]  /*24c0*/  BSSY B0, `(.L_x_359) ;  /* 0x0000019000007945 */ /* 0x000fe20003800000 */
[----:B------:R-:W-:Y:S01]  /*24d0*/  UIMAD UR6, UR26, UR13, UR6 ;  /* 0x0000000d1a0672a4 */ /* 0x000fe2000f8e0206 */
[----:B------:R-:W-:-:S05]  /*24e0*/  IMAD.WIDE.U32 R6, R5, UR26, R6 ;  /* 0x0000001a05067c25 */ /* 0x000fca000f8e0006 */
[----:B------:R-:W-:Y:S01]  /*24f0*/  IMAD.U32 R5, RZ, RZ, UR6 ;  /* 0x00000006ff057e24 */ /* 0x000fe2000f8e00ff */
[----:B--23--:R-:W-:Y:S01]  /*2500*/  IADD3 R8, P2, R6, UR11, RZ ;  /* 0x0000000b06087c10 */ /* 0x00cfe2000ff5e0ff */
        /* <DEDUP_REMOVED lines=20> */
.L_x_360:
[----:B------:R-:W-:Y:S05]  /*2650*/  BSYNC B0 ;  /* 0x0000000000007941 */ /* 0x000fea0003800000 */
.L_x_359:
        /* <DEDUP_REMOVED lines=16> */
.L_x_352:
[----:B------:R-:W2:Y:S01]  /*2760*/  LDL R34, [R1+0x2c] ;  /* 0x00002c0001227983 */ /* 0x000ea20000100800 */
[----:B------:R-:W-:Y:S01]  /*2770*/  UIMAD UR15, UR44, UR22, URZ ;  /* 0x000000162c0f72a4 */ /* 0x000fe2000f8e023f */
[----:B------:R-:W-:Y:S01]  /*2780*/  VIADD R12, R4, 0x20 ;  /* 0x00000020040c7836 */ /* 0x000fe20000000000 */
[----:B------:R-:W-:Y:S01]  /*2790*/  UIMAD UR13, UR44, UR24, URZ ;  /* 0x000000182c0d72a4 */ /* 0x000fe2000f8e023f */
[----:B------:R-:W-:Y:S01]  /*27a0*/  IMAD.U32 R8, RZ, RZ, UR22 ;  /* 0x00000016ff087e24 */ /* 0x000fe2000f8e00ff */
[----:B------:R-:W-:Y:S01]  /*27b0*/  UIMAD UR17, UR26, UR23, UR15 ;  /* 0x000000171a1172a4 */ /* 0x000fe2000f8e020f */
[----:B------:R-:W-:Y:S01]  /*27c0*/  IMAD.SHL.U32 R15, R15, 0x40, RZ ;  /* 0x000000400f0f7824 */ /* 0x000fe200078e00ff */
[----:B------:R-:W-:Y:S01]  /*27d0*/  UIMAD UR15, UR26, UR25, UR13 ;  /* 0x000000191a0f72a4 */ /* 0x000fe2000f8e020d */
[----:B------:R-:W-:Y:S01]  /*27e0*/  IMAD.WIDE.U32 R8, R8, UR26, R6 ;  /* 0x0000001a08087c25 */ /* 0x000fe2000f8e0006 */
[----:B------:R-:W-:Y:S02]  /*27f0*/  UIMAD UR13, UR8, -0x40, UR27 ;  /* 0xffffffc0080d78a4 */ /* 0x000fe4000f8e021b */
[----:B------:R-:W-:Y:S01]  /*2800*/  UIMAD UR14, UR10, -0x40, UR9 ;  /* 0xffffffc00a0e78a4 */ /* 0x000fe2000f8e0209 */
[----:B------:R-:W-:Y:S01]  /*2810*/  IMAD.U32 R11, RZ, RZ, UR17 ;  /* 0x00000011ff0b7e24 */ /* 0x000fe2000f8e00ff */
[----:B------:R-:W-:Y:S01]  /*2820*/  IADD3 R8, P3, R8, UR21, RZ ;  /* 0x0000001508087c10 */ /* 0x000fe2000ff7e0ff */
[----:B------:R-:W-:Y:S01]  /*2830*/  IMAD.U32 R10, RZ, RZ, UR24 ;  /* 0x00000018ff0a7e24 */ /* 0x000fe2000f8e00ff */
[C---:B------:R-:W-:Y:S01]  /*2840*/  ISETP.GE.AND P0, PT, R12.reuse, UR13, PT ;  /* 0x0000000d0c007c0c */ /* 0x040fe2000bf06270 */
[----:B------:R-:W-:Y:S01]  /*2850*/  ULDC.64 UR20, c[0x0][0x268] ;  /* 0x00009a0000147ab9 */ /* 0x000fe20000000a00 */
[----:B------:R-:W-:Y:S01]  /*2860*/  ISETP.GE.AND P2, PT, R12, UR14, PT ;  /* 0x0000000e0c007c0c */ /* 0x000fe2000bf46270 */
[----:B------:R-:W-:Y:S01]  /*2870*/  IMAD.WIDE.U32 R12, R14, 0x40, RZ ;  /* 0x000000400e0c7825 */ /* 0x000fe200078e00ff */
[----:B------:R-:W-:Y:S01]  /*2880*/  IADD3.X R9, R9, UR46, R11, P3, !PT ;  /* 0x0000002e09097c10 */ /* 0x000fe20009ffe40b */
[----:B------:R-:W-:Y:S01]  /*2890*/  ULDC.64 UR18, c[0x0][0x260] ;  /* 0x0000980000127ab9 */ /* 0x000fe20000000a00 */
[----:B------:R-:W-:Y:S01]  /*28a0*/  ISETP.GE.AND P3, PT, R4, UR14, PT ;  /* 0x0000000e04007c0c */ /* 0x000fe2000bf66270 */
[----:B------:R-:W-:Y:S01]  /*28b0*/  IMAD.WIDE.U32 R6, R10, UR26, R6 ;  /* 0x0000001a0a067c25 */ /* 0x000fe2000f8e0006 */
[----:B------:R-:W-:Y:S01]  /*28c0*/  USHF.L.U32 UR17, UR43, 0x6, URZ ;  /* 0x000000062b117899 */ /* 0x000fe2000800063f */
[----:B------:R-:W-:-:S02]  /*28d0*/  ULDC UR28, c[0x0][0x270] ;  /* 0x00009c00001c7ab9 */ /* 0x000fc40000000800 */
[----:B------:R-:W-:Y:S01]  /*28e0*/  IMAD.U32 R10, RZ, RZ, UR15 ;  /* 0x0000000fff0a7e24 */ /* 0x000fe2000f8e00ff */
[----:B------:R-:W-:Y:S01]  /*28f0*/  IADD3 R6, P1, R6, UR34, RZ ;  /* 0x0000002206067c10 */ /* 0x000fe2000ff3e0ff */
[----:B------:R-:W-:Y:S01]  /*2900*/  IMAD R11, R17, UR18, RZ ;  /* 0x00000012110b7c24 */ /* 0x000fe2000f8e02ff */
[----:B------:R-:W-:Y:S01]  /*2910*/  @!P0 IADD3 R12, P4, R38, R12, RZ ;  /* 0x0000000c260c8210 */ /* 0x000fe20007f9e0ff */
[----:B------:R-:W-:Y:S01]  /*2920*/  IMAD.WIDE.U32 R8, R5, UR20, R8 ;  /* 0x0000001405087c25 */ /* 0x000fe2000f8e0008 */
[----:B------:R-:W-:Y:S01]  /*2930*/  IADD3.X R7, R7, UR36, R10, P1, !PT ;  /* 0x0000002407077c10 */ /* 0x000fe20008ffe40a */
[----:B------:R-:W3:Y:S01]  /*2940*/  @!P2 LDC.64 R22, c[0x0][0x220] ;  /* 0x00008800ff16ab82 */ /* 0x000ee20000000a00 */
[----:B------:R-:W-:Y:S01]  /*2950*/  @!P0 IADD3.X R13, R39, R13, R15, P4, !PT ;  /* 0x0000000d270d8210 */ /* 0x000fe200027fe40f */
[----:B------:R-:W-:Y:S01]  /*2960*/  IMAD R10, R17, UR20, RZ ;  /* 0x00000014110a7c24 */ /* 0x000fe2000f8e02ff */
[----:B------:R-:W-:Y:S01]  /*2970*/  PLOP3.LUT P4, PT, PT, PT, UP4, 0x80, 0x0 ;  /* 0x000000000000781c */ /* 0x000fe20003f8f048 */
[C---:B------:R-:W-:Y:S01]  /*2980*/  IMAD R11, R5.reuse, UR19, R11 ;  /* 0x00000013050b7c24 */ /* 0x040fe2000f8e020b */
[----:B------:R-:W-:Y:S01]  /*2990*/  @!P2 IADD3 R18, P1, R4, 0x20, RZ ;  /* 0x000000200412a810 */ /* 0x000fe20007f3e0ff */
[C---:B------:R-:W-:Y:S01]  /*29a0*/  IMAD R10, R5.reuse, UR21, R10 ;  /* 0x00000015050a7c24 */ /* 0x040fe2000f8e020a */
[----:B------:R-:W-:Y:S01]  /*29b0*/  UIMAD.WIDE.U32 UR14, UR42, 0x40, URZ ;  /* 0x000000402a0e78a5 */ /* 0x000fe2000f8e003f */
[----:B------:R-:W4:Y:S01]  /*29c0*/  @!P3 LDC.64 R32, c[0x0][0x220] ;  /* 0x00008800ff20bb82 */ /* 0x000f220000000a00 */
[----:B------:R-:W-:-:S04]  /*29d0*/  IMAD.WIDE.U32 R6, R5, UR18, R6 ;  /* 0x0000001205067c25 */ /* 0x000fc8000f8e0006 */
[----:B------:R-:W-:Y:S01]  /*29e0*/  IMAD.MOV.U32 R240, RZ, RZ, 0x20 ;  /* 0x00000020fff07424 */ /* 0x000fe200078e00ff */
[----:B------:R-:W-:Y:S01]  /*29f0*/  CS2R R142, SRZ ;  /* 0x00000000008e7805 */ /* 0x000fe2000001ff00 */
[----:B------:R-:W-:Y:S01]  /*2a00*/  @!P2 IMAD.X R5, RZ, RZ, R24, P1 ;  /* 0x000000ffff05a224 */ /* 0x000fe200008e0618 */
[----:B------:R-:W-:Y:S01]  /*2a10*/  @P4 BAR.SYNC.DEFER_BLOCKING 0x0 ;  /* 0x0000000000004b1d */ /* 0x000fe20000010000 */
[----:B------:R-:W-:Y:S01]  /*2a20*/  IMAD.IADD R9, R9, 0x1, R10 ;  /* 0x0000000109097824 */ /* 0x000fe200078e020a */
[----:B------:R-:W-:Y:S01]  /*2a30*/  @!P2 IADD3 R14, P1, R4, 0x20, RZ ;  /* 0x00000020040ea810 */ /* 0x000fe20007f3e0ff */
[----:B------:R-:W-:Y:S02]  /*2a40*/  IMAD.IADD R7, R7, 0x1, R11 ;  /* 0x0000000107077824 */ /* 0x000fe400078e020b */
[----:B------:R-:W-:-:S03]  /*2a50*/  @!P2 IMAD R5, R5, UR22, RZ ;  /* 0x000000160505ac24 */ /* 0x000fc6000f8e02ff */
[----:B------:R-:W5:Y:S01]  /*2a60*/  @!P3 LDC.64 R28, c[0x0][0x218] ;  /* 0x00008600ff1cbb82 */ /* 0x000f620000000a00 */
[----:B------:R-:W-:Y:S01]  /*2a70*/  @!P2 IMAD.MOV.U32 R10, RZ, RZ, R8 ;  /* 0x000000ffff0aa224 */ /* 0x000fe200078e0008 */
[----:B------:R-:W-:Y:S01]  /*2a80*/  CS2R R140, SRZ ;  /* 0x00000000008c7805 */ /* 0x000fe2000001ff00 */
[----:B------:R-:W-:Y:S01]  /*2a90*/  @!P2 IMAD.MOV.U32 R11, RZ, RZ, R9 ;  /* 0x000000ffff0ba224 */ /* 0x000fe200078e0009 */
[----:B------:R-:W-:Y:S01]  /*2aa0*/  CS2R R146, SRZ ;  /* 0x0000000000927805 */ /* 0x000fe2000001ff00 */
[----:B------:R-:W-:Y:S01]  /*2ab0*/  @!P3 IMAD R15, R24, UR22, RZ ;  /* 0x00000016180fbc24 */ /* 0x000fe2000f8e02ff */
[----:B------:R-:W-:Y:S01]  /*2ac0*/  CS2R R144, SRZ ;  /* 0x0000000000907805 */ /* 0x000fe2000001ff00 */
[C---:B------:R-:W-:Y:S01]  /*2ad0*/  @!P2 IMAD R25, R18.reuse, UR23, R5 ;  /* 0x000000171219ac24 */ /* 0x040fe2000f8e0205 */
[----:B------:R-:W2:Y:S01]  /*2ae0*/  @!P2 LDC.64 R26, c[0x0][0x218] ;  /* 0x00008600ff1aab82 */ /* 0x000ea20000000a00 */
[----:B------:R-:W-:Y:S01]  /*2af0*/  @!P2 IMAD.WIDE.U32 R18, R18, UR22, R10 ;  /* 0x000000161212ac25 */ /* 0x000fe2000f8e000a */
[----:B------:R-:W-:-:S02]  /*2b00*/  CS2R R138, SRZ ;  /* 0x00000000008a7805 */ /* 0x000fc4000001ff00 */
[----:B------:R-:W-:Y:S02]  /*2b10*/  CS2R R136, SRZ ;  /* 0x0000000000887805 */ /* 0x000fe4000001ff00 */
[----:B------:R-:W-:Y:S01]  /*2b20*/  CS2R R134, SRZ ;  /* 0x0000000000867805 */ /* 0x000fe2000001ff00 */
[----:B------:R-:W-:Y:S01]  /*2b30*/  @!P3 IMAD R5, R24, UR24, RZ ;  /* 0x000000181805bc24 */ /* 0x000fe2000f8e02ff */
[----:B------:R-:W-:Y:S01]  /*2b40*/  CS2R R132, SRZ ;  /* 0x0000000000847805 */ /* 0x000fe2000001ff00 */
[C---:B------:R-:W-:Y:S01]  /*2b50*/  @!P3 IMAD R15, R4.reuse, UR23, R15 ;  /* 0x00000017040fbc24 */ /* 0x040fe2000f8e020f */
[----:B------:R-:W-:Y:S01]  /*2b60*/  CS2R R126, SRZ ;  /* 0x00000000007e7805 */ /* 0x000fe2000001ff00 */
[----:B------:R-:W-:Y:S01]  /*2b70*/  @!P3 IMAD.WIDE.U32 R8, R4, UR22, R8 ;  /* 0x000000160408bc25 */ /* 0x000fe2000f8e0008 */
[----:B------:R-:W-:Y:S02]  /*2b80*/  CS2R R124, SRZ ;  /* 0x00000000007c7805 */ /* 0x000fe4000001ff00 */
[----:B------:R-:W-:-:S02]  /*2b90*/  CS2R R130, SRZ ;  /* 0x0000000000827805 */ /* 0x000fc4000001ff00 */
[----:B------:R-:W-:Y:S01]  /*2ba0*/  CS2R R128, SRZ ;  /* 0x0000000000807805 */ /* 0x000fe2000001ff00 */
[----:B------:R-:W-:Y:S01]  /*2bb0*/  @!P2 IMAD.X R10, RZ, RZ, R24, P1 ;  /* 0x000000ffff0aa224 */ /* 0x000fe200008e0618 */
[C---:B------:R-:W-:Y:S01]  /*2bc0*/  ISETP.GE.AND P1, PT, R4.reuse, UR13, PT ;  /* 0x0000000d04007c0c */ /* 0x040fe2000bf26270 */
[--C-:B-1----:R-:W-:Y:S01]  /*2bd0*/  @!P2 IMAD.MOV.U32 R20, RZ, RZ, R6.reuse ;  /* 0x000000ffff14a224 */ /* 0x102fe200078e0006 */
[----:B------:R-:W-:Y:S01]  /*2be0*/  CS2R R122, SRZ ;  /* 0x00000000007a7805 */ /* 0x000fe2000001ff00 */
[C---:B------:R-:W-:Y:S01]  /*2bf0*/  @!P3 IMAD R24, R4.reuse, UR25, R5 ;  /* 0x000000190418bc24 */ /* 0x040fe2000f8e0205 */
[----:B------:R-:W-:Y:S01]  /*2c00*/  CS2R R120, SRZ ;  /* 0x0000000000787805 */ /* 0x000fe2000001ff00 */
[----:B------:R-:W-:Y:S01]  /*2c10*/  @!P3 IMAD.WIDE.U32 R16, R4, UR24, R6 ;  /* 0x000000180410bc25 */ /* 0x000fe2000f8e0006 */
[----:B----4-:R-:W-:Y:S02]  /*2c20*/  @!P3 LEA R4, P5, R8, R32, 0x1 ;  /* 0x000000200804b211 */ /* 0x010fe400078a08ff */
[----:B------:R-:W-:-:S02]  /*2c30*/  CS2R R118, SRZ ;  /* 0x0000000000767805 */ /* 0x000fc4000001ff00 */
[----:B------:R-:W-:Y:S01]  /*2c40*/  CS2R R116, SRZ ;  /* 0x0000000000747805 */ /* 0x000fe2000001ff00 */
[----:B------:R-:W-:Y:S01]  /*2c50*/  @!P2 IMAD R5, R10, UR24, RZ ;  /* 0x000000180a05ac24 */ /* 0x000fe2000f8e02ff */
[----:B---3--:R-:W-:Y:S01]  /*2c60*/  @!P2 LEA R10, P4, R18, R22, 0x1 ;  /* 0x00000016120aa211 */ /* 0x008fe200078808ff */
[----:B------:R-:W-:Y:S01]  /*2c70*/  @!P3 IMAD.IADD R6, R9, 0x1, R15 ;  /* 0x000000010906b824 */ /* 0x000fe200078e020f */
[----:B------:R-:W-:Y:S01]  /*2c80*/  CS2R R110, SRZ ;  /* 0x00000000006e7805 */ /* 0x000fe2000001ff00 */
[----:B------:R-:W-:Y:S01]  /*2c90*/  @!P2 IMAD.MOV.U32 R21, RZ, RZ, R7 ;  /* 0x000000ffff15a224 */ /* 0x000fe200078e0007 */
[----:B------:R-:W-:Y:S01]  /*2ca0*/  CS2R R108, SRZ ;  /* 0x00000000006c7805 */ /* 0x000fe2000001ff00 */
[----:B------:R-:W-:Y:S01]  /*2cb0*/  @!P2 IMAD R7, R14, UR25, R5 ;  /* 0x000000190e07ac24 */ /* 0x000fe2000f8e0205 */
[----:B------:R-:W-:Y:S01]  /*2cc0*/  @!P3 LEA.HI.X R5, R8, R33, R6, 0x1, P5 ;  /* 0x000000210805b211 */ /* 0x000fe200028f0c06 */
[----:B------:R-:W-:Y:S01]  /*2cd0*/  @!P2 IMAD.IADD R6, R19, 0x1, R25 ;  /* 0x000000011306a824 */ /* 0x000fe200078e0219 */
[----:B------:R-:W-:Y:S01]  /*2ce0*/  @!P0 IADD3 R8, P6, R36, UR14, RZ ;  /* 0x0000000e24088c10 */ /* 0x000fe2000ffde0ff */
[----:B------:R-:W-:Y:S01]  /*2cf0*/  IMAD.U32 R9, RZ, RZ, UR17 ;  /* 0x00000011ff097e24 */ /* 0x000fe2000f8e00ff */
[----:B------:R-:W-:Y:S01]  /*2d00*/  CS2R R114, SRZ ;  /* 0x0000000000727805 */ /* 0x000fe2000001ff00 */
[----:B------:R-:W-:Y:S01]  /*2d10*/  @!P2 IMAD.WIDE.U32 R14, R14, UR24, R20 ;  /* 0x000000180e0eac25 */ /* 0x000fe2000f8e0014 */
[----:B------:R-:W-:-:S02]  /*2d20*/  @!P2 LEA.HI.X R11, R18, R23, R6, 0x1, P4 ;  /* 0x00000017120ba211 */ /* 0x000fc400020f0c06 */
[----:B------:R-:W-:Y:S02]  /*2d30*/  CS2R R112, SRZ ;  /* 0x0000000000707805 */ /* 0x000fe4000001ff00 */
[----:B------:R-:W-:Y:S01]  /*2d40*/  @!P0 IADD3.X R9, R37, UR15, R9, P6, !PT ;  /* 0x0000000f25098c10 */ /* 0x000fe2000b7fe409 */
[----:B------:R-:W-:Y:S01]  /*2d50*/  @!P2 IMAD.IADD R15, R15, 0x1, R7 ;  /* 0x000000010f0fa824 */ /* 0x000fe200078e0207 */
[----:B-----5:R-:W-:Y:S02]  /*2d60*/  @!P3 LEA R6, P5, R16, R28, 0x1 ;  /* 0x0000001c1006b211 */ /* 0x020fe400078a08ff */
        /* <DEDUP_REMOVED lines=18> */
[----:B------:R-:W-:Y:S01]  /*2e90*/  ULDC UR36, c[0x0][0x2dc] ;  /* 0x0000b70000247ab9 */ /* 0x000fe20000000800 */
[----:B--2---:R-:W-:Y:S01]  /*2ea0*/  @P3 STS.128 [R34+0x12000], RZ ;  /* 0x012000ff22003388 */ /* 0x004fe20000000c00 */
[----:B------:R-:W-:Y:S01]  /*2eb0*/  USHF.L.U32 UR20, UR10, 0x6, URZ ;  /* 0x000000060a147899 */ /* 0x000fe2000800063f */
[----:B------:R-:W-:Y:S02]  /*2ec0*/  CS2R R32, SRZ ;  /* 0x0000000000207805 */ /* 0x000fe4000001ff00 */
[----:B------:R-:W-:Y:S01]  /*2ed0*/  CS2R R22, SRZ ;  /* 0x0000000000167805 */ /* 0x000fe2000001ff00 */
[----:B------:R-:W-:Y:S01]  /*2ee0*/  @P3 STS.128 [R34+0x14000], RZ ;  /* 0x014000ff22003388 */ /* 0x000fe20000000c00 */
[----:B------:R-:W-:Y:S01]  /*2ef0*/  CS2R R20, SRZ ;  /* 0x0000000000147805 */ /* 0x000fe2000001ff00 */
[----:B------:R-:W-:-:S02]  /*2f00*/  ULDC.U8 UR15, c[0x0][0x388] ;  /* 0x0000e200000f7ab9 */ /* 0x000fc40000000000 */
        /* <DEDUP_REMOVED lines=15> */
[----:B------:R-:W-:Y:S01]  /*3000*/  @!P2 LDGSTS.E.BYPASS.LTC128B.128 [R34+0x17000], desc[UR4][R10.64+0x100] ;  /* 0x170001000a22afae */ /* 0x000fe2000b901d44 */
[----:B-1----:R-:W-:-:S03]  /*3010*/  @!P3 IMAD.IADD R5, R17, 0x1, R24 ;  /* 0x000000011105b824 */ /* 0x002fc600078e0218 */
[----:B------:R-:W0:Y:S01]  /*3020*/  LDGDEPBAR ;  /* 0x00000000000079af */ /* 0x000e220000000000 */
[----:B------:R-:W-:-:S03]  /*3030*/  @!P2 LEA R4, P4, R14, R26, 0x1 ;  /* 0x0000001a0e04a211 */ /* 0x000fc600078808ff */
[----:B------:R-:W-:Y:S01]  /*3040*/  @P1 STS.128 [R34+0x6000], RZ ;  /* 0x006000ff22001388 */ /* 0x000fe20000000c00 */
[----:B------:R-:W-:Y:S02]  /*3050*/  @!P3 LEA.HI.X R7, R16, R29, R5, 0x1, P5 ;  /* 0x0000001d1007b211 */ /* 0x000fe400028f0c05 */
[----:B------:R-:W-:Y:S01]  /*3060*/  @!P2 LEA.HI.X R5, R14, R27, R15, 0x1, P4 ;  /* 0x0000001b0e05a211 */ /* 0x000fe200020f0c0f */
[----:B------:R-:W-:Y:S04]  /*3070*/  @P1 STS.128 [R34+0x8000], RZ ;  /* 0x008000ff22001388 */ /* 0x000fe80000000c00 */
[----:B------:R-:W-:Y:S04]  /*3080*/  @P1 STS.128 [R34+0xa000], RZ ;  /* 0x00a000ff22001388 */ /* 0x000fe80000000c00 */
[----:B------:R-:W-:Y:S01]  /*3090*/  @!PT LDS RZ, [RZ] ;  /* 0x00000000fffff984 */ /* 0x000fe20000000800 */
[----:B------:R-:W-:Y:S01]  /*30a0*/  @!PT LDS RZ, [RZ] ;  /* 0x00000000fffff984 */ /* 0x000fe20000000800 */
[----:B------:R-:W-:Y:S01]  /*30b0*/  @!PT LDS RZ, [RZ] ;  /* 0x00000000fffff984 */ /* 0x000fe20000000800 */
[----:B------:R-:W-:Y:S04]  /*30c0*/  @!P1 LDGSTS.E.BYPASS.LTC128B.128 [R34+0x6000], desc[UR4][R38.64] ;  /* 0x0600000026229fae */ /* 0x000fe8000b901d44 */
[----:B------:R-:W-:Y:S04]  /*30d0*/  @!P1 LDGSTS.E.BYPASS.LTC128B.128 [R34+0x8000], desc[UR4][R38.64+0x80] ;  /* 0x0800008026229fae */ /* 0x000fe8000b901d44 */
[----:B------:R-:W2:Y:S04]  /*30e0*/  LDL R10, [R1+0x48] ;  /* 0x00004800010a7983 */ /* 0x000ea80000100800 */
[----:B------:R-:W-:Y:S04]  /*30f0*/  @!P1 LDGSTS.E.BYPASS.LTC128B.128 [R34+0xa000], desc[UR4][R38.64+0x100] ;  /* 0x0a00010026229fae */ /* 0x000fe8000b901d44 */
        /* <DEDUP_REMOVED lines=8> */
[----:B------:R-:W-:Y:S04]  /*3180*/  @!P0 LDGSTS.E.BYPASS.LTC128B.128 [R34+0xb000], desc[UR4][R12.64+0x100] ;  /* 0x0b0001000c228fae */ /* 0x000fe8000b901d44 */
        /* <DEDUP_REMOVED lines=36> */
[----:B------:R-:W0:Y:S01]  /*33d0*/  LDGDEPBAR ;  /* 0x00000000000079af */ /* 0x000e220000000000 */
[----:B-1----:R-:W-:-:S02]  /*33e0*/  IMAD.MOV.U32 R9, RZ, RZ, 0x7f800000 ;  /* 0x7f800000ff097424 */ /* 0x002fc400078e00ff */
[----:B------:R-:W-:Y:S01]  /*33f0*/  IMAD.MOV.U32 R8, RZ, RZ, 0x7f800000 ;  /* 0x7f800000ff087424 */ /* 0x000fe200078e00ff */
[----:B---3--:R-:W1:Y:S01]  /*3400*/  LDC.64 R6, c[0x0][0x3b8] ;  /* 0x0000ee00ff067b82 */ /* 0x008e620000000a00 */
[----:B------:R-:W-:-:S04]  /*3410*/  DEPBAR.LE SB0, 0x1 ;  /* 0x000080400000791a */ /* 0x000fc80000000000 */
[C---:B--2---:R-:W-:Y:S01]  /*3420*/  VIADD R4, R10.reuse, 0x8 ;  /* 0x000000080a047836 */ /* 0x044fe20000000000 */
[----:B------:R-:W-:-:S04]  /*3430*/  ISETP.GE.AND P1, PT, R10, UR13, PT ;  /* 0x0000000d0a007c0c */ /* 0x000fc8000bf26270 */
[----:B------:R-:W-:Y:S01]  /*3440*/  ISETP.GE.AND P0, PT, R4, UR13, PT ;  /* 0x0000000d04007c0c */ /* 0x000fe2000bf06270 */
[----:B------:R-:W-:-:S04]  /*3450*/  IMAD.MOV.U32 R4, RZ, RZ, 0x4 ;  /* 0x00000004ff047424 */ /* 0x000fc800078e00ff */
[----:B------:R-:W-:-:S05]  /*3460*/  IMAD.WIDE R4, R10, R4, UR6 ;  /* 0x000000060a047e25 */ /* 0x000fca000f8e0204 */
[----:B------:R2:W3:Y:S04]  /*3470*/  @!P1 LDG.E R9, desc[UR4][R4.64] ;  /* 0x0000000404099981 */ /* 0x0004e8000c1e1900 */
[----:B------:R-:W4:Y:S01]  /*3480*/  @!P0 LDG.E R8, desc[UR4][R4.64+0x20] ;  /* 0x0000200404088981 */ /* 0x000f22000c1e1900 */
[----:B------:R-:W-:Y:S06]  /*3490*/  BAR.SYNC.DEFER_BLOCKING 0x0 ;  /* 0x0000000000007b1d */ /* 0x000fec0000010000 */
[----:B-1----:R-:W2:Y:S01]  /*34a0*/  LDG.E.64 R4, desc[UR4][R6.64+0x8] ;  /* 0x0000080406047981 */ /* 0x002ea2000c1e1b00 */
[----:B------:R-:W-:Y:S01]  /*34b0*/  UIMAD UR13, UR48, UR28, UR59 ;  /* 0x0000001c300d72a4 */ /* 0x000fe2000f8e023b */
[----:B------:R-:W-:-:S02]  /*34c0*/  LOP3.LUT P0, RZ, R31, 0x2, RZ, 0xc0, !PT ;  /* 0x000000021fff7812 */ /* 0x000fc4000780c0ff */
[----:B------:R-:W1:Y:S04]  /*34d0*/  LDSM.16.M88.4 R164, [R252+0x12000] ;  /* 0x01200000fca4783b */ /* 0x000e680000000200 */
[----:B------:R-:W1:Y:S04]  /*34e0*/  LDSM.16.M88.4 R168, [R252+0x12800] ;  /* 0x01280000fca8783b */ /* 0x000e680000000200 */
[----:B------:R-:W1:Y:S04]  /*34f0*/  LDSM.16.M88.4 R196, [R252+0x14000] ;  /* 0x01400000fcc4783b */ /* 0x000e680000000200 */
[----:B------:R-:W1:Y:S04]  /*3500*/  LDSM.16.M88.4 R200, [R252+0x14800] ;  /* 0x01480000fcc8783b */ /* 0x000e680000000200 */
[----:B------:R-:W1:Y:S04]  /*3510*/  LDSM.16.M88.4 R228, [R252+0x16000] ;  /* 0x01600000fce4783b */ /* 0x000e680000000200 */
[----:B------:R-:W1:Y:S04]  /*3520*/  LDSM.16.M88.4 R232, [R252+0x16800] ;  /* 0x01680000fce8783b */ /* 0x000e680000000200 */
[----:B------:R-:W5:Y:S01]  /*3530*/  LDG.E.64 R6, desc[UR4][R6.64] ;  /* 0x0000000406067981 */ /* 0x000f62000c1e1b00 */
[----:B------:R-:W-:-:S04]  /*3540*/  USHF.L.U32 UR13, UR13, 0x5, URZ ;  /* 0x000000050d0d7899 */ /* 0x000fc8000800063f */
[----:B------:R-:W-:Y:S01]  /*3550*/  USHF.R.S32.HI UR14, URZ, 0x1f, UR13 ;  /* 0x0000001f3f0e7899 */ /* 0x000fe2000801140d */
[----:B----4-:R4:W-:Y:S02]  /*3560*/  STL [R1+0x60], R8 ;  /* 0x0000600801007387 */ /* 0x0109e40000100800 */
[--C-:B----4-:R-:W-:Y:S02]  /*3570*/  SHF.R.S32.HI R8, RZ, 0x1f, R30.reuse ;  /* 0x0000001fff087819 */ /* 0x110fe4000001141e */
[----:B--2---:R-:W-:-:S04]  /*3580*/  IADD3 R4, P2, P1, R4, UR13, R30 ;  /* 0x0000000d04047c10 */ /* 0x004fc8000f95e01e */
[----:B------:R-:W-:Y:S02]  /*3590*/  IADD3.X R5, R5, UR14, R8, P2, P1 ;  /* 0x0000000e05057c10 */ /* 0x000fe400097e2408 */
[----:B-----5:R-:W-:-:S03]  /*35a0*/  R2UR UR19, R6 ;  /* 0x00000000061372ca */ /* 0x020fc600000e0000 */
[----:B------:R2:W-:Y:S01]  /*35b0*/  STL [R1+0x74], R5 ;  /* 0x0000740501007387 */ /* 0x0005e20000100800 */
[----:B------:R-:W-:Y:S02]  /*35c0*/  SEL R240, R240, 0xffffffe0, !P0 ;  /* 0xffffffe0f0f07807 */ /* 0x000fe40004000000 */
[----:B------:R-:W-:Y:S01]  /*35d0*/  R2UR UR18, R7 ;  /* 0x00000000071272ca */ /* 0x000fe200000e0000 */
[----:B------:R-:W4:Y:S01]  /*35e0*/  LDL R6, [R1] ;  /* 0x0000000001067983 */ /* 0x000f220000100800 */
[----:B------:R-:W-:Y:S01]  /*35f0*/  UIADD3 UR21, UR27, 0x40, UR20 ;  /* 0x000000401b157890 */ /* 0x000fe2000fffe014 */
        /* <DEDUP_REMOVED lines=8> */
[----:B--2---:R-:W2:Y:S01]  /*3680*/  LDL R5, [R1+0x4] ;  /* 0x0000040001057983 */ /* 0x004ea20000100800 */
[----:B------:R-:W-:-:S05]  /*3690*/  IMAD.IADD R240, R240, 0x1, R252 ;  /* 0x00000001f0f07824 */ /* 0x000fca00078e02fc */
[----:B------:R-:W1:Y:S04]  /*36a0*/  LDSM.16.M88.4 R172, [R240+0x12000] ;  /* 0x01200000f0ac783b */ /* 0x000e680000000200 */
[----:B------:R-:W1:Y:S04]  /*36b0*/  LDSM.16.M88.4 R176, [R240+0x12800] ;  /* 0x01280000f0b0783b */ /* 0x000e680000000200 */
[----:B------:R-:W1:Y:S04]  /*36c0*/  LDSM.16.M88.4 R204, [R240+0x14000] ;  /* 0x01400000f0cc783b */ /* 0x000e680000000200 */
[----:B------:R-:W1:Y:S04]  /*36d0*/  LDSM.16.M88.4 R208, [R240+0x14800] ;  /* 0x01480000f0d0783b */ /* 0x000e680000000200 */
[----:B------:R-:W1:Y:S04]  /*36e0*/  LDSM.16.M88.4 R236, [R240+0x16000] ;  /* 0x01600000f0ec783b */ /* 0x000e680000000200 */
[----:B------:R-:W1:Y:S04]  /*36f0*/  LDSM.16.M88.4 R240, [R240+0x16800] ;  /* 0x01680000f0f0783b */ /* 0x000e680000000200 */
[----:B---3--:R-:W-:Y:S01]  /*3700*/  STL [R1+0x5c], R9 ;  /* 0x00005c0901007387 */ /* 0x008fe20000100800 */
[----:B------:R-:W-:-:S02]  /*3710*/  UIADD3 UR20, UR20, 0x40, URZ ;  /* 0x0000004014147890 */ /* 0x000fc4000fffe03f */
[----:B------:R-:W-:Y:S02]  /*3720*/  UIADD3 UR21, UR21, -UR9, URZ ;  /* 0x8000000915157290 */ /* 0x000fe4000fffe03f */
[----:B------:R-:W-:Y:S02]  /*3730*/  UIADD3 UR34, UR19, -0x61c88647, URZ ;  /* 0x9e3779b913227890 */ /* 0x000fe4000fffe03f */
[----:B------:R-:W-:Y:S02]  /*3740*/  UIADD3 UR33, UR18, -0x4498517b, URZ ;  /* 0xbb67ae8512217890 */ /* 0x000fe4000fffe03f */
[----:B------:R-:W-:Y:S02]  /*3750*/  UIADD3 UR32, UR19, 0x3c6ef372, URZ ;  /* 0x3c6ef37213207890 */ /* 0x000fe4000fffe03f */
[----:B------:R-:W-:Y:S02]  /*3760*/  UIADD3 UR31, UR18, 0x76cf5d0a, URZ ;  /* 0x76cf5d0a121f7890 */ /* 0x000fe4000fffe03f */
[----:B------:R-:W-:-:S02]  /*3770*/  UIADD3 UR30, UR19, -0x255992d5, URZ ;  /* 0xdaa66d2b131e7890 */ /* 0x000fc4000fffe03f */
[----:B------:R-:W-:Y:S02]  /*3780*/  UIADD3 UR29, UR18, 0x32370b8f, URZ ;  /* 0x32370b8f121d7890 */ /* 0x000fe4000fffe03f */
[----:B------:R-:W-:Y:S02]  /*3790*/  UIADD3 UR28, UR19, 0x78dde6e4, URZ ;  /* 0x78dde6e4131c7890 */ /* 0x000fe4000fffe03f */
[----:B------:R-:W-:Y:S02]  /*37a0*/  UIADD3 UR26, UR18, -0x126145ec, URZ ;  /* 0xed9eba14121a7890 */ /* 0x000fe4000fffe03f */
[----:B------:R-:W-:Y:S02]  /*37b0*/  UIADD3 UR25, UR19, 0x1715609d, URZ ;  /* 0x1715609d13197890 */ /* 0x000fe4000fffe03f */
[----:B------:R-:W-:Y:S02]  /*37c0*/  UIADD3 UR24, UR18, -0x56f99767, URZ ;  /* 0xa906689912187890 */ /* 0x000fe4000fffe03f */
[----:B------:R-:W-:-:S02]  /*37d0*/  UIADD3 UR23, UR19, -0x4ab325aa, URZ ;  /* 0xb54cda5613177890 */ /* 0x000fc4000fffe03f */
[----:B------:R-:W-:Y:S01]  /*37e0*/  UIADD3 UR22, UR18, 0x646e171e, URZ ;  /* 0x646e171e12167890 */ /* 0x000fe2000fffe03f */
[----:B----4-:R-:W3:Y:S04]  /*37f0*/  LDSM.16.M88.4 R148, [R6+0x12000] ;  /* 0x012000000694783b */ /* 0x010ee80000000200 */
[----:B------:R-:W4:Y:S04]  /*3800*/  LDSM.16.M88.4 R152, [R6+0x12800] ;  /* 0x012800000698783b */ /* 0x000f280000000200 */
        /* <DEDUP_REMOVED lines=12> */
.L_x_364:
[----:B------:R-:W2:Y:S01]  /*38d0*/  LDL R98, [R1] ;  /* 0x0000000001627983 */ /* 0x000ea20000100800 */
[----:B------:R-:W-:Y:S02]  /*38e0*/  USHF.L.U32 UR13, UR8, 0x6, URZ ;  /* 0x00000006080d7899 */ /* 0x000fe4000800063f */
[----:B------:R-:W-:Y:S02]  /*38f0*/  UISETP.GT.AND UP1, UPT, UR8, UR16, UPT ;  /* 0x000000100800728c */ /* 0x000fe4000bf24270 */
[----:B------:R-:W3:Y:S01]  /*3900*/  LDL R249, [R1+0x8] ;  /* 0x0000080001f97983 */ /* 0x000ee20000100800 */
[----:B------:R-:W-:Y:S04]  /*3910*/  UISETP.GE.AND UP0, UPT, UR13, UR21, UPT ;  /* 0x000000150d00728c */ /* 0x000fe8000bf06270 */
[----:B------:R-:W4:Y:S01]  /*3920*/  LDL R96, [R1+0x4] ;  /* 0x0000040001607983 */ /* 0x000f220000100800 */
[----:B------:R-:W-:Y:S04]  /*3930*/  UISETP.LT.AND UP0, UPT, UR20, UR9, UP0 ;  /* 0x000000091400728c */ /* 0x000fe80008701270 */
[----:B------:R-:W4:Y:S02]  /*3940*/  LDL R248, [R1+0xc] ;  /* 0x00000c0001f87983 */ /* 0x000f240000100800 */
[----:B------:R-:W-:Y:S03]  /*3950*/  PLOP3.LUT P4, PT, PT, PT, UP0, 0x80, 0x0 ;  /* 0x000000000000781c */ /* 0x000fe60003f8f008 */
[----:B-1----:R-:W4:Y:S05]  /*3960*/  LDL R247, [R1+0x18] ;  /* 0x0000180001f77983 */ /* 0x002f2a0000100800 */
        /* <DEDUP_REMOVED lines=424> */
[----:B------:R-:W-:Y:S01]  /*53f0*/  FMUL.FTZ R10, R89, R10 ;  /* 0x0000000a590a7220 */ /* 0x000fe20000410000 */
[----:B------:R-:W-:Y:S01]  /*5400*/  PLOP3.LUT P3, PT, PT, PT, UP1, 0x80, 0x0 ;  /* 0x000000000000781c */ /* 0x000fe20003f6f018 */
[----:B------:R-:W-:Y:S01]  /*5410*/  FMUL.FTZ R90, R90, R4 ;  /* 0x000000045a5a7220 */ /* 0x000fe20000410000 */
[----:B------:R-:W-:Y:S02]  /*5420*/  F2FP.F16.F32.PACK_AB R4, R94, R96 ;  /* 0x000000605e04723e */ /* 0x000fe400000000ff */
[----:B------:R-:W-:Y:S01]  /*5430*/  FSEL R5, R5, R80, P1 ;  /* 0x0000005005057208 */ /* 0x000fe20000800000 */
[----:B------:R-:W-:Y:S01]  /*5440*/  @P0 FADD.FTZ R80, -R80, R19 ;  /* 0x0000001350500221 */ /* 0x000fe20000010100 */
[----:B------:R-:W-:Y:S01]  /*5450*/  F2FP.F16.F32.PACK_AB R6, R90, R91 ;  /* 0x0000005b5a06723e */ /* 0x000fe200000000ff */
[----:B------:R1:W-:Y:S02]  /*5460*/  STS [R245+0x12400], R4 ;  /* 0x01240004f5007388 */ /* 0x0003e40000000800 */
[----:B------:R-:W-:Y:S01]  /*5470*/  FMUL.FTZ R84, R84, R5 ;  /* 0x0000000554547220 */ /* 0x000fe20000410000 */
[----:B------:R-:W-:Y:S02]  /*5480*/  F2FP.F16.F32.PACK_AB R5, R87, R10 ;  /* 0x0000000a5705723e */ /* 0x000fe400000000ff */
[----:B------:R-:W-:Y:S01]  /*5490*/  STS [R244+0x12000], R9 ;  /* 0x01200009f4007388 */ /* 0x000fe20000000800 */
[----:B------:R-:W-:Y:S04]  /*54a0*/  FMUL.FTZ R80, R82, R80 ;  /* 0x0000005052507220 */ /* 0x000fe80000410000 */
[----:B------:R-:W-:Y:S05]  /*54b0*/  STS [R244+0x12400], R6 ;  /* 0x01240006f4007388 */ /* 0x000fea0000000800 */
[----:B------:R-:W-:Y:S05]  /*54c0*/  STS [R99+0x12000], R8 ;  /* 0x0120000863007388 */ /* 0x000fea0000000800 */
[----:B------:R-:W-:Y:S05]  /*54d0*/  STS [R99+0x12400], R5 ;  /* 0x0124000563007388 */ /* 0x000fea0000000800 */
[----:B------:R-:W-:Y:S01]  /*54e0*/  STS [R98+0x12000], R7 ;  /* 0x0120000762007388 */ /* 0x000fe20000000800 */
[----:B-1----:R-:W-:Y:S05]  /*54f0*/  F2FP.F16.F32.PACK_AB R4, R80, R84 ;  /* 0x000000545004723e */ /* 0x002fea00000000ff */
[----:B------:R-:W-:Y:S01]  /*5500*/  STS [R98+0x12400], R4 ;  /* 0x0124000462007388 */ /* 0x000fe20000000800 */
[----:B------:R-:W-:Y:S06]  /*5510*/  BAR.SYNC.DEFER_BLOCKING 0x0 ;  /* 0x0000000000007b1d */ /* 0x000fec0000010000 */
[----:B------:R-:W-:Y:S05]  /*5520*/  LDSM.16.MT88.4 R4, [R2+0x14000] ;  /* 0x014000000204783b */ /* 0x000fea0000004200 */
[----:B------:R-:W1:Y:S05]  /*5530*/  LDSM.16.MT88.4 R8, [R0+0x6000] ;  /* 0x006000000008783b */ /* 0x000e6a0000004200 */
[----:B------:R-:W2:Y:S05]  /*5540*/  LDSM.16.MT88.4 R12, [R3+0x14000] ;  /* 0x01400000030c783b */ /* 0x000eaa0000004200 */
[----:B------:R-:W3:Y:S05]  /*5550*/  LDSM.16.MT88.4 R16, [R0+0x8000] ;  /* 0x008000000010783b */ /* 0x000eea0000004200 */
[----:B------:R-:W4:Y:S05]  /*5560*/  LDSM.16.MT88.4 R68, [R0+0xa000] ;  /* 0x00a000000044783b */ /* 0x000f2a0000004200 */
[----:B------:R-:W-:Y:S05]  /*5570*/  LDSM.16.MT88.4 R72, [R2+0x14800] ;  /* 0x014800000248783b */ /* 0x000fea0000004200 */
[----:B------:R-:W4:Y:S05]  /*5580*/  LDSM.16.MT88.4 R76, [R0+0x6800] ;  /* 0x00680000004c783b */ /* 0x000f2a0000004200 */
[----:B------:R-:W4:Y:S05]  /*5590*/  LDSM.16.MT88.4 R80, [R3+0x14800] ;  /* 0x014800000350783b */ /* 0x000f2a0000004200 */
[----:B------:R-:W4:Y:S01]  /*55a0*/  LDSM.16.MT88.4 R84, [R0+0x8800] ;  /* 0x008800000054783b */ /* 0x000f220000004200 */
[-C--:B-1---5:R-:W-:Y:S04]  /*55b0*/  HMMA.16816.F32 R20, R4, R8.reuse, R20 ;  /* 0x000000080414723c */ /* 0x0a2fe80000001814 */
[----:B------:R1:W5:Y:S05]  /*55c0*/  LDL R244, [R1+0x2c] ;  /* 0x00002c0001f47983 */ /* 0x00036a0000100800 */
[----:B------:R-:W-:Y:S01]  /*55d0*/  LDSM.16.MT88.4 R88, [R0+0x7800] ;  /* 0x007800000058783b */ /* 0x000fe20000004200 */
[C---:B--2---:R-:W-:Y:S04]  /*55e0*/  HMMA.16816.F32 R24, R12.reuse, R8, R24 ;  /* 0x000000080c18723c */ /* 0x044fe80000001818 */
[----:B------:R-:W-:Y:S02]  /*55f0*/  LDSM.16.MT88.4 R92, [R3+0x15800] ;  /* 0x01580000035c783b */ /* 0x000fe40000004200 */
        /* <DEDUP_REMOVED lines=13> */
[----:B------:R-:W3:Y:S05]  /*56d0*/  LDSM.16.MT88.4 R4, [R2+0x15000] ;  /* 0x015000000204783b */ /* 0x000eea0000004200 */
[-C--:B------:R-:W-:Y:S01]  /*56e0*/  HMMA.16816.F32 R20, R72, R76.reuse, R20 ;  /* 0x0000004c4814723c */ /* 0x080fe20000001814 */
[----:B------:R-:W4:Y:S05]  /*56f0*/  LDSM.16.MT88.4 R68, [R0+0x9000] ;  /* 0x009000000044783b */ /* 0x000f2a0000004200 */
        /* <DEDUP_REMOVED lines=14> */
[----:B------:R-:W2:Y:S05]  /*57e0*/  LDSM.16.MT88.4 R8, [R0+0xb800] ;  /* 0x00b800000008783b */ /* 0x000eaa0000004200 */
[-C--:B---3--:R-:W-:Y:S01]  /*57f0*/  HMMA.16816.F32 R20, R4, R12.reuse, R20 ;  /* 0x0000000c0414723c */ /* 0x088fe20000001814 */
[----:B------:R-:W-:Y:S05]  /*5800*/  BAR.SYNC.DEFER_BLOCKING 0x0 ;  /* 0x0000000000007b1d */ /* 0x000fea0000010000 */
        /* <DEDUP_REMOVED lines=47> */
.L_x_362:
        /* <DEDUP_REMOVED lines=27> */
[----:B------:R-:W-:Y:S01]  /*5cb0*/  LDSM.16.MT88.4 R36, [R0+0xe800] ;  /* 0x00e800000024783b */ /* 0x000fe20000004200 */
[----:B----4-:R-:W1:Y:S03]  /*5cc0*/  LDC R22, c[0x0][0x270] ;  /* 0x00009c00ff167b82 */ /* 0x010e660000000800 */
[----:B------:R-:W4:Y:S01]  /*5cd0*/  LDL R20, [R1+0x20] ;  /* 0x0000200001147983 */ /* 0x000f220000100800 */
[----:B-1----:R-:W-:Y:S04]  /*5ce0*/  IMAD R23, R22, UR36, RZ ;  /* 0x0000002416177c24 */ /* 0x002fe8000f8e02ff */
[----:B------:R-:W-:Y:S01]  /*5cf0*/  IMAD R22, R23, 0x28, RZ ;  /* 0x0000002817167824 */ /* 0x000fe200078e02ff */
        /* <DEDUP_REMOVED lines=47> */
[-C--:B------:R-:W-:Y:S06]  /*5ff0*/  HMMA.16816.F32 R76, R36, R246.reuse, R76 ;  /* 0x000000f6244c723c */ /* 0x080fec000000184c */
        /* <DEDUP_REMOVED lines=8> */
[----:B------:R4:W2:Y:S04]  /*6080*/  LDSM.16.M88.4 R36, [R20+0x1000] ;  /* 0x001000001424783b */ /* 0x0008a80000000200 */
[----:B----4-:R-:W4:Y:S01]  /*6090*/  LDL.LU.64 R20, [R1+0x30] ;  /* 0x0000300001147983 */ /* 0x010f220000300a00 */
[-C--:B-1----:R-:W-:Y:S06]  /*60a0*/  HMMA.16816.F32 R4, R244, R40.reuse, R4 ;  /* 0x00000028f404723c */ /* 0x082fec0000001804 */
[C---:B--2---:R-:W-:Y:S06]  /*60b0*/  HMMA.16816.F32 R8, R36.reuse, R40, R8 ;  /* 0x000000282408723c */ /* 0x044fec0000001808 */
        /* <DEDUP_REMOVED lines=10> */
[----:B---3--:R-:W2:Y:S01]  /*6160*/  @P3 LDG.E R33, desc[UR4][R28.64+0x20] ;  /* 0x000020041c213981 */ /* 0x008ea2000c1e1900 */
[C---:B------:R-:W-:Y:S01]  /*6170*/  IMAD.SHL.U32 R249, R23.reuse, 0x10, RZ ;  /* 0x0000001017f97824 */ /* 0x040fe200078e00ff */
[-C--:B------:R-:W-:Y:S02]  /*6180*/  HMMA.16816.F32 R84, R244, R24.reuse, R84 ;  /* 0x00000018f454723c */ /* 0x080fe40000001854 */
[----:B------:R1:W3:Y:S03]  /*6190*/  @P3 LDG.E R32, desc[UR4][R28.64] ;  /* 0x000000041c203981 */ /* 0x0002e6000c1e1900 */
[C---:B------:R-:W-:Y:S01]  /*61a0*/  IMAD.U32 R248, R23.reuse, -0x40, RZ ;  /* 0xffffffc017f87824 */ /* 0x040fe200078e00ff */
[C---:B------:R-:W-:Y:S01]  /*61b0*/  HMMA.16816.F32 R88, R36.reuse, R24, R88 ;  /* 0x000000182458723c */ /* 0x040fe20000001858 */
[----:B------:R-:W1:Y:S05]  /*61c0*/  LDC R24, c[0x0][0x270] ;  /* 0x00009c00ff187b82 */ /* 0x000e6a0000000800 */
[-C--:B------:R-:W-:Y:S05]  /*61d0*/  HMMA.16816.F32 R92, R36, R26.reuse, R92 ;  /* 0x0000001a245c723c */ /* 0x080fea000000185c */
[----:B------:R-:W-:Y:S01]  /*61e0*/  IMAD.MOV.U32 R25, RZ, RZ, R30 ;  /* 0x000000ffff197224 */ /* 0x000fe200078e001e */
[----:B------:R-:W-:Y:S05]  /*61f0*/  HMMA.16816.F32 R96, R244, R26, R96 ;  /* 0x0000001af460723c */ /* 0x000fea0000001860 */
[C---:B------:R-:W-:Y:S02]  /*6200*/  IMAD R30, R23.reuse, 0x18, RZ ;  /* 0x00000018171e7824 */ /* 0x040fe400078e02ff */
[C---:B-1----:R-:W-:Y:S04]  /*6210*/  IMAD.SHL.U32 R28, R23.reuse, 0x20, RZ ;  /* 0x00000020171c7824 */ /* 0x042fe800078e00ff */
[----:B------:R-:W-:Y:S02]  /*6220*/  IMAD R29, R24, UR36, RZ ;  /* 0x00000024181d7c24 */ /* 0x000fe4000f8e02ff */
[----:B------:R-:W-:Y:S02]  /*6230*/  IMAD R24, R23, 0x38, RZ ;  /* 0x0000003817187824 */ /* 0x000fe400078e02ff */
[----:B------:R-:W-:Y:S01]  /*6240*/  IMAD.SHL.U32 R29, R29, 0x20, RZ ;  /* 0x000000201d1d7824 */ /* 0x000fe200078e00ff */
[C---:B----4-:R-:W-:Y:S04]  /*6250*/  LEA R251, P0, R248.reuse, R20, 0x2 ;  /* 0x00000014f8fb7211 */ /* 0x050fe800078010ff */
[----:B------:R-:W-:Y:S01]  /*6260*/  LEA.HI.X.SX32 R250, R248, R21, 0x2, P0 ;  /* 0x00000015f8fa7211 */ /* 0x000fe200000f16ff */
[----:B------:R-:W-:Y:S02]  /*6270*/  IMAD.MOV.U32 R20, RZ, RZ, R251 ;  /* 0x000000ffff147224 */ /* 0x000fe400078e00fb */
[----:B------:R-:W-:Y:S02]  /*6280*/  IMAD.SHL.U32 R248, R23, 0x8, RZ ;  /* 0x0000000817f87824 */ /* 0x000fe400078e00ff */
[----:B------:R-:W-:Y:S01]  /*6290*/  IMAD.MOV.U32 R21, RZ, RZ, R250 ;  /* 0x000000ffff157224 */ /* 0x000fe200078e00fa */
[-C--:B------:R-:W-:Y:S02]  /*62a0*/  LEA R22, P2, R22, R20.reuse, 0x2 ;  /* 0x0000001416167211 */ /* 0x080fe400078410ff */
[CC--:B------:R-:W-:Y:S02]  /*62b0*/  LEA R250, P1, R248.reuse, R20.reuse, 0x2 ;  /* 0x00000014f8fa7211 */ /* 0x0c0fe400078210ff */
[----:B------:R-:W-:Y:S02]  /*62c0*/  STL.64 [R1+0x30], R20 ;  /* 0x0000301401007387 */ /* 0x000fe40000100a00 */
[-C--:B------:R-:W-:Y:S02]  /*62d0*/  LEA.HI.X.SX32 R251, R248, R21.reuse, 0x2, P1 ;  /* 0x00000015f8fb7211 */ /* 0x080fe400008f16ff */
[----:B------:R1:W-:Y:S04]  /*62e0*/  REDG.E.ADD.F32.FTZ.RN.STRONG.GPU desc[UR4][R20.64], R4 ;  /* 0x00000004140079a6 */ /* 0x0003e8000c10f384 */
[----:B------:R4:W-:Y:S01]  /*62f0*/  REDG.E.ADD.F32.FTZ.RN.STRONG.GPU desc[UR4][R250.64], R5 ;  /* 0x00000005fa0079a6 */ /* 0x0009e2000c10f384 */
[CC--:B-1----:R-:W-:Y:S04]  /*6300*/  LEA R4, P1, R30.reuse, R20.reuse, 0x2 ;  /* 0x000000141e047211 */ /* 0x0c2fe800078210ff */
[-C--:B----4-:R-:W-:Y:S01]  /*6310*/  LEA.HI.X.SX32 R5, R30, R21.reuse, 0x2, P1 ;  /* 0x000000151e057211 */ /* 0x090fe200008f16ff */
[----:B--2---:R-:W-:Y:S04]  /*6320*/  @P3 STL [R1+0x60], R33 ;  /* 0x0000602101003387 */ /* 0x004fe80000100800 */
[----:B---3--:R1:W-:Y:S04]  /*6330*/  @P3 STL [R1+0x5c], R32 ;  /* 0x00005c2001003387 */ /* 0x0083e80000100800 */
        /* <DEDUP_REMOVED lines=256> */
.L_x_363:
        /* <DEDUP_REMOVED lines=8> */
[----:B------:R-:W3:Y:S01]  /*73c0*/  LDL R84, [R1+0x70] ;  /* 0x0000700001547983 */ /* 0x000ee20000100800 */
[----:B------:R-:W-:Y:S01]  /*73d0*/  FMUL.FTZ R15, R49, UR7 ;  /* 0x00000007310f7c20 */ /* 0x000fe20008410000 */
[----:B------:R-:W-:Y:S01]  /*73e0*/  FMUL.FTZ R69, R48, UR7 ;  /* 0x0000000730457c20 */ /* 0x000fe20008410000 */
[----:B------:R-:W-:Y:S01]  /*73f0*/  FMUL.FTZ R100, R100, UR6 ;  /* 0x0000000664647c20 */ /* 0x000fe20008410000 */
[----:B------:R-:W-:Y:S01]  /*7400*/  FMUL.FTZ R49, R101, UR6 ;  /* 0x0000000665317c20 */ /* 0x000fe20008410000 */
[----:B------:R-:W-:Y:S01]  /*7410*/  FMUL.FTZ R14, R51, UR7 ;  /* 0x00000007330e7c20 */ /* 0x000fe20008410000 */
[----:B-----5:R-:W-:Y:S01]  /*7420*/  FMUL.FTZ R13, R45, UR7 ;  /* 0x000000072d0d7c20 */ /* 0x020fe20008410000 */
        /* <DEDUP_REMOVED lines=116> */
[----:B-1----:R-:W-:Y:S01]  /*7b70*/  FMUL.FTZ R9, R57, UR7 ;  /* 0x0000000739097c20 */ /* 0x002fe20008410000 */
        /* <DEDUP_REMOVED lines=66> */
[----:B------:R-:W-:Y:S04]  /*7fa0*/  STS [R84+0x8400], R14 ;  /* 0x0084000e54007388 */ /* 0x000fe80000000800 */
[----:B------:R-:W-:Y:S04]  /*7fb0*/  STS [R85+0x9000], R17 ;  /* 0x0090001155007388 */ /* 0x000fe80000000800 */
[----:B------:R-:W-:Y:S04]  /*7fc0*/  STS [R85+0x9400], R16 ;  /* 0x0094001055007388 */ /* 0x000fe80000000800 */
[----:B------:R-:W-:Y:S01]  /*7fd0*/  STS [R84+0x9000], R13 ;  /* 0x0090000d54007388 */ /* 0x000fe20000000800 */
[----:B-1----:R-:W1:Y:S03]  /*7fe0*/  S2R R19, SR_TID.X ;  /* 0x0000000000137919 */ /* 0x002e660000002100 */
        /* <DEDUP_REMOVED lines=8> */
[----:B------:R2:W-:Y:S01]  /*8070*/  STS [R84+0xb400], R4 ;  /* 0x00b4000454007388 */ /* 0x0005e20000000800 */
[----:B-1----:R-:W-:Y:S01]  /*8080*/  SHF.R.S32.HI R5, RZ, 0x1f, R19 ;  /* 0x0000001fff057819 */ /* 0x002fe20000011413 */
[----:B------:R-:W-:Y:S06]  /*8090*/  @P0 BRA `(.L_x_365) ;  /* 0x0000000000340947 */ /* 0x000fec0003800000 */
        /* <DEDUP_REMOVED lines=13> */
.L_x_365:
[----:B------:R-:W-:Y:S01]  /*8170*/  @UP0 UIADD3 UR8, UR35, UR37, URZ ;  /* 0x0000002523080290 */ /* 0x000fe2000fffe03f */
[----:B------:R-:W-:Y:S01]  /*8180*/  LEA.HI R5, R5, R19, RZ, 0x3 ;  /* 0x0000001305057211 */ /* 0x000fe200078f18ff */
[----:B------:R-:W-:Y:S02]  /*8190*/  @UP0 ULDC.64 UR12, c[0x0][0x458] ;  /* 0x00011600000c0ab9 */ /* 0x000fe40000000a00 */
[----:B------:R-:W-:Y:S01]  /*81a0*/  @UP0 UIMAD.WIDE.U32 UR14, UR8, UR12, URZ ;  /* 0x0000000c080e02a5 */ /* 0x000fe2000f8e003f */
[----:B--2---:R-:W-:Y:S01]  /*81b0*/  LOP3.LUT R4, R5, 0xfffffff8, RZ, 0xc0, !PT ;  /* 0xfffffff805047812 */ /* 0x004fe200078ec0ff */
        /* <DEDUP_REMOVED lines=18> */
.L_x_366:
        /* <DEDUP_REMOVED lines=47> */
.L_x_368:
[----:B------:R-:W-:Y:S05]  /*85d0*/  BSYNC B0 ;  /* 0x0000000000007941 */ /* 0x000fea0003800000 */
.L_x_367:
        /* <DEDUP_REMOVED lines=16> */
.L_x_370:
[----:B------:R-:W-:Y:S05]  /*86e0*/  BSYNC B0 ;  /* 0x0000000000007941 */ /* 0x000fea0003800000 */
.L_x_369:
[----:B-1----:R1:W1:Y:S01]  /*86f0*/  LDS.128 R20, [R247+0x12000] ;  /* 0x01200000f7147984 */ /* 0x0022620000000c00 */
[----:B------:R-:W-:Y:S01]  /*8700*/  UIMAD UR6, UR8, UR12, URZ ;  /* 0x0000000c080672a4 */ /* 0x000fe2000f8e023f */
[----:B--2---:R-:W-:Y:S01]  /*8710*/  IMAD.U32 R6, RZ, RZ, UR12 ;  /* 0x0000000cff067e24 */ /* 0x004fe2000f8e00ff */
[----:B------:R-:W-:Y:S01]  /*8720*/  USHF.R.S32.HI UR9, URZ, 0x1f, UR59 ;  /* 0x0000001f3f097899 */ /* 0x000fe2000801143b */
[----:B------:R2:W1:Y:S01]  /*8730*/  LDS.128 R16, [R247+0x14000] ;  /* 0x01400000f7107984 */ /* 0x0004620000000c00 */
[----:B------:R-:W-:Y:S01]  /*8740*/  UIMAD UR6, UR18, UR13, UR6 ;  /* 0x0000000d120672a4 */ /* 0x000fe2000f8e0206 */
[----:B------:R-:W-:Y:S01]  /*8750*/  IMAD.WIDE.U32 R6, R6, UR18, R8 ;  /* 0x0000001206067c25 */ /* 0x000fe2000f8e0008 */
[----:B------:R-:W-:Y:S01]  /*8760*/  BSSY B0, `(.L_x_371) ;  /* 0x0000018000007945 */ /* 0x000fe20003800000 */
[----:B------:R2:W1:Y:S03]  /*8770*/  LDS.128 R12, [R247+0x16000] ;  /* 0x01600000f70c7984 */ /* 0x0004660000000c00 */
[----:B------:R-:W-:Y:S01]  /*8780*/  IMAD.U32 R5, RZ, RZ, UR6 ;  /* 0x00000006ff057e24 */ /* 0x000fe2000f8e00ff */
[----:B------:R-:W-:Y:S01]  /*8790*/  IADD3 R6, P0, R6, UR16, RZ ;  /* 0x0000001006067c10 */ /* 0x000fe2000ff1e0ff */
[----:B------:R-:W-:-:S02]  /*87a0*/  ULDC.64 UR6, c[0x0][0x470] ;  /* 0x00011c0000067ab9 */ /* 0x000fc40000000a00 */
        /* <DEDUP_REMOVED lines=19> */
.L_x_372:
[----:B------:R-:W-:Y:S05]  /*88e0*/  BSYNC B0 ;  /* 0x0000000000007941 */ /* 0x000fea0003800000 */
.L_x_371:
        /* <DEDUP_REMOVED lines=15> */
.L_x_361:
[----:B------:R-:W-:Y:S05]  /*89e0*/  BSYNC B1 ;  /* 0x0000000000017941 */ /* 0x000fea0003800000 */
.L_x_347:
        /* <DEDUP_REMOVED lines=8> */
.L_x_373:
[----:B------:R-:W-:Y:S05]  /*8a70*/  EXIT ;  /* 0x000000000000794d */ /* 0x000fea0003800000 */
.L_x_375:
        /* <DEDUP_REMOVED lines=16> */
.L_x_811:


//--------------------- .text._ZN5flash44flash_bwd_dq_dk_dv_loop_seqk_parallel_kernelI23Flash_bwd_kernel_traitsILi192ELi64ELi64ELi8ELi4ELi2ELi2ELb1ELb1EN7cutlass6half_tE19Flash_kernel_traitsILi192ELi64ELi64ELi8ES3_EELb0ELb1ELb0ELb0ELb0ELb1ELb1EEEvNS_16Flash_bwd_paramsE --------------------------
	.section	.text._ZN5flash44flash_bwd_dq_dk_dv_loop_seqk_parallel_kernelI23Flash_bwd_kernel_traitsILi192ELi64ELi64ELi8ELi4ELi2ELi2ELb1ELb1EN7cutlass6half_tE19Flash_kernel_traitsILi192ELi64ELi64ELi8ES3_EELb0ELb1ELb0ELb0ELb0ELb1ELb1EEEvNS_16Flash_bwd_paramsE,"ax",@progbits
	.align	128
        .global         _ZN5flash44flash_bwd_dq_dk_dv_loop_seqk_parallel_kernelI23Flash_bwd_kernel_traitsILi192ELi64ELi64ELi8ELi4ELi2ELi2ELb1ELb1EN7cutlass6half_tE19Flash_kernel_traitsILi192ELi64ELi64ELi8ES3_EELb0ELb1ELb0ELb0ELb0ELb1ELb1EEEvNS_16Flash_bwd_paramsE
        .type           _ZN5flash44flash_bwd_dq_dk_dv_loop_seqk_parallel_kernelI23Flash_bwd_kernel_traitsILi192ELi64ELi64ELi8ELi4ELi2ELi2ELb1ELb1EN7cutlass6half_tE19Flash_kernel_traitsILi192ELi64ELi64ELi8ES3_EELb0ELb1ELb0ELb0ELb0ELb1ELb1EEEvNS_16Flash_bwd_paramsE,@function
        .size           _ZN5flash44flash_bwd_dq_dk_dv_loop_seqk_parallel_kernelI23Flash_bwd_kernel_traitsILi192ELi64ELi64ELi8ELi4ELi2ELi2ELb1ELb1EN7cutlass6half_tE19Flash_kernel_traitsILi192ELi64ELi64ELi8ES3_EELb0ELb1ELb0ELb0ELb0ELb1ELb1EEEvNS_16Flash_bwd_paramsE,(.L_x_812 - _ZN5flash44flash_bwd_dq_dk_dv_loop_seqk_parallel_kernelI23Flash_bwd_kernel_traitsILi192ELi64ELi64ELi8ELi4ELi2ELi2ELb1ELb1EN7cutlass6half_tE19Flash_kernel_traitsILi192ELi64ELi64ELi8ES3_EELb0ELb1ELb0ELb0ELb0ELb1ELb1EEEvNS_16Flash_bwd_paramsE)
        .other          _ZN5flash44flash_bwd_dq_dk_dv_loop_seqk_parallel_kernelI23Flash_bwd_kernel_traitsILi192ELi64ELi64ELi8ELi4ELi2ELi2ELb1ELb1EN7cutlass6half_tE19Flash_kernel_traitsILi192ELi64ELi64ELi8ES3_EELb0ELb1ELb0ELb0ELb0ELb1ELb1EEEvNS_16Flash_bwd_paramsE,@"STO_CUDA_ENTRY STV_DEFAULT"
_ZN5flash44flash_bwd_dq_dk_dv_loop_seqk_parallel_kernelI23Flash_bwd_kernel_traitsILi192ELi64ELi64ELi8ELi4ELi2ELi2ELb1ELb1EN7cutlass6half_tE19Flash_kernel_traitsILi192ELi64ELi64ELi8ES3_EELb0ELb1ELb0ELb0ELb0ELb1ELb1EEEvNS_16Flash_bwd_paramsE:
.text._ZN5flash44flash_bwd_dq_dk_dv_loop_seqk_parallel_kernelI23Flash_bwd_kernel_traitsILi192ELi64ELi64ELi8ELi4ELi2ELi2ELb1ELb1EN7cutlass6half_tE19Flash_kernel_traitsILi192ELi64ELi64ELi8ES3_EELb0ELb1ELb0ELb0ELb0ELb1ELb1EEEvNS_16Flash_bwd_paramsE:
        /* <DEDUP_REMOVED lines=179> */
.L_x_404:
        /* <DEDUP_REMOVED lines=67> */
.L_x_376:
        /* <DEDUP_REMOVED lines=101> */
[----:B------:R-:W-:Y:S01]  /*15b0*/  PLOP3.LUT P0, PT, PT, PT, UP1, 0x80, 0x0 ;  /* 0x000000000000781c */ /* 0x000fe20003f0f018 */
[----:B------:R-:W-:Y:S02]  /*15c0*/  @!UP3 UIMAD UR10, UR47, UR43, UR57 ;  /* 0x0000002b2f0ab2a4 */ /* 0x000fe4000f8e0239 */
        /* <DEDUP_REMOVED lines=30> */
.L_x_378:
        /* <DEDUP_REMOVED lines=13> */
.L_x_379:
        /* <DEDUP_REMOVED lines=11> */
.L_x_380:
[----:B------:R-:W-:Y:S02]  /*1930*/  ULDC UR5, c[0x0][0x270] ;  /* 0x00009c0000057ab9 */ /* 0x000fe40000000800 */
[----:B------:R-:W-:-:S04]  /*1940*/  UIMAD UR5, UR47, UR5, UR57 ;  /* 0x000000052f0572a4 */ /* 0x000fc8000f8e0239 */
[----:B------:R-:W-:-:S12]  /*1950*/  UIMAD UR5, UR5, UR61, URZ ;  /* 0x0000003d050572a4 */ /* 0x000fd8000f8e023f */
.L_x_381:
[----:B------:R-:W1:Y:S01]  /*1960*/  S2R R26, SR_TID.X ;  /* 0x00000000001a7919 */ /* 0x000e620000002100 */
[----:B------:R-:W2:Y:S01]  /*1970*/  LDC.64 R14, c[0x0][0x420] ;  /* 0x00010800ff0e7b82 */ /* 0x000ea20000000a00 */
[----:B------:R-:W-:Y:S01]  /*1980*/  ULDC UR8, c[0x0][0x2dc] ;  /* 0x0000b70000087ab9 */ /* 0x000fe20000000800 */
[----:B------:R-:W-:Y:S01]  /*1990*/  ULDC UR11, c[0x0][0x270] ;  /* 0x00009c00000b7ab9 */ /* 0x000fe20000000800 */
[----:B------:R-:W-:Y:S01]  /*19a0*/  USHF.R.S32.HI UR61, URZ, 0x1f, UR57 ;  /* 0x0000001f3f3d7899 */ /* 0x000fe20008011439 */
[----:B------:R-:W-:Y:S01]  /*19b0*/  BSSY B1, `(.L_x_377) ;  /* 0x00006d3000017945 */ /* 0x000fe20003800000 */
[----:B------:R-:W-:Y:S02]  /*19c0*/  UIMAD UR13, UR8, UR11, URZ ;  /* 0x0000000b080d72a4 */ /* 0x000fe4000f8e023f */
[----:B------:R-:W-:Y:S01]  /*19d0*/  UIADD3 UR8, -UR9, UR32, UR23 ;  /* 0x0000002009087290 */ /* 0x000fe2000fffe117 */
[----:B------:R-:W-:Y:S01]  /*19e0*/  ULDC UR12, c[0x0][0x398] ;  /* 0x0000e600000c7ab9 */ /* 0x000fe20000000800 */
[----:B------:R-:W-:-:S02]  /*19f0*/  UIADD3 UR33, UR16, UR5, URZ ;  /* 0x0000000510217290 */ /* 0x000fc4000fffe03f */
[----:B------:R-:W-:Y:S02]  /*1a00*/  UIADD3 UR12, UR8, -UR12, URZ ;  /* 0x8000000c080c7290 */ /* 0x000fe4000fffe03f */
[----:B------:R-:W-:Y:S02]  /*1a10*/  USHF.L.U32 UR5, UR13, 0x6, URZ ;  /* 0x000000060d057899 */ /* 0x000fe4000800063f */
[----:B------:R-:W-:Y:S02]  /*1a20*/  UIADD3 UR21, UR16, UR15, URZ ;  /* 0x0000000f10157290 */ /* 0x000fe4000fffe03f */
[----:B------:R-:W-:Y:S01]  /*1a30*/  UIADD3 UR17, UP2, UP0, UR34, UR5, UR50 ;  /* 0x0000000522117290 */ /* 0x000fe2000f85e032 */
[----:B------:R-:W-:Y:S01]  /*1a40*/  ULDC.64 UR14, c[0x0][0x258] ;  /* 0x00009600000e7ab9 */ /* 0x000fe20000000a00 */
[----:B------:R-:W-:Y:S01]  /*1a50*/  USHF.R.S32.HI UR5, URZ, 0x1f, UR5 ;  /* 0x0000001f3f057899 */ /* 0x000fe20008011405 */
[----:B------:R-:W-:Y:S01]  /*1a60*/  ULDC.64 UR18, c[0x0][0x400] ;  /* 0x0001000000127ab9 */ /* 0x000fe20000000a00 */
[----:B--2---:R-:W-:-:S02]  /*1a70*/  IMAD R16, R14, UR31, RZ ;  /* 0x0000001f0e107c24 */ /* 0x004fc4000f8e02ff */
[----:B------:R-:W-:Y:S01]  /*1a80*/  UIADD3.X UR5, UR53, UR5, UR55, UP2, UP0 ;  /* 0x0000000535057290 */ /* 0x000fe200097e0437 */
[----:B------:R-:W-:Y:S01]  /*1a90*/  ULDC.64 UR36, c[0x0][0x210] ;  /* 0x0000840000247ab9 */ /* 0x000fe20000000a00 */
[----:B------:R-:W-:Y:S01]  /*1aa0*/  ULDC.64 UR28, c[0x0][0x3e0] ;  /* 0x0000f800001c7ab9 */ /* 0x000fe20000000a00 */
        /* <DEDUP_REMOVED lines=37> */
[----:B------:R-:W-:Y:S02]  /*1d00*/  VIADD R9, R9, UR11 ;  /* 0x0000000b09097c36 */ /* 0x000fe40008000000 */
[----:B------:R-:W-:Y:S01]  /*1d10*/  IMAD.IADD R12, R26, 0x1, -R12 ;  /* 0x000000011a0c7824 */ /* 0x000fe200078e0a0c */
[----:B------:R-:W-:Y:S01]  /*1d20*/  USHF.R.S32.HI UR16, URZ, 0x6, UR16 ;  /* 0x000000063f107899 */ /* 0x000fe20008011410 */
[-C--:B------:R-:W-:Y:S02]  /*1d30*/  IMAD R17, R27, R14.reuse, RZ ;  /* 0x0000000e1b117224 */ /* 0x080fe400078e02ff */
        /* <DEDUP_REMOVED lines=17> */
[----:B------:R-:W-:Y:S01]  /*1e50*/  UIMAD.WIDE UR14, UR33, 0x4, UR34 ;  /* 0x00000004210e78a5 */ /* 0x000fe2000f8e0222 */
[----:B------:R-:W-:Y:S01]  /*1e60*/  LEA.HI.X R33, R8, UR29, R9, 0x1, P2 ;  /* 0x0000001d08217c11 */ /* 0x000fe200090f0c09 */
[----:B------:R1:W-:Y:S01]  /*1e70*/  STL.64 [R1+0x30], R22 ;  /* 0x0000301601007387 */ /* 0x0003e20000100a00 */
[----:B------:R-:W-:Y:S01]  /*1e80*/  UMOV UR11, UR12 ;  /* 0x0000000c000b7c82 */ /* 0x000fe20008000000 */
[----:B------:R-:W-:Y:S01]  /*1e90*/  PLOP3.LUT P1, PT, PT, PT, UP0, 0x80, 0x0 ;  /* 0x000000000000781c */ /* 0x000fe20003f2f008 */
[----:B------:R-:W-:Y:S01]  /*1ea0*/  UMOV UR10, UR13 ;  /* 0x0000000d000a7c82 */ /* 0x000fe20008000000 */
[----:B------:R1:W-:Y:S01]  /*1eb0*/  STL.64 [R1+0x40], R30 ;  /* 0x0000401e01007387 */ /* 0x0003e20000100a00 */
[----:B------:R-:W-:Y:S01]  /*1ec0*/  UIADD3 UR5, UR43, -0x1, URZ ;  /* 0xffffffff2b057890 */ /* 0x000fe2000fffe03f */
[----:B------:R-:W-:-:S02]  /*1ed0*/  UMOV UR13, UR14 ;  /* 0x0000000e000d7c82 */ /* 0x000fc40008000000 */
[----:B------:R1:W-:Y:S01]  /*1ee0*/  STL.64 [R1+0x38], R32 ;  /* 0x0000382001007387 */ /* 0x0003e20000100a00 */
[----:B------:R-:W-:-:S06]  /*1ef0*/  UMOV UR12, UR15 ;  /* 0x0000000f000c7c82 */ /* 0x000fcc0008000000 */
        /* <DEDUP_REMOVED lines=20> */
.L_x_383:
        /* <DEDUP_REMOVED lines=19> */
.L_x_384:
        /* <DEDUP_REMOVED lines=32> */
.L_x_386:
[----:B------:R-:W-:Y:S05]  /*2370*/  BSYNC B0 ;  /* 0x0000000000007941 */ /* 0x000fea0003800000 */
.L_x_385:
        /* <DEDUP_REMOVED lines=15> */
.L_x_388:
[----:B------:R-:W-:Y:S05]  /*2470*/  BSYNC B0 ;  /* 0x0000000000007941 */ /* 0x000fea0003800000 */
.L_x_387:
        /* <DEDUP_REMOVED lines=28> */
.L_x_390:
[----:B------:R-:W-:Y:S05]  /*2640*/  BSYNC B0 ;  /* 0x0000000000007941 */ /* 0x000fea0003800000 */
.L_x_389:
        /* <DEDUP_REMOVED lines=16> */
.L_x_382:
        /* <DEDUP_REMOVED lines=29> */
[----:B------:R-:W-:Y:S01]  /*2920*/  IMAD.U32 R11, RZ, RZ, UR17 ;  /* 0x00000011ff0b7e24 */ /* 0x000fe2000f8e00ff */
[----:B------:R-:W-:Y:S01]  /*2930*/  SHF.R.S32.HI R18, RZ, 0x2, R18 ;  /* 0x00000002ff127819 */ /* 0x000fe20000011412 */
[----:B------:R-:W-:Y:S01]  /*2940*/  ULDC.64 UR18, c[0x0][0x260] ;  /* 0x0000980000127ab9 */ /* 0x000fe20000000a00 */
        /* <DEDUP_REMOVED lines=12> */
[----:B------:R-:W-:Y:S01]  /*2a10*/  @!P4 IMAD R9, R27, UR24, RZ ;  /* 0x000000181b09cc24 */ /* 0x000fe2000f8e02ff */
[----:B------:R-:W-:Y:S01]  /*2a20*/  ULDC UR21, c[0x0][0x2dc] ;  /* 0x0000b70000157ab9 */ /* 0x000fe20000000800 */
        /* <DEDUP_REMOVED lines=9> */
[----:B------:R-:W-:Y:S02]  /*2ac0*/  @!P3 IMAD R5, R9, UR24, RZ ;  /* 0x000000180905bc24 */ /* 0x000fe4000f8e02ff */
[----:B------:R-:W-:Y:S02]  /*2ad0*/  @!P4 IMAD.IADD R9, R11, 0x1, R13 ;  /* 0x000000010b09c824 */ /* 0x000fe400078e020d */
[----:B------:R-:W-:Y:S01]  /*2ae0*/  @!P3 IMAD R11, R12, UR25, R5 ;  /* 0x000000190c0bbc24 */ /* 0x000fe2000f8e0205 */
[----:B------:R-:W-:Y:S01]  /*2af0*/  @!P3 IADD3 R5, P1, R4, 0x20, RZ ;  /* 0x000000200405b810 */ /* 0x000fe20007f3e0ff */
[----:B------:R-:W-:Y:S01]  /*2b00*/  @!P3 IMAD.WIDE.U32 R12, R12, UR24, R6 ;  /* 0x000000180c0cbc25 */ /* 0x000fe2000f8e0006 */
[----:B------:R-:W-:Y:S02]  /*2b10*/  @!P4 LEA.HI.X R9, R10, R21, R9, 0x1, P0 ;  /* 0x000000150a09c211 */ /* 0x000fe400000f0c09 */
[----:B------:R-:W-:Y:S01]  /*2b20*/  PLOP3.LUT P0, PT, PT, PT, UP4, 0x80, 0x0 ;  /* 0x000000000000781c */ /* 0x000fe20003f0f048 */
[----:B------:R-:W-:-:S02]  /*2b30*/  IMAD.IADD R7, R15, 0x1, R19 ;  /* 0x000000010f077824 */ /* 0x000fc400078e0213 */
[----:B------:R-:W-:Y:S01]  /*2b40*/  @!P3 IMAD.X R19, RZ, RZ, R27, P1 ;  /* 0x000000ffff13b224 */ /* 0x000fe200008e061b */
[C---:B-1----:R-:W-:Y:S01]  /*2b50*/  @!P3 LEA R10, P1, R12.reuse, R22, 0x1 ;  /* 0x000000160c0ab211 */ /* 0x042fe200078208ff */
[----:B------:R-:W-:Y:S02]  /*2b60*/  @!P3 IMAD.IADD R11, R13, 0x1, R11 ;  /* 0x000000010d0bb824 */ /* 0x000fe400078e020b */
[----:B------:R-:W-:Y:S02]  /*2b70*/  @!P3 IMAD.MOV.U32 R15, RZ, RZ, R7 ;  /* 0x000000ffff0fb224 */ /* 0x000fe400078e0007 */
[----:B------:R-:W-:Y:S01]  /*2b80*/  @!P4 IMAD R13, R27, UR26, RZ ;  /* 0x0000001a1b0dcc24 */ /* 0x000fe2000f8e02ff */
[----:B------:R-:W-:Y:S01]  /*2b90*/  @!P3 LEA.HI.X R11, R12, R23, R11, 0x1, P1 ;  /* 0x000000170c0bb211 */ /* 0x000fe200008f0c0b */
[----:B------:R-:W-:Y:S01]  /*2ba0*/  @!P3 IMAD R19, R19, UR26, RZ ;  /* 0x0000001a1313bc24 */ /* 0x000fe2000f8e02ff */
[----:B------:R-:W-:Y:S01]  /*2bb0*/  ISETP.GE.AND P1, PT, R4, UR8, PT ;  /* 0x0000000804007c0c */ /* 0x000fe2000bf26270 */
[----:B------:R-:W-:Y:S01]  /*2bc0*/  @P0 BAR.SYNC.DEFER_BLOCKING 0x0 ;  /* 0x0000000000000b1d */ /* 0x000fe20000010000 */
[----:B------:R-:W-:-:S02]  /*2bd0*/  @!P4 IMAD.MOV.U32 R6, RZ, RZ, R14 ;  /* 0x000000ffff06c224 */ /* 0x000fc400078e000e */
[----:B------:R-:W-:Y:S02]  /*2be0*/  @!P4 IMAD R20, R4, UR27, R13 ;  /* 0x0000001b0414cc24 */ /* 0x000fe4000f8e020d */
[C---:B------:R-:W-:Y:S02]  /*2bf0*/  @!P3 IMAD R19, R5.reuse, UR27, R19 ;  /* 0x0000001b0513bc24 */ /* 0x040fe4000f8e0213 */
[----:B------:R-:W-:-:S04]  /*2c00*/  @!P3 IMAD.WIDE.U32 R14, R5, UR26, R14 ;  /* 0x0000001a050ebc25 */ /* 0x000fc8000f8e000e */
[----:B------:R-:W-:Y:S01]  /*2c10*/  @!P4 IMAD.WIDE.U32 R12, R4, UR26, R6 ;  /* 0x0000001a040ccc25 */ /* 0x000fe2000f8e0006 */
[----:B------:R-:W-:-:S03]  /*2c20*/  @!P2 IADD3 R4, P0, R30, UR14, RZ ;  /* 0x0000000e1e04ac10 */ /* 0x000fc6000ff1e0ff */
[----:B------:R-:W-:Y:S02]  /*2c30*/  IMAD.U32 R5, RZ, RZ, UR17 ;  /* 0x00000011ff057e24 */ /* 0x000fe4000f8e00ff */
[----:B------:R-:W-:-:S03]  /*2c40*/  @!P4 IMAD.IADD R7, R13, 0x1, R20 ;  /* 0x000000010d07c824 */ /* 0x000fc600078e0214 */
[----:B------:R-:W-:Y:S01]  /*2c50*/  @!P2 IADD3.X R5, R31, UR15, R5, P0, !PT ;  /* 0x0000000f1f05ac10 */ /* 0x000fe200087fe405 */
[----:B--2---:R-:W-:Y:S01]  /*2c60*/  @P4 STS.128 [R29+0x12000], RZ ;  /* 0x012000ff1d004388 */ /* 0x004fe20000000c00 */
[----:B------:R-:W-:Y:S01]  /*2c70*/  IMAD.MOV.U32 R240, RZ, RZ, 0x20 ;  /* 0x00000020fff07424 */ /* 0x000fe200078e00ff */
[----:B------:R-:W-:Y:S02]  /*2c80*/  USHF.L.U32 UR18, UR22, 0x6, URZ ;  /* 0x0000000616127899 */ /* 0x000fe4000800063f */
[----:B------:R-:W-:Y:S01]  /*2c90*/  @P4 STS.128 [R29+0x14000], RZ ;  /* 0x014000ff1d004388 */ /* 0x000fe20000000c00 */
[----:B------:R-:W-:Y:S02]  /*2ca0*/  CS2R R142, SRZ ;  /* 0x00000000008e7805 */ /* 0x000fe4000001ff00 */
[----:B------:R-:W-:Y:S02]  /*2cb0*/  CS2R R140, SRZ ;  /* 0x00000000008c7805 */ /* 0x000fe4000001ff00 */
[----:B------:R-:W-:Y:S01]  /*2cc0*/  CS2R R146, SRZ ;  /* 0x0000000000927805 */ /* 0x000fe2000001ff00 */
[----:B------:R-:W-:Y:S01]  /*2cd0*/  @P4 STS.128 [R29+0x16000], RZ ;  /* 0x016000ff1d004388 */ /* 0x000fe20000000c00 */
[----:B------:R-:W-:-:S02]  /*2ce0*/  CS2R R144, SRZ ;  /* 0x0000000000907805 */ /* 0x000fc4000001ff00 */
[----:B------:R-:W-:Y:S02]  /*2cf0*/  CS2R R138, SRZ ;  /* 0x00000000008a7805 */ /* 0x000fe4000001ff00 */
[----:B------:R-:W-:Y:S01]  /*2d00*/  CS2R R136, SRZ ;  /* 0x0000000000887805 */ /* 0x000fe2000001ff00 */
[----:B------:R-:W-:Y:S01]  /*2d10*/  @!PT LDS RZ, [RZ] ;  /* 0x00000000fffff984 */ /* 0x000fe20000000800 */
[----:B------:R-:W-:Y:S01]  /*2d20*/  @!PT LDS RZ, [RZ] ;  /* 0x00000000fffff984 */ /* 0x000fe20000000800 */
[----:B------:R-:W-:Y:S01]  /*2d30*/  @!PT LDS RZ, [RZ] ;  /* 0x00000000fffff984 */ /* 0x000fe20000000800 */
[----:B------:R-:W-:Y:S01]  /*2d40*/  @!P4 LDGSTS.E.BYPASS.LTC128B.128 [R29+0x12000], desc[UR6][R8.64] ;  /* 0x12000000081dcfae */ /* 0x000fe2000b901d46 */
[----:B------:R-:W-:Y:S02]  /*2d50*/  CS2R R134, SRZ ;  /* 0x0000000000867805 */ /* 0x000fe4000001ff00 */
[----:B------:R-:W-:Y:S02]  /*2d60*/  CS2R R132, SRZ ;  /* 0x0000000000847805 */ /* 0x000fe4000001ff00 */
[----:B------:R-:W-:Y:S01]  /*2d70*/  CS2R R126, SRZ ;  /* 0x00000000007e7805 */ /* 0x000fe2000001ff00 */
[----:B------:R-:W-:Y:S01]  /*2d80*/  @!P4 LDGSTS.E.BYPASS.LTC128B.128 [R29+0x14000], desc[UR6][R8.64+0x80] ;  /* 0x14000080081dcfae */ /* 0x000fe2000b901d46 */
[----:B------:R-:W-:-:S02]  /*2d90*/  CS2R R124, SRZ ;  /* 0x00000000007c7805 */ /* 0x000fc4000001ff00 */
[----:B------:R-:W-:Y:S02]  /*2da0*/  CS2R R130, SRZ ;  /* 0x0000000000827805 */ /* 0x000fe4000001ff00 */
[----:B------:R-:W-:Y:S01]  /*2db0*/  CS2R R128, SRZ ;  /* 0x0000000000807805 */ /* 0x000fe2000001ff00 */
[----:B------:R1:W-:Y:S01]  /*2dc0*/  @!P4 LDGSTS.E.BYPASS.LTC128B.128 [R29+0x16000], desc[UR6][R8.64+0x100] ;  /* 0x16000100081dcfae */ /* 0x0003e2000b901d46 */
[----:B------:R-:W-:Y:S02]  /*2dd0*/  CS2R R122, SRZ ;  /* 0x00000000007a7805 */ /* 0x000fe4000001ff00 */
[----:B------:R-:W-:Y:S02]  /*2de0*/  CS2R R120, SRZ ;  /* 0x0000000000787805 */ /* 0x000fe4000001ff00 */
[----:B------:R-:W-:Y:S01]  /*2df0*/  CS2R R118, SRZ ;  /* 0x0000000000767805 */ /* 0x000fe2000001ff00 */
[----:B------:R-:W-:Y:S01]  /*2e00*/  @P3 STS.128 [R29+0x13000], RZ ;  /* 0x013000ff1d003388 */ /* 0x000fe20000000c00 */
[----:B------:R-:W-:-:S02]  /*2e10*/  CS2R R116, SRZ ;  /* 0x0000000000747805 */ /* 0x000fc4000001ff00 */
[----:B------:R-:W-:Y:S02]  /*2e20*/  CS2R R110, SRZ ;  /* 0x00000000006e7805 */ /* 0x000fe4000001ff00 */
[----:B------:R-:W-:Y:S01]  /*2e30*/  CS2R R108, SRZ ;  /* 0x00000000006c7805 */ /* 0x000fe2000001ff00 */
        /* <DEDUP_REMOVED lines=21> */
[----:B------:R-:W-:Y:S01]  /*2f90*/  CS2R R52, SRZ ;  /* 0x0000000000347805 */ /* 0x000fe2000001ff00 */
[----:B-1----:R-:W1:Y:S01]  /*2fa0*/  @!P4 LDC.64 R8, c[0x0][0x218] ;  /* 0x00008600ff08cb82 */ /* 0x002e620000000a00 */
[----:B------:R-:W0:Y:S01]  /*2fb0*/  LDGDEPBAR ;  /* 0x00000000000079af */ /* 0x000e220000000000 */
[----:B------:R-:W-:Y:S02]  /*2fc0*/  CS2R R46, SRZ ;  /* 0x00000000002e7805 */ /* 0x000fe4000001ff00 */
[----:B------:R-:W-:-:S02]  /*2fd0*/  CS2R R44, SRZ ;  /* 0x00000000002c7805 */ /* 0x000fc4000001ff00 */
[----:B------:R-:W-:Y:S01]  /*2fe0*/  CS2R R50, SRZ ;  /* 0x0000000000327805 */ /* 0x000fe2000001ff00 */
[----:B------:R-:W-:Y:S01]  /*2ff0*/  @P1 STS.128 [R29+0x6000], RZ ;  /* 0x006000ff1d001388 */ /* 0x000fe20000000c00 */
[----:B------:R-:W-:Y:S02]  /*3000*/  CS2R R48, SRZ ;  /* 0x0000000000307805 */ /* 0x000fe4000001ff00 */
[----:B------:R-:W-:Y:S02]  /*3010*/  CS2R R42, SRZ ;  /* 0x00000000002a7805 */ /* 0x000fe4000001ff00 */
[----:B------:R-:W-:Y:S01]  /*3020*/  CS2R R40, SRZ ;  /* 0x0000000000287805 */ /* 0x000fe2000001ff00 */
[----:B------:R-:W-:Y:S01]  /*3030*/  @P1 STS.128 [R29+0x8000], RZ ;  /* 0x008000ff1d001388 */ /* 0x000fe20000000c00 */
[----:B------:R-:W-:Y:S02]  /*3040*/  CS2R R38, SRZ ;  /* 0x0000000000267805 */ /* 0x000fe4000001ff00 */
[----:B------:R-:W-:-:S02]  /*3050*/  CS2R R36, SRZ ;  /* 0x0000000000247805 */ /* 0x000fc4000001ff00 */
[----:B------:R-:W-:Y:S01]  /*3060*/  CS2R R34, SRZ ;  /* 0x0000000000227805 */ /* 0x000fe2000001ff00 */
[----:B------:R-:W-:Y:S01]  /*3070*/  @P1 STS.128 [R29+0xa000], RZ ;  /* 0x00a000ff1d001388 */ /* 0x000fe20000000c00 */
[----:B------:R-:W-:Y:S02]  /*3080*/  CS2R R22, SRZ ;  /* 0x0000000000167805 */ /* 0x000fe4000001ff00 */
[----:B------:R-:W-:Y:S01]  /*3090*/  CS2R R20, SRZ ;  /* 0x0000000000147805 */ /* 0x000fe2000001ff00 */
[----:B------:R-:W-:Y:S01]  /*30a0*/  ULDC UR15, c[0x0][0x2ec] ;  /* 0x0000bb00000f7ab9 */ /* 0x000fe20000000800 */
        /* <DEDUP_REMOVED lines=30> */
[----:B------:R-:W-:Y:S01]  /*3290*/  UIADD3 UR19, UR32, 0x40, UR18 ;  /* 0x0000004020137890 */ /* 0x000fe2000fffe012 */
[C---:B-1----:R-:W-:Y:S01]  /*32a0*/  IMAD.SHL.U32 R17, R18.reuse, 0x4, RZ ;  /* 0x0000000412117824 */ /* 0x042fe200078e00ff */
[----:B------:R-:W-:Y:S01]  /*32b0*/  @P2 STS.128 [R29+0x1000], RZ ;  /* 0x001000ff1d002388 */ /* 0x000fe20000000c00 */
[----:B------:R-:W-:Y:S01]  /*32c0*/  SHF.L.U64.HI R16, R18, 0x2, R8 ;  /* 0x0000000212107819 */ /* 0x000fe20000010208 */
[----:B------:R-:W-:Y:S01]  /*32d0*/  IMAD.MOV.U32 R8, RZ, RZ, 0x7f800000 ;  /* 0x7f800000ff087424 */ /* 0x000fe200078e00ff */
[----:B------:R-:W-:Y:S01]  /*32e0*/  CS2R R32, SRZ ;  /* 0x0000000000207805 */ /* 0x000fe2000001ff00 */
[----:B------:R-:W-:Y:S01]  /*32f0*/  @P2 STS.128 [R29+0x3000], RZ ;  /* 0x003000ff1d002388 */ /* 0x000fe20000000c00 */
[----:B------:R-:W-:-:S03]  /*3300*/  ULDC UR8, c[0x0][0x39c] ;  /* 0x0000e70000087ab9 */ /* 0x000fc60000000800 */
        /* <DEDUP_REMOVED lines=82> */
[----:B------:R-:W-:-:S02]  /*3830*/  CS2R R30, SRZ ;  /* 0x00000000001e7805 */ /* 0x000fc4000001ff00 */
        /* <DEDUP_REMOVED lines=11> */
.L_x_394:
[----:B------:R-:W4:Y:S01]  /*38f0*/  LDL R246, [R1] ;  /* 0x0000000001f67983 */ /* 0x000f220000100800 */
[----:B------:R-:W-:Y:S03]  /*3900*/  USHF.L.U32 UR14, UR5, 0x6, URZ ;  /* 0x00000006050e7899 */ /* 0x000fe6000800063f */
[----:B------:R-:W2:Y:S01]  /*3910*/  LDL R245, [R1+0x4] ;  /* 0x0000040001f57983 */ /* 0x000ea20000100800 */
[----:B------:R-:W-:Y:S03]  /*3920*/  UISETP.GE.AND UP0, UPT, UR14, UR19, UPT ;  /* 0x000000130e00728c */ /* 0x000fe6000bf06270 */
[----:B------:R-:W3:Y:S01]  /*3930*/  LDL R244, [R1+0x10] ;  /* 0x0000100001f47983 */ /* 0x000ee20000100800 */
[----:B------:R-:W-:Y:S03]  /*3940*/  UISETP.LT.AND UP0, UPT, UR18, UR9, UP0 ;  /* 0x000000091200728c */ /* 0x000fe60008701270 */
[----:B-1----:R1:W-:Y:S03]  /*3950*/  STL [R1+0xb8], R115 ;  /* 0x0000b87301007387 */ /* 0x0023e60000100800 */
[----:B------:R-:W-:Y:S01]  /*3960*/  PLOP3.LUT P0, PT, PT, PT, UP0, 0x80, 0x0 ;  /* 0x000000000000781c */ /* 0x000fe20003f0f008 */
[----:B------:R-:W0:Y:S01]  /*3970*/  LDGDEPBAR ;  /* 0x00000000000079af */ /* 0x000e220000000000 */
[----:B------:R-:W-:Y:S06]  /*3980*/  UISETP.GT.AND UP0, UPT, UR5, UR16, UPT ;  /* 0x000000100500728c */ /* 0x000fec000bf04270 */
[----:B------:R-:W-:Y:S01]  /*3990*/  PLOP3.LUT P3, PT, PT, PT, UP0, 0x80, 0x0 ;  /* 0x000000000000781c */ /* 0x000fe20003f6f008 */
[----:B-1----:R-:W3:Y:S04]  /*39a0*/  LDL R115, [R1+0x8] ;  /* 0x0000080001737983 */ /* 0x002ee80000100800 */
[----:B------:R1:W-:Y:S04]  /*39b0*/  STL [R1+0xb4], R114 ;  /* 0x0000b47201007387 */ /* 0x0003e80000100800 */
[----:B-1----:R-:W3:Y:S04]  /*39c0*/  LDL R114, [R1+0xc] ;  /* 0x00000c0001727983 */ /* 0x002ee80000100800 */
[----:B------:R1:W-:Y:S04]  /*39d0*/  STL [R1+0xb0], R113 ;  /* 0x0000b07101007387 */ /* 0x0003e80000100800 */
[----:B-1----:R-:W3:Y:S04]  /*39e0*/  LDL R113, [R1+0x18] ;  /* 0x0000180001717983 */ /* 0x002ee80000100800 */
[----:B------:R1:W-:Y:S04]  /*39f0*/  STL [R1+0xac], R112 ;  /* 0x0000ac7001007387 */ /* 0x0003e80000100800 */
[----:B-1----:R-:W3:Y:S04]  /*3a00*/  LDL R112, [R1+0x14] ;  /* 0x0000140001707983 */ /* 0x002ee80000100800 */
        /* <DEDUP_REMOVED lines=12> */
[----:B-1----:R-:W3:Y:S04]  /*3ad0*/  LDL R103, [R1+0x48] ;  /* 0x0000480001677983 */ /* 0x002ee80000100800 */
[----:B------:R-:W3:Y:S04]  /*3ae0*/  LDL R102, [R1+0x54] ;  /* 0x0000540001667983 */ /* 0x000ee80000100800 */
[----:B------:R-:W3:Y:S04]  /*3af0*/  LDL R101, [R1+0x4c] ;  /* 0x00004c0001657983 */ /* 0x000ee80000100800 */
[----:B------:R-:W3:Y:S01]  /*3b00*/  LDL R100, [R1+0x50] ;  /* 0x0000500001647983 */ /* 0x000ee20000100800 */
[----:B------:R-:W-:Y:S04]  /*3b10*/  DEPBAR.LE SB0, 0x0 ;  /* 0x000080000000791a */ /* 0x000fe80000000000 */
[----:B------:R-:W-:Y:S06]  /*3b20*/  BAR.SYNC.DEFER_BLOCKING 0x0 ;  /* 0x0000000000007b1d */ /* 0x000fec0000010000 */
[----:B------:R-:W-:Y:S04]  /*3b30*/  LDSM.16.M88.4 R88, [R252+-0x6000] ;  /* 0xffa00000fc58783b */ /* 0x000fe80000000200 */
[----:B----4-:R-:W-:Y:S04]  /*3b40*/  LDSM.16.M88.4 R8, [R246+0xc000] ;  /* 0x00c00000f608783b */ /* 0x010fe80000000200 */
[----:B------:R-:W-:Y:S04]  /*3b50*/  LDSM.16.M88.4 R68, [R246+0xc800] ;  /* 0x00c80000f644783b */ /* 0x000fe80000000200 */
[----:B--2---:R-:W-:Y:S04]  /*3b60*/  LDSM.16.M88.4 R76, [R245+-0x6000] ;  /* 0xffa00000f54c783b */ /* 0x004fe80000000200 */
[----:B------:R-:W-:Y:S04]  /*3b70*/  LDSM.16.M88.4 R80, [R245+-0x5800] ;  /* 0xffa80000f550783b */ /* 0x000fe80000000200 */
[----:B---3--:R-:W-:Y:S04]  /*3b80*/  LDSM.16.M88.4 R96, [R244] ;  /* 0x00000000f460783b */ /* 0x008fe80000000200 */
        /* <DEDUP_REMOVED lines=219> */
[----:B------:R-:W-:Y:S07]  /*4940*/  IADD3.X R83, R13, UR12, RZ, P0, !PT ;  /* 0x0000000c0d537c10 */ /* 0x000fee00087fe4ff */
        /* <DEDUP_REMOVED lines=283> */
.L_x_392:
        /* <DEDUP_REMOVED lines=389> */
.L_x_393:
        /* <DEDUP_REMOVED lines=178> */
.L_x_395:
        /* <DEDUP_REMOVED lines=23> */
.L_x_396:
        /* <DEDUP_REMOVED lines=47> */
.L_x_398:
[----:B------:R-:W-:Y:S05]  /*82d0*/  BSYNC B0 ;  /* 0x0000000000007941 */ /* 0x000fea0003800000 */
.L_x_397:
        /* <DEDUP_REMOVED lines=16> */
.L_x_400:
[----:B------:R-:W-:Y:S05]  /*83e0*/  BSYNC B0 ;  /* 0x0000000000007941 */ /* 0x000fea0003800000 */
.L_x_399:
        /* <DEDUP_REMOVED lines=31> */
.L_x_402:
[----:B------:R-:W-:Y:S05]  /*85e0*/  BSYNC B0 ;  /* 0x0000000000007941 */ /* 0x000fea0003800000 */
.L_x_401:
        /* <DEDUP_REMOVED lines=15> */
.L_x_391:
[----:B------:R-:W-:Y:S05]  /*86e0*/  BSYNC B1 ;  /* 0x0000000000017941 */ /* 0x000fea0003800000 */
.L_x_377:
        /* <DEDUP_REMOVED lines=8> */
.L_x_403:
[----:B------:R-:W-:Y:S05]  /*8770*/  EXIT ;  /* 0x000000000000794d */ /* 0x000fea0003800000 */
.L_x_405:
        /* <DEDUP_REMOVED lines=16> */
.L_x_812:


//--------------------- .text._ZN5flash44flash_bwd_dq_dk_dv_loop_seqk_parallel_kernelI23Flash_bwd_kernel_traitsILi192ELi64ELi64ELi8ELi4ELi2ELi2ELb1ELb1EN7cutlass6half_tE19Flash_kernel_traitsILi192ELi64ELi64ELi8ES3_EELb1ELb1ELb0ELb1ELb0ELb0ELb0EEEvNS_16Flash_bwd_paramsE --------------------------
	.section	.text._ZN5flash44flash_bwd_dq_dk_dv_loop_seqk_parallel_kernelI23Flash_bwd_kernel_traitsILi192ELi64ELi64ELi8ELi4ELi2ELi2ELb1ELb1EN7cutlass6half_tE19Flash_kernel_traitsILi192ELi64ELi64ELi8ES3_EELb1ELb1ELb0ELb1ELb0ELb0ELb0EEEvNS_16Flash_bwd_paramsE,"ax",@progbits
	.align	128
        .global         _ZN5flash44flash_bwd_dq_dk_dv_loop_seqk_parallel_kernelI23Flash_bwd_kernel_traitsILi192ELi64ELi64ELi8ELi4ELi2ELi2ELb1ELb1EN7cutlass6half_tE19Flash_kernel_traitsILi192ELi64ELi64ELi8ES3_EELb1ELb1ELb0ELb1ELb0ELb0ELb0EEEvNS_16Flash_bwd_paramsE
        .type           _ZN5flash44flash_bwd_dq_dk_dv_loop_seqk_parallel_kernelI23Flash_bwd_kernel_traitsILi192ELi64ELi64ELi8ELi4ELi2ELi2ELb1ELb1EN7cutlass6half_tE19Flash_kernel_traitsILi192ELi64ELi64ELi8ES3_EELb1ELb1ELb0ELb1ELb0ELb0ELb0EEEvNS_16Flash_bwd_paramsE,@function
        .size           _ZN5flash44flash_bwd_dq_dk_dv_loop_seqk_parallel_kernelI23Flash_bwd_kernel_traitsILi192ELi64ELi64ELi8ELi4ELi2ELi2ELb1ELb1EN7cutlass6half_tE19Flash_kernel_traitsILi192ELi64ELi64ELi8ES3_EELb1ELb1ELb0ELb1ELb0ELb0ELb0EEEvNS_16Flash_bwd_paramsE,(.L_x_813 - _ZN5flash44flash_bwd_dq_dk_dv_loop_seqk_parallel_kernelI23Flash_bwd_kernel_traitsILi192ELi64ELi64ELi8ELi4ELi2ELi2ELb1ELb1EN7cutlass6half_tE19Flash_kernel_traitsILi192ELi64ELi64ELi8ES3_EELb1ELb1ELb0ELb1ELb0ELb0ELb0EEEvNS_16Flash_bwd_paramsE)
        .other          _ZN5flash44flash_bwd_dq_dk_dv_loop_seqk_parallel_kernelI23Flash_bwd_kernel_traitsILi192ELi64ELi64ELi8ELi4ELi2ELi2ELb1ELb1EN7cutlass6half_tE19Flash_kernel_traitsILi192ELi64ELi64ELi8ES3_EELb1ELb1ELb0ELb1ELb0ELb0ELb0EEEvNS_16Flash_bwd_paramsE,@"STO_CUDA_ENTRY STV_DEFAULT"
_ZN5flash44flash_bwd_dq_dk_dv_loop_seqk_parallel_kernelI23Flash_bwd_kernel_traitsILi192ELi64ELi64ELi8ELi4ELi2ELi2ELb1ELb1EN7cutlass6half_tE19Flash_kernel_traitsILi192ELi64ELi64ELi8ES3_EELb1ELb1ELb0ELb1ELb0ELb0ELb0EEEvNS_16Flash_bwd_paramsE:
.text._ZN5flash44flash_bwd_dq_dk_dv_loop_seqk_parallel_kernelI23Flash_bwd_kernel_traitsILi192ELi64ELi64ELi8ELi4ELi2ELi2ELb1ELb1EN7cutlass6half_tE19Flash_kernel_traitsILi192ELi64ELi64ELi8ES3_EELb1ELb1ELb0ELb1ELb0ELb0ELb0EEEvNS_16Flash_bwd_paramsE:
        /* <DEDUP_REMOVED lines=70> */
[----:B------:R-:W-:-:S02]  /*0460*/  SHF.R.S32.HI R9, RZ, 0x7, R15 ;  /* 0x00000007ff097819 */ /* 0x000fc4000001140f */
[----:B------:R-:W-:Y:S02]  /*0470*/  LOP3.LUT R4, R0, 0x10, R2, 0xf8, !PT ;  /* 0x0000001000047812 */ /* 0x000fe400078ef802 */
[----:B------:R-:W-:Y:S01]  /*0480*/  LEA.HI R15, R3, R12, RZ, 0x3 ;  /* 0x0000000c030f7211 */ /* 0x000fe200078f18ff */
[----:B------:R-:W-:Y:S01]  /*0490*/  IMAD.SHL.U32 R3, R14, 0x200, RZ ;  /* 0x000002000e037824 */ /* 0x000fe200078e00ff */
[--C-:B------:R-:W-:Y:S02]  /*04a0*/  LOP3.LUT R5, R0, 0x8, R13.reuse, 0xf8, !PT ;  /* 0x0000000800057812 */ /* 0x100fe400078ef80d */
[----:B------:R-:W-:Y:S02]  /*04b0*/  SHF.R.U32.HI R2, RZ, 0x3, R0 ;  /* 0x00000003ff027819 */ /* 0x000fe40000011600 */
[----:B------:R-:W-:Y:S02]  /*04c0*/  LOP3.LUT R4, R4, 0x8, R13, 0xf8, !PT ;  /* 0x0000000804047812 */ /* 0x000fe400078ef80d */
[----:B------:R-:W-:Y:S01]  /*04d0*/  LOP3.LUT R0, R5, R2, RZ, 0x3c, !PT ;  /* 0x0000000205007212 */ /* 0x000fe200078e3cff */
[----:B------:R-:W-:Y:S01]  /*04e0*/  IMAD R5, R9, 0x800, R3 ;  /* 0x0000080009057824 */ /* 0x000fe200078e0203 */
[----:B------:R-:W-:-:S02]  /*04f0*/  LOP3.LUT R2, R3, R4, R2, 0xf6, !PT ;  /* 0x0000000403027212 */ /* 0x000fc400078ef602 */
[----:B------:R-:W-:Y:S01]  /*0500*/  SHF.R.S32.HI R3, RZ, 0x6, R17 ;  /* 0x00000006ff037819 */ /* 0x000fe20000011411 */
[----:B------:R-:W-:Y:S01]  /*0510*/  IMAD.IADD R0, R5, 0x1, R0 ;  /* 0x0000000105007824 */ /* 0x000fe200078e0200 */
[C---:B------:R-:W-:Y:S01]  /*0520*/  LOP3.LUT R8, R7.reuse, 0x1, RZ, 0xc0, !PT ;  /* 0x0000000107087812 */ /* 0x040fe200078ec0ff */
[----:B------:R-:W-:Y:S01]  /*0530*/  IMAD.SHL.U32 R5, R7, 0x40, RZ ;  /* 0x0000004007057824 */ /* 0x000fe200078e00ff */
[----:B------:R-:W-:Y:S01]  /*0540*/  LOP3.LUT R6, R15, 0xfffffff8, RZ, 0xc0, !PT ;  /* 0xfffffff80f067812 */ /* 0x000fe200078ec0ff */
[C---:B------:R-:W-:Y:S01]  /*0550*/  IMAD.SHL.U32 R4, R3.reuse, 0x8, RZ ;  /* 0x0000000803047824 */ /* 0x040fe200078e00ff */
[----:B------:R-:W-:Y:S01]  /*0560*/  ISETP.NE.U32.AND P0, PT, R8, 0x1, PT ;  /* 0x000000010800780c */ /* 0x000fe20003f05070 */
[----:B------:R-:W-:Y:S01]  /*0570*/  IMAD R17, R3, 0x200, R10 ;  /* 0x0000020003117824 */ /* 0x000fe200078e020a */
[----:B------:R-:W-:Y:S01]  /*0580*/  LOP3.LUT R3, R5, 0x1c0, RZ, 0xc0, !PT ;  /* 0x000001c005037812 */ /* 0x000fe200078ec0ff */
[----:B------:R-:W-:Y:S01]  /*0590*/  IMAD.SHL.U32 R8, R9, 0x20, RZ ;  /* 0x0000002009087824 */ /* 0x000fe200078e00ff */
[----:B------:R-:W-:Y:S01]  /*05a0*/  LOP3.LUT R4, R4, 0x18, RZ, 0xc0, !PT ;  /* 0x0000001804047812 */ /* 0x000fe200078ec0ff */
[----:B------:R-:W-:Y:S01]  /*05b0*/  IMAD.IADD R6, R12, 0x1, -R6 ;  /* 0x000000010c067824 */ /* 0x000fe200078e0a06 */
[----:B------:R-:W-:Y:S01]  /*05c0*/  SHF.R.U32.HI R5, RZ, 0x3, R3 ;  /* 0x00000003ff057819 */ /* 0x000fe20000011603 */
[----:B------:R-:W-:Y:S01]  /*05d0*/  IMAD.SHL.U32 R10, R14, 0x20, RZ ;  /* 0x000000200e0a7824 */ /* 0x000fe200078e00ff */
[----:B------:R-:W-:Y:S01]  /*05e0*/  LOP3.LUT R8, R3, 0x20, R8, 0xf8, !PT ;  /* 0x0000002003087812 */ /* 0x000fe200078ef808 */
[----:B------:R-:W-:Y:S01]  /*05f0*/  IMAD.SHL.U32 R9, R6, 0x40, RZ ;  /* 0x0000004006097824 */ /* 0x000fe200078e00ff */
[----:B------:R-:W-:Y:S01]  /*0600*/  R2P PR, R7, 0x6 ;  /* 0x0000000607007804 */ /* 0x000fe20000000000 */
[----:B------:R-:W-:Y:S01]  /*0610*/  IMAD.SHL.U32 R7, R18, 0x2, RZ ;  /* 0x0000000212077824 */ /* 0x000fe200078e00ff */
[----:B------:R-:W-:-:S02]  /*0620*/  LOP3.LUT P6, RZ, R6, 0x4, RZ, 0xc0, !PT ;  /* 0x0000000406ff7812 */ /* 0x000fc400078cc0ff */
[----:B------:R-:W-:Y:S01]  /*0630*/  LOP3.LUT P5, RZ, R6, 0x2, RZ, 0xc0, !PT ;  /* 0x0000000206ff7812 */ /* 0x000fe200078ac0ff */
[--C-:B------:R-:W-:Y:S01]  /*0640*/  IMAD R11, R20, 0x400, R7.reuse ;  /* 0x00000400140b7824 */ /* 0x100fe200078e0207 */
[----:B------:R-:W-:Y:S01]  /*0650*/  LOP3.LUT R12, R4, 0x20, R10, 0xf8, !PT ;  /* 0x00000020040c7812 */ /* 0x000fe200078ef80a */
[----:B------:R-:W-:Y:S01]  /*0660*/  IMAD R7, R16, 0x400, R7 ;  /* 0x0000040010077824 */ /* 0x000fe200078e0207 */
[----:B------:R-:W-:Y:S01]  /*0670*/  LOP3.LUT R6, R8, R5, RZ, 0x3c, !PT ;  /* 0x0000000508067212 */ /* 0x000fe200078e3cff */
[----:B------:R-:W-:Y:S01]  /*0680*/  IMAD.SHL.U32 R8, R15, 0x40, RZ ;  /* 0x000000400f087824 */ /* 0x000fe200078e00ff */
[----:B------:R-:W-:Y:S01]  /*0690*/  LOP3.LUT R10, R5, R3, R4, 0x1e, !PT ;  /* 0x00000003050a7212 */ /* 0x000fe200078e1e04 */
[----:B------:R-:W-:Y:S01]  /*06a0*/  IMAD.SHL.U32 R5, R14, 0x8, RZ ;  /* 0x000000080e057824 */ /* 0x000fe200078e00ff */
[----:B------:R-:W-:Y:S01]  /*06b0*/  LOP3.LUT R3, R9, 0x1c0, RZ, 0xc0, !PT ;  /* 0x000001c009037812 */ /* 0x000fe200078ec0ff */
[----:B------:R-:W-:Y:S01]  /*06c0*/  IMAD.IADD R13, R11, 0x1, R6 ;  /* 0x000000010b0d7824 */ /* 0x000fe200078e0206 */
[----:B------:R-:W-:Y:S01]  /*06d0*/  LOP3.LUT R8, R8, 0xfffffe00, RZ, 0xc0, !PT ;  /* 0xfffffe0008087812 */ /* 0x000fe200078ec0ff */
[----:B------:R-:W-:Y:S01]  /*06e0*/  IMAD.IADD R11, R7, 0x1, R10 ;  /* 0x00000001070b7824 */ /* 0x000fe200078e020a */
[----:B------:R-:W-:Y:S01]  /*06f0*/  SHF.R.U32.HI R4, RZ, 0x3, R3 ;  /* 0x00000003ff047819 */ /* 0x000fe20000011603 */
[----:B------:R-:W-:Y:S01]  /*0700*/  VIADD R15, R22, 0x80 ;  /* 0x00000080160f7836 */ /* 0x000fe20000000000 */
[----:B------:R-:W-:Y:S01]  /*0710*/  LOP3.LUT R5, R3, 0x8, R5, 0xf8, !PT ;  /* 0x0000000803057812 */ /* 0x000fe200078ef805 */
[--C-:B------:R-:W-:Y:S01]  /*0720*/  IMAD R7, R20, 0x400, R8.reuse ;  /* 0x0000040014077824 */ /* 0x100fe200078e0208 */
[----:B------:R-:W-:Y:S01]  /*0730*/  LOP3.LUT R3, R4, R12, R3, 0x1e, !PT ;  /* 0x0000000c04037212 */ /* 0x000fe200078e1e03 */
[----:B------:R-:W-:Y:S01]  /*0740*/  IMAD R9, R16, 0x400, R8 ;  /* 0x0000040010097824 */ /* 0x000fe200078e0208 */
[----:B------:R-:W-:Y:S01]  /*0750*/  LOP3.LUT R4, R5, R4, RZ, 0x3c, !PT ;  /* 0x0000000405047212 */ /* 0x000fe200078e3cff */
[----:B------:R-:W-:Y:S01]  /*0760*/  VIADD R16, R22, 0x40 ;  /* 0x0000004016107836 */ /* 0x000fe20000000000 */
[----:B------:R-:W-:Y:S01]  /*0770*/  SHF.R.S32.HI R5, RZ, 0x2, R19 ;  /* 0x00000002ff057819 */ /* 0x000fe20000011413 */
[----:B------:R-:W-:Y:S01]  /*0780*/  IMAD.MOV.U32 R6, RZ, RZ, 0x20 ;  /* 0x00000020ff067424 */ /* 0x000fe200078e00ff */
[----:B------:R-:W-:Y:S01]  /*0790*/  LOP3.LUT R8, R3, R8, RZ, 0xfc, !PT ;  /* 0x0000000803087212 */ /* 0x000fe200078efcff */
[----:B------:R-:W-:Y:S01]  /*07a0*/  IMAD.IADD R7, R7, 0x1, R4 ;  /* 0x0000000107077824 */ /* 0x000fe200078e0204 */
[----:B------:R-:W-:Y:S01]  /*07b0*/  STL [R1+0x70], R16 ;  /* 0x0000701001007387 */ /* 0x000fe20000100800 */
[----:B------:R-:W-:Y:S01]  /*07c0*/  IMAD.IADD R9, R4, 0x1, R9 ;  /* 0x0000000104097824 */ /* 0x000fe200078e0209 */
[----:B------:R-:W-:Y:S01]  /*07d0*/  LEA R2, R2, UR4, 0x1 ;  /* 0x0000000402027c11 */ /* 0x000fe2000f8e08ff */
        /* <DEDUP_REMOVED lines=8> */
[----:B------:R-:W-:Y:S01]  /*0860*/  IMAD.MOV.U32 R10, RZ, RZ, -0x10 ;  /* 0xfffffff0ff0a7424 */ /* 0x000fe200078e00ff */
[----:B------:R-:W-:Y:S01]  /*0870*/  SEL R4, R6, 0xffffffe0, !P3 ;  /* 0xffffffe006047807 */ /* 0x000fe20005800000 */
[----:B------:R-:W-:Y:S01]  /*0880*/  IMAD.U32 R3, RZ, RZ, UR5 ;  /* 0x00000005ff037e24 */ /* 0x000fe2000f8e00ff */
[----:B------:R1:W-:Y:S01]  /*0890*/  STL [R1+0x3c], R14 ;  /* 0x00003c0e01007387 */ /* 0x0003e20000100800 */
        /* <DEDUP_REMOVED lines=9> */
[----:B------:R-:W-:Y:S02]  /*0930*/  LEA R0, R13, UR4, 0x1 ;  /* 0x000000040d007c11 */ /* 0x000fe4000f8e08ff */
[----:B--2---:R-:W-:Y:S01]  /*0940*/  SEL R5, R12, 0xffffffc0, !P6 ;  /* 0xffffffc00c057807 */ /* 0x004fe20007000000 */
[----:B------:R-:W-:Y:S01]  /*0950*/  IMAD.IADD R12, R4, 0x1, R14 ;  /* 0x00000001040c7824 */ /* 0x000fe200078e020e */
[----:B------:R-:W-:Y:S01]  /*0960*/  IADD3 R4, R3, R14, R4 ;  /* 0x0000000e03047210 */ /* 0x000fe20007ffe004 */
[----:B------:R-:W-:Y:S01]  /*0970*/  STL [R1], R14 ;  /* 0x0000000e01007387 */ /* 0x000fe20000100800 */
[----:B------:R-:W-:Y:S01]  /*0980*/  LEA R13, R11, UR6, 0x1 ;  /* 0x000000060b0d7c11 */ /* 0x000fe2000f8e08ff */
[----:B------:R-:W-:-:S02]  /*0990*/  IMAD.IADD R11, R0, 0x1, R10 ;  /* 0x00000001000b7824 */ /* 0x000fc400078e020a */
[----:B------:R1:W-:Y:S01]  /*09a0*/  STL [R1+0x4], R12 ;  /* 0x0000040c01007387 */ /* 0x0003e20000100800 */
[C---:B------:R-:W-:Y:S02]  /*09b0*/  IMAD.IADD R252, R3.reuse, 0x1, R14 ;  /* 0x0000000103fc7824 */ /* 0x040fe400078e020e */
[----:B------:R-:W-:Y:S01]  /*09c0*/  IMAD.IADD R3, R3, 0x1, R2 ;  /* 0x0000000103037824 */ /* 0x000fe200078e0202 */
[----:B------:R2:W-:Y:S04]  /*09d0*/  STL [R1+0x10], R4 ;  /* 0x0000100401007387 */ /* 0x0005e80000100800 */
[----:B------:R3:W-:Y:S04]  /*09e0*/  STL [R1+0x58], R0 ;  /* 0x0000580001007387 */ /* 0x0007e80000100800 */
[----:B------:R-:W-:Y:S04]  /*09f0*/  STL [R1+0xa0], R13 ;  /* 0x0000a00d01007387 */ /* 0x000fe80000100800 */
[----:B------:R4:W-:Y:S01]  /*0a00*/  STL [R1+0x64], R11 ;  /* 0x0000640b01007387 */ /* 0x0009e20000100800 */
[----:B-1----:R-:W-:-:S02]  /*0a10*/  VIADD R12, R13, 0x40 ;  /* 0x000000400d0c7836 */ /* 0x002fc40000000000 */
[----:B------:R-:W-:Y:S02]  /*0a20*/  @P2 VIADD R12, R13, 0xffffffc0 ;  /* 0xffffffc00d0c2836 */ /* 0x000fe40000000000 */
[C---:B--2---:R-:W-:Y:S02]  /*0a30*/  VIADD R4, R0.reuse, 0x20 ;  /* 0x0000002000047836 */ /* 0x044fe40000000000 */
[----:B------:R-:W-:Y:S01]  /*0a40*/  @P1 VIADD R4, R0, 0xffffffe0 ;  /* 0xffffffe000041836 */ /* 0x000fe20000000000 */
[----:B---3--:R-:W-:Y:S01]  /*0a50*/  LEA R0, R8, UR4, 0x1 ;  /* 0x0000000408007c11 */ /* 0x008fe2000f8e08ff */
[----:B------:R-:W-:Y:S01]  /*0a60*/  IMAD.IADD R8, R6, 0x1, R9 ;  /* 0x0000000106087824 */ /* 0x000fe200078e0209 */
[----:B----4-:R-:W-:Y:S01]  /*0a70*/  LEA R11, R7, UR4, 0x1 ;  /* 0x00000004070b7c11 */ /* 0x010fe2000f8e08ff */
        /* <DEDUP_REMOVED lines=18> */
.L_x_450:
        /* <DEDUP_REMOVED lines=39> */
[----:B-1----:R-:W-:Y:S02]  /*0e10*/  IMAD.U32 R4, RZ, RZ, UR7 ;  /* 0x00000007ff047e24 */ /* 0x002fe4000f8e00ff */
[----:B------:R-:W-:Y:S01]  /*0e20*/  IMAD.U32 R5, RZ, RZ, UR6 ;  /* 0x00000006ff057e24 */ /* 0x000fe2000f8e00ff */
[----:B------:R-:W-:Y:S01]  /*0e30*/  UMOV UR24, URZ ;  /* 0x0000003f00187c82 */ /* 0x000fe20008000000 */
[----:B------:R-:W-:-:S03]  /*0e40*/  @!UP3 ULDC.64 UR6, c[0x0][0x318] ;  /* 0x0000c6000006bab9 */ /* 0x000fc60000000a00 */
        /* <DEDUP_REMOVED lines=24> */
.L_x_406:
        /* <DEDUP_REMOVED lines=16> */
[----:B------:R-:W-:Y:S01]  /*10d0*/  UIADD3 UR12, UR23, 0x3f, URZ ;  /* 0x0000003f170c7890 */ /* 0x000fe2000fffe03f */
[----:B------:R-:W-:Y:S01]  /*10e0*/  @!UP1 ULDC.64 UR6, c[0x0][0x418] ;  /* 0x0001060000069ab9 */ /* 0x000fe20000000a00 */
[----:B------:R-:W-:Y:S01]  /*10f0*/  ULDC UR61, c[0x0][0x2d4] ;  /* 0x0000b500003d7ab9 */ /* 0x000fe20000000800 */
[----:B------:R-:W-:Y:S01]  /*1100*/  USHF.L.U64.HI UR15, UR47, 0x7, UR60 ;  /* 0x000000072f0f7899 */ /* 0x000fe2000801023c */
[----:B------:R-:W-:Y:S01]  /*1110*/  ULDC.U8 UR17, c[0x0][0x3d8] ;  /* 0x0000f60000117ab9 */ /* 0x000fe20000000000 */
[----:B------:R-:W-:Y:S01]  /*1120*/  USHF.R.S32.HI UR45, URZ, 0x1f, UR61 ;  /* 0x0000001f3f2d7899 */ /* 0x000fe2000801143d */
[----:B-1----:R-:W-:Y:S01]  /*1130*/  IABS R8, R9 ;  /* 0x0000000900087213 */ /* 0x002fe20000000000 */
[----:B------:R-:W-:Y:S01]  /*1140*/  ULDC UR21, c[0x0][0x2dc] ;  /* 0x0000b70000157ab9 */ /* 0x000fe20000000800 */
[----:B------:R-:W-:Y:S01]  /*1150*/  ULDC UR49, c[0x0][0x270] ;  /* 0x00009c0000317ab9 */ /* 0x000fe20000000800 */
[----:B------:R-:W-:Y:S01]  /*1160*/  USHF.R.S32.HI UR16, URZ, 0x1f, UR12 ;  /* 0x0000001f3f107899 */ /* 0x000fe2000801140c */
[----:B------:R-:W1:Y:S01]  /*1170*/  I2F.RP R4, R8 ;  /* 0x0000000800047306 */ /* 0x000e620000209400 */
[----:B------:R-:W-:Y:S01]  /*1180*/  UISETP.NE.AND UP3, UPT, UR17, URZ, UPT ;  /* 0x0000003f1100728c */ /* 0x000fe2000bf65270 */
[----:B------:R-:W-:Y:S01]  /*1190*/  ISETP.NE.AND P3, PT, R9, RZ, PT ;  /* 0x000000ff0900720c */ /* 0x000fe20003f65270 */
[----:B------:R-:W-:-:S02]  /*11a0*/  @!UP1 UIMAD.WIDE.U32 UR38, UR47, UR6, URZ ;  /* 0x000000062f2692a5 */ /* 0x000fc4000f8e003f */
[----:B--2---:R-:W-:Y:S02]  /*11b0*/  UIMAD.WIDE.U32 UR34, UR10, UR8, URZ ;  /* 0x000000080a2272a5 */ /* 0x004fe4000f8e003f */
[----:B------:R-:W-:Y:S02]  /*11c0*/  @UP0 UIADD3 UR13, UR24, UR36, URZ ;  /* 0x00000024180d0290 */ /* 0x000fe4000fffe03f */
[----:B------:R-:W-:Y:S02]  /*11d0*/  UIMAD UR51, UR10, UR9, UR35 ;  /* 0x000000090a3372a4 */ /* 0x000fe4000f8e0223 */
[----:B------:R-:W-:Y:S01]  /*11e0*/  USHF.L.U32 UR10, UR47, 0x7, URZ ;  /* 0x000000072f0a7899 */ /* 0x000fe2000800063f */
[----:B------:R-:W-:Y:S01]  /*11f0*/  @UP1 ULDC.64 UR8, c[0x0][0x420] ;  /* 0x0001080000081ab9 */ /* 0x000fe20000000a00 */
[----:B------:R-:W-:Y:S01]  /*1200*/  USEL UR42, UR15, URZ, UP2 ;  /* 0x0000003f0f2a7287 */ /* 0x000fe20009000000 */
[----:B-1----:R-:W1:Y:S01]  /*1210*/  MUFU.RCP R4, R4 ;  /* 0x0000000400047308 */ /* 0x002e620000001000 */
[----:B------:R-:W-:-:S02]  /*1220*/  @UP1 UIMAD.WIDE.U32 UR40, UR14, UR8, URZ ;  /* 0x000000080e2812a5 */ /* 0x000fc4000f8e003f */
[----:B------:R-:W-:Y:S02]  /*1230*/  @!UP1 UIMAD UR8, UR60, UR6, URZ ;  /* 0x000000063c0892a4 */ /* 0x000fe4000f8e023f */
[----:B------:R-:W-:Y:S02]  /*1240*/  @UP1 UIMAD UR50, UR14, UR9, UR41 ;  /* 0x000000090e3212a4 */ /* 0x000fe4000f8e0229 */
[----:B------:R-:W-:Y:S02]  /*1250*/  @!UP1 UIMAD UR35, UR47, UR7, UR8 ;  /* 0x000000072f2392a4 */ /* 0x000fe4000f8e0208 */
[----:B------:R-:W-:Y:S02]  /*1260*/  UIMAD.WIDE UR6, UR21, UR49, URZ ;  /* 0x00000031150672a5 */ /* 0x000fe4000f8e023f */
[----:B------:R-:W-:Y:S01]  /*1270*/  UIMAD.WIDE.U32 UR8, UR47, UR61, URZ ;  /* 0x0000003d2f0872a5 */ /* 0x000fe2000f8e003f */
[----:B------:R-:W-:Y:S01]  /*1280*/  @UP0 ULDC.64 UR26, c[0x0][0x248] ;  /* 0x00009200001a0ab9 */ /* 0x000fe20000000a00 */
[----:B------:R-:W-:Y:S01]  /*1290*/  UIMAD UR15, UR45, UR47, URZ ;  /* 0x0000002f2d0f72a4 */ /* 0x000fe2000f8e023f */
[----:B------:R-:W-:Y:S01]  /*12a0*/  ULDC.64 UR30, c[0x0][0x240] ;  /* 0x00009000001e7ab9 */ /* 0x000fe20000000a00 */
[----:B-1----:R-:W-:Y:S01]  /*12b0*/  VIADD R4, R4, 0xffffffe ;  /* 0x0ffffffe04047836 */ /* 0x002fe20000000000 */
[----:B------:R-:W-:-:S02]  /*12c0*/  ULEA.HI UR32, UR16, UR12, URZ, 0x6 ;  /* 0x0000000c10207291 */ /* 0x000fc4000f8f303f */
[----:B------:R-:W-:Y:S01]  /*12d0*/  USEL UR44, UR10, URZ, UP2 ;  /* 0x0000003f0a2c7287 */ /* 0x000fe20009000000 */
[----:B------:R-:W1:Y:S01]  /*12e0*/  F2I.FTZ.U32.TRUNC.NTZ R5, R4 ;  /* 0x0000000400057305 */ /* 0x000e62000021f000 */
[----:B------:R-:W-:Y:S02]  /*12f0*/  @UP0 UIMAD.WIDE.U32 UR16, UR13, UR26, URZ ;  /* 0x0000001a0d1002a5 */ /* 0x000fe4000f8e003f */
[----:B------:R-:W-:Y:S02]  /*1300*/  @UP0 UIMAD UR48, UR13, UR27, URZ ;  /* 0x0000001b0d3002a4 */ /* 0x000fe4000f8e023f */
[----:B------:R-:W-:Y:S02]  /*1310*/  UIADD3 UR53, UR29, UR25, URZ ;  /* 0x000000191d357290 */ /* 0x000fe4000fffe03f */
[----:B------:R-:W-:Y:S02]  /*1320*/  UIMAD.WIDE.U32 UR10, UR14, UR30, URZ ;  /* 0x0000001e0e0a72a5 */ /* 0x000fe4000f8e003f */
[----:B------:R-:W-:-:S02]  /*1330*/  UIMAD UR18, UR14, UR31, URZ ;  /* 0x0000001f0e1272a4 */ /* 0x000fc4000f8e023f */
[----:B------:R-:W-:Y:S02]  /*1340*/  UIMAD.WIDE.U32 UR12, UR6, UR8, URZ ;  /* 0x00000008060c72a5 */ /* 0x000fe4000f8e003f */
[----:B------:R-:W-:Y:S01]  /*1350*/  UIMAD UR25, UR7, UR8, URZ ;  /* 0x00000008071972a4 */ /* 0x000fe2000f8e023f */
[----:B-1----:R-:W-:Y:S01]  /*1360*/  IMAD.MOV R4, RZ, RZ, -R5 ;  /* 0x000000ffff047224 */ /* 0x002fe200078e0a05 */
[----:B------:R-:W-:Y:S01]  /*1370*/  UIMAD UR8, UR60, UR61, UR15 ;  /* 0x0000003d3c0872a4 */ /* 0x000fe2000f8e020f */
[----:B------:R-:W-:Y:S02]  /*1380*/  ULDC UR46, c[0x0][0x2c4] ;  /* 0x0000b100002e7ab9 */ /* 0x000fe40000000800 */
[----:B------:R-:W-:Y:S01]  /*1390*/  IMAD R6, R4, R8, RZ ;  /* 0x0000000804067224 */ /* 0x000fe200078e02ff */
[----:B------:R-:W-:Y:S01]  /*13a0*/  @UP1 UIADD3 UR53, UR11, UR18, URZ ;  /* 0x000000120b351290 */ /* 0x000fe2000fffe03f */
[----:B------:R-:W-:Y:S01]  /*13b0*/  IMAD.MOV.U32 R4, RZ, RZ, RZ ;  /* 0x000000ffff047224 */ /* 0x000fe200078e00ff */
[----:B------:R-:W-:-:S02]  /*13c0*/  @UP3 UIMAD UR18, UR47, UR46, URZ ;  /* 0x0000002e2f1232a4 */ /* 0x000fc4000f8e023f */
[----:B------:R-:W-:Y:S01]  /*13d0*/  UIADD3 UR8, UR9, UR8, URZ ;  /* 0x0000000809087290 */ /* 0x000fe2000fffe03f */
[----:B------:R-:W-:Y:S01]  /*13e0*/  IMAD.HI.U32 R4, R5, R6, R4 ;  /* 0x0000000605047227 */ /* 0x000fe200078e0004 */
[----:B------:R-:W-:Y:S01]  /*13f0*/  MOV R5, R7 ;  /* 0x0000000700057202 */ /* 0x000fe20000000f00 */
[----:B------:R-:W-:Y:S02]  /*1400*/  ULOP3.LUT UR15, UR32, 0xffffffc0, URZ, 0xc0, !UPT ;  /* 0xffffffc0200f7892 */ /* 0x000fe4000f8ec03f */
[----:B------:R-:W-:Y:S02]  /*1410*/  @UP3 USEL UR18, UR18, UR14, !UP1 ;  /* 0x0000000e12123287 */ /* 0x000fe4000c800000 */
[----:B------:R-:W-:Y:S01]  /*1420*/  IMAD.HI.U32 R4, R4, R5, RZ ;  /* 0x0000000504047227 */ /* 0x000fe200078e00ff */
[----:B------:R-:W-:Y:S02]  /*1430*/  UIMAD UR25, UR6, UR8, UR25 ;  /* 0x00000008061972a4 */ /* 0x000fe4000f8e0219 */
[----:B------:R-:W-:Y:S01]  /*1440*/  @!UP3 UIMAD UR8, UR47, UR49, UR58 ;  /* 0x000000312f08b2a4 */ /* 0x000fe2000f8e023a */
[----:B------:R-:W-:Y:S01]  /*1450*/  IMAD.MOV R6, RZ, RZ, -R4 ;  /* 0x000000ffff067224 */ /* 0x000fe200078e0a04 */
[----:B------:R-:W-:Y:S01]  /*1460*/  @UP3 ULDC UR9, c[0x0][0x2e4] ;  /* 0x0000b90000093ab9 */ /* 0x000fe20000000800 */
[----:B------:R-:W-:-:S02]  /*1470*/  UIADD3 UR15, UR15, -0x40, URZ ;  /* 0xffffffc00f0f7890 */ /* 0x000fc4000fffe03f */
[C---:B------:R-:W-:Y:S01]  /*1480*/  IMAD R5, R8.reuse, R6, R5 ;  /* 0x0000000608057224 */ /* 0x040fe200078e0205 */
[----:B------:R-:W-:Y:S02]  /*1490*/  USEL UR59, UR28, UR10, !UP1 ;  /* 0x0000000a1c3b7287 */ /* 0x000fe4000c800000 */
[----:B------:R-:W-:Y:S02]  /*14a0*/  @UP3 UIMAD UR45, UR58, UR9, UR18 ;  /* 0x000000093a2d32a4 */ /* 0x000fe4000f8e0212 */
[----:B------:R-:W-:Y:S01]  /*14b0*/  ISETP.GT.U32.AND P1, PT, R8, R5, PT ;  /* 0x000000050800720c */ /* 0x000fe20003f24070 */
[----:B------:R-:W-:Y:S02]  /*14c0*/  UIMAD.WIDE.U32 UR10, UR6, UR14, URZ ;  /* 0x0000000e060a72a5 */ /* 0x000fe4000f8e003f */
[----:B------:R-:W-:Y:S02]  /*14d0*/  @!UP3 UIMAD UR45, UR8, UR46, URZ ;  /* 0x0000002e082db2a4 */ /* 0x000fe4000f8e023f */
[----:B------:R-:W-:-:S02]  /*14e0*/  USHF.R.S32.HI UR18, URZ, 0x1f, UR15 ;  /* 0x0000001f3f127899 */ /* 0x000fc4000801140f */
[----:B------:R-:W-:Y:S02]  /*14f0*/  UIADD3 UR8, UP2, UR15, UR44, URZ ;  /* 0x0000002c0f087290 */ /* 0x000fe4000ff5e03f */
[----:B------:R-:W-:Y:S01]  /*1500*/  USEL UR57, UR12, UR10, !UP1 ;  /* 0x0000000a0c397287 */ /* 0x000fe2000c800000 */
[----:B------:R-:W-:Y:S01]  /*1510*/  ULDC.U8 UR20, c[0x0][0x480] ;  /* 0x0001200000147ab9 */ /* 0x000fe20000000000 */
[----:B------:R-:W-:Y:S02]  /*1520*/  UIADD3.X UR10, UR18, UR42, URZ, UP2, !UPT ;  /* 0x0000002a120a7290 */ /* 0x000fe400097fe43f */
[----:B------:R-:W-:Y:S01]  /*1530*/  @!P1 IMAD.IADD R5, R5, 0x1, -R8 ;  /* 0x0000000105059824 */ /* 0x000fe200078e0a08 */
[----:B------:R-:W-:Y:S01]  /*1540*/  @!P1 IADD3 R4, R4, 0x1, RZ ;  /* 0x0000000104049810 */ /* 0x000fe20007ffe0ff */
[----:B------:R-:W-:Y:S01]  /*1550*/  UIMAD UR9, UR7, UR8, URZ ;  /* 0x00000008070972a4 */ /* 0x000fe2000f8e023f */
[----:B------:R-:W-:Y:S01]  /*1560*/  PLOP3.LUT P1, PT, PT, PT, UP0, 0x80, 0x0 ;  /* 0x000000000000781c */ /* 0x000fe20003f2f008 */
[----:B------:R-:W-:Y:S01]  /*1570*/  @UP0 UIADD3 UR33, UR24, UR36, URZ ;  /* 0x0000002418210290 */ /* 0x000fe2000fffe03f */
[----:B------:R-:W-:Y:S01]  /*1580*/  ISETP.GE.U32.AND P0, PT, R5, R8, PT ;  /* 0x000000080500720c */ /* 0x000fe20003f06070 */
[----:B------:R-:W-:Y:S01]  /*1590*/  UIMAD UR52, UR58, UR21, URZ ;  /* 0x000000153a3472a4 */ /* 0x000fe2000f8e023f */
[----:B------:R-:W-:Y:S01]  /*15a0*/  LOP3.LUT R5, R9, UR58, RZ, 0x3c, !PT ;  /* 0x0000003a09057c12 */ /* 0x000fe2000f8e3cff */
[----:B------:R-:W-:-:S02]  /*15b0*/  UISETP.NE.AND UP4, UPT, UR20, URZ, UPT ;  /* 0x0000003f1400728c */ /* 0x000fc4000bf85270 */
[----:B------:R-:W-:Y:S01]  /*15c0*/  UIMAD.WIDE.U32 UR28, UR6, UR8, URZ ;  /* 0x00000008061c72a5 */ /* 0x000fe2000f8e003f */
[----:B------:R-:W-:Y:S01]  /*15d0*/  ISETP.GE.AND P2, PT, R5, RZ, PT ;  /* 0x000000ff0500720c */ /* 0x000fe20003f46270 */
[----:B------:R-:W-:Y:S01]  /*15e0*/  @UP0 ULDC.64 UR20, c[0x0][0x250] ;  /* 0x0000940000140ab9 */ /* 0x000fe20000000a00 */
        /* <DEDUP_REMOVED lines=8> */
[----:B------:R-:W-:-:S02]  /*1670*/  USHF.R.S32.HI UR44, URZ, 0x6, UR32 ;  /* 0x000000063f2c7899 */ /* 0x000fc40008011420 */
[----:B------:R-:W-:Y:S02]  /*1680*/  USEL UR54, UR51, URZ, UP4 ;  /* 0x0000003f33367287 */ /* 0x000fe4000a000000 */
[----:B------:R-:W-:Y:S01]  /*1690*/  USHF.R.S32.HI UR37, URZ, 0x1f, UR22 ;  /* 0x0000001f3f257899 */ /* 0x000fe20008011416 */
[----:B------:R-:W-:Y:S01]  /*16a0*/  @!P2 IADD3 R18, -R18, RZ, RZ ;  /* 0x000000ff1212a210 */ /* 0x000fe20007ffe1ff */
[----:B------:R-:W-:Y:S01]  /*16b0*/  @!UP1 UIADD3 UR50, UR39, UR35, URZ ;  /* 0x0000002327329290 */ /* 0x000fe2000fffe03f */
[----:B------:R-:W-:Y:S01]  /*16c0*/  @!P3 LOP3.LUT R18, RZ, R9, RZ, 0x33, !PT ;  /* 0x00000009ff12b212 */ /* 0x000fe200078e33ff */
[----:B------:R-:W-:Y:S02]  /*16d0*/  USHF.R.S32.HI UR56, URZ, 0x1f, UR52 ;  /* 0x0000001f3f387899 */ /* 0x000fe40008011434 */
[----:B------:R-:W-:Y:S02]  /*16e0*/  USEL UR55, UR34, URZ, UP4 ;  /* 0x0000003f22377287 */ /* 0x000fe4000a000000 */
[----:B------:R-:W-:-:S02]  /*16f0*/  @UP0 UIADD3 UR46, UR7, UR9, URZ ;  /* 0x00000009072e0290 */ /* 0x000fc4000fffe03f */
[----:B------:R-:W-:Y:S02]  /*1700*/  @UP1 UIADD3 UR49, UR11, UR12, URZ ;  /* 0x0000000c0b311290 */ /* 0x000fe4000fffe03f */
        /* <DEDUP_REMOVED lines=17> */
.L_x_408:
        /* <DEDUP_REMOVED lines=13> */
.L_x_409:
        /* <DEDUP_REMOVED lines=11> */
.L_x_410:
[----:B------:R-:W-:Y:S02]  /*19a0*/  ULDC UR6, c[0x0][0x270] ;  /* 0x00009c0000067ab9 */ /* 0x000fe40000000800 */
[----:B------:R-:W-:-:S04]  /*19b0*/  UIMAD UR6, UR47, UR6, UR58 ;  /* 0x000000062f0672a4 */ /* 0x000fc8000f8e023a */
[----:B------:R-:W-:-:S12]  /*19c0*/  UIMAD UR6, UR6, UR61, URZ ;  /* 0x0000003d060672a4 */ /* 0x000fd8000f8e023f */
.L_x_411:
        /* <DEDUP_REMOVED lines=11> */
[----:B------:R-:W-:Y:S01]  /*1a80*/  USHF.L.U32 UR12, UR14, 0x6, URZ ;  /* 0x000000060e0c7899 */ /* 0x000fe2000800063f */
[----:B------:R-:W-:Y:S01]  /*1a90*/  IMAD.U32 R9, RZ, RZ, UR8 ;  /* 0x00000008ff097e24 */ /* 0x000fe2000f8e00ff */
[----:B------:R-:W-:-:S02]  /*1aa0*/  UIMAD UR6, UR13, UR8, URZ ;  /* 0x000000080d0672a4 */ /* 0x000fc4000f8e023f */
[----:B------:R-:W-:Y:S02]  /*1ab0*/  UIADD3 UR34, UR15, UR45, URZ ;  /* 0x0000002d0f227290 */ /* 0x000fe4000fffe03f */
[----:B------:R-:W-:Y:S02]  /*1ac0*/  UIMAD UR33, UR58, UR9, UR6 ;  /* 0x000000093a2172a4 */ /* 0x000fe4000f8e0206 */
[----:B------:R-:W-:Y:S01]  /*1ad0*/  UIADD3 UR6, -UR19, UR23, UR22 ;  /* 0x0000001713067290 */ /* 0x000fe2000fffe116 */
[----:B------:R-:W-:Y:S01]  /*1ae0*/  ULDC UR8, c[0x0][0x398] ;  /* 0x0000e60000087ab9 */ /* 0x000fe20000000800 */
[----:B------:R-:W-:Y:S02]  /*1af0*/  ULDC.64 UR16, c[0x0][0x258] ;  /* 0x0000960000107ab9 */ /* 0x000fe40000000a00 */
[----:B------:R-:W-:Y:S01]  /*1b00*/  UIADD3 UR6, UR6, -UR8, URZ ;  /* 0x8000000806067290 */ /* 0x000fe2000fffe03f */
[----:B-1----:R-:W-:Y:S01]  /*1b10*/  IMAD R6, R20, UR18, RZ ;  /* 0x0000001214067c24 */ /* 0x002fe2000f8e02ff */
[----:B------:R-:W-:Y:S01]  /*1b20*/  UIMAD UR13, UR13, UR16, URZ ;  /* 0x000000100d0d72a4 */ /* 0x000fe2000f8e023f */
[----:B------:R-:W-:-:S02]  /*1b30*/  ULDC.64 UR8, c[0x0][0x3e0] ;  /* 0x0000f80000087ab9 */ /* 0x000fc40000000a00 */
[----:B------:R-:W-:Y:S01]  /*1b40*/  IMAD R8, R21, UR15, R6 ;  /* 0x0000000f15087c24 */ /* 0x000fe2000f8e0206 */
[----:B------:R-:W-:Y:S01]  /*1b50*/  UIMAD UR13, UR58, UR17, UR13 ;  /* 0x000000113a0d72a4 */ /* 0x000fe2000f8e020d */
[----:B------:R-:W-:Y:S01]  /*1b60*/  ULDC.64 UR40, c[0x0][0x478] ;  /* 0x00011e0000287ab9 */ /* 0x000fe20000000a00 */
[----:B------:R-:W-:Y:S01]  /*1b70*/  ULDC.64 UR38, c[0x0][0x2b0] ;  /* 0x0000ac0000267ab9 */ /* 0x000fe20000000a00 */
[----:B------:R-:W-:Y:S01]  /*1b80*/  UIADD3 UR7, UR44, -0x1, URZ ;  /* 0xffffffff2c077890 */ /* 0x000fe2000fffe03f */
[----:B----4-:R-:W-:-:S04]  /*1b90*/  SHF.R.S32.HI R30, RZ, 0x1f, R29 ;  /* 0x0000001fff1e7819 */ /* 0x010fc8000001141d */
[----:B------:R-:W-:Y:S01]  /*1ba0*/  LEA.HI R26, R30, R29, RZ, 0x3 ;  /* 0x0000001d1e1a7211 */ /* 0x000fe200078f18ff */
[----:B--2---:R-:W-:-:S05]  /*1bb0*/  IMAD.MOV.U32 R32, RZ, RZ, R4 ;  /* 0x000000ffff207224 */ /* 0x004fca00078e0004 */
[----:B------:R-:W-:Y:S02]  /*1bc0*/  SHF.R.S32.HI R33, RZ, 0x1f, R32 ;  /* 0x0000001fff217819 */ /* 0x000fe40000011420 */
[----:B------:R-:W-:Y:S01]  /*1bd0*/  IADD3 R4, P0, R32, UR10, RZ ;  /* 0x0000000a20047c10 */ /* 0x000fe2000ff1e0ff */
[----:B------:R-:W-:Y:S02]  /*1be0*/  ULDC.64 UR10, c[0x0][0x210] ;  /* 0x00008400000a7ab9 */ /* 0x000fe40000000a00 */
[----:B------:R3:W-:Y:S01]  /*1bf0*/  STL [R1+0x54], R33 ;  /* 0x0000542101007387 */ /* 0x0007e20000100800 */
[----:B------:R-:W-:-:S03]  /*1c00*/  IADD3.X R5, R33, UR50, RZ, P0, !PT ;  /* 0x0000003221057c10 */ /* 0x000fc600087fe4ff */
[----:B------:R-:W-:Y:S01]  /*1c10*/  IMAD.WIDE.U32 R6, R20, UR15, R4 ;  /* 0x0000000f14067c25 */ /* 0x000fe2000f8e0004 */
[----:B------:R-:W-:-:S03]  /*1c20*/  SHF.R.S32.HI R4, RZ, 0x3, R26 ;  /* 0x00000003ff047819 */ /* 0x000fc6000001141a */
[----:B------:R-:W-:Y:S01]  /*1c30*/  IMAD.IADD R7, R7, 0x1, R8 ;  /* 0x0000000107077824 */ /* 0x000fe200078e0208 */
[----:B------:R-:W-:Y:S01]  /*1c40*/  IADD3 R10, P0, R4, UR15, RZ ;  /* 0x0000000f040a7c10 */ /* 0x000fe2000ff1e0ff */
[----:B------:R-:W-:Y:S01]  /*1c50*/  UIADD3 UR15, UP2, UP1, UR28, UR12, UR52 ;  /* 0x0000000c1c0f7290 */ /* 0x000fe2000f95e034 */
[----:B------:R-:W-:Y:S01]  /*1c60*/  SHF.R.S32.HI R28, RZ, 0x1f, R4 ;  /* 0x0000001fff1c7819 */ /* 0x000fe20000011404 */
[----:B------:R-:W-:Y:S01]  /*1c70*/  USHF.R.S32.HI UR12, URZ, 0x1f, UR12 ;  /* 0x0000001f3f0c7899 */ /* 0x000fe2000801140c */
[----:B------:R-:W-:Y:S01]  /*1c80*/  LEA.HI R8, R30, R29, RZ, 0x5 ;  /* 0x0000001d1e087211 */ /* 0x000fe200078f28ff */
[----:B------:R-:W-:Y:S01]  /*1c90*/  IMAD.WIDE.U32 R6, R9, UR58, R6 ;  /* 0x0000003a09067c25 */ /* 0x000fe2000f8e0006 */
[C---:B------:R-:W-:Y:S01]  /*1ca0*/  IADD3.X R5, R28.reuse, UR18, RZ, P0, !PT ;  /* 0x000000121c057c10 */ /* 0x040fe200087fe4ff */
[----:B------:R-:W-:Y:S02]  /*1cb0*/  USHF.R.S32.HI UR18, URZ, 0x1f, UR6 ;  /* 0x0000001f3f127899 */ /* 0x000fe40008011406 */
[----:B------:R-:W-:Y:S01]  /*1cc0*/  VIADD R9, R7, UR33 ;  /* 0x0000002107097c36 */ /* 0x000fe20008000000 */
[----:B------:R-:W-:Y:S01]  /*1cd0*/  ULDC.64 UR28, c[0x0][0x400] ;  /* 0x00010000001c7ab9 */ /* 0x000fe20000000a00 */
[----:B------:R-:W-:Y:S01]  /*1ce0*/  IMAD R5, R5, UR30, RZ ;  /* 0x0000001e05057c24 */ /* 0x000fe2000f8e02ff */
[----:B------:R-:W-:Y:S01]  /*1cf0*/  ULEA.HI UR18, UR18, UR6, URZ, 0x6 ;  /* 0x0000000612127291 */ /* 0x000fe2000f8f303f */
[----:B------:R-:W-:Y:S01]  /*1d00*/  IMAD R7, R28, R20, RZ ;  /* 0x000000141c077224 */ /* 0x000fe200078e02ff */
[----:B------:R-:W-:Y:S01]  /*1d10*/  UIADD3.X UR6, UR51, UR12, UR56, UP2, UP1 ;  /* 0x0000000c33067290 */ /* 0x000fe200097e2438 */
[----:B------:R-:W-:Y:S01]  /*1d20*/  IMAD R12, R10, UR31, R5 ;  /* 0x0000001f0a0c7c24 */ /* 0x000fe2000f8e0205 */
[----:B------:R-:W-:Y:S01]  /*1d30*/  LOP3.LUT R5, R8, 0xffffffe0, RZ, 0xc0, !PT ;  /* 0xffffffe008057812 */ /* 0x000fe200078ec0ff */
[----:B------:R-:W-:Y:S01]  /*1d40*/  IMAD.WIDE.U32 R10, R10, UR30, R32 ;  /* 0x0000001e0a0a7c25 */ /* 0x000fe2000f8e0020 */
[----:B------:R-:W-:Y:S01]  /*1d50*/  SHF.R.S32.HI R8, RZ, 0x5, R8 ;  /* 0x00000005ff087819 */ /* 0x000fe20000011408 */
[----:B------:R-:W-:-:S02]  /*1d60*/  UIADD3 UR12, UP2, UP1, UR55, UR15, UR57 ;  /* 0x0000000f370c7290 */ /* 0x000fc4000f95e039 */
[----:B------:R-:W-:Y:S01]  /*1d70*/  IMAD.IADD R24, R29, 0x1, -R5 ;  /* 0x000000011d187824 */ /* 0x000fe200078e0a05 */
[----:B------:R-:W-:Y:S01]  /*1d80*/  IADD3 R10, P0, R10, UR59, RZ ;  /* 0x0000003b0a0a7c10 */ /* 0x000fe2000ff1e0ff */
[----:B------:R-:W-:Y:S01]  /*1d90*/  UIADD3.X UR6, UR54, UR6, UR49, UP2, UP1 ;  /* 0x0000000636067290 */ /* 0x000fe200097e2431 */
[----:B------:R-:W-:Y:S01]  /*1da0*/  IMAD R7, R4, R21, R7 ;  /* 0x0000001504077224 */ /* 0x000fe200078e0207 */
[----:B------:R-:W-:Y:S01]  /*1db0*/  USHF.R.S32.HI UR18, URZ, 0x6, UR18 ;  /* 0x000000063f127899 */ /* 0x000fe20008011412 */
[----:B------:R-:W-:Y:S01]  /*1dc0*/  IMAD R5, R8, UR14, R24 ;  /* 0x0000000e08057c24 */ /* 0x000fe2000f8e0218 */
[----:B------:R-:W-:Y:S01]  /*1dd0*/  IADD3.X R11, R11, UR53, R12, P0, !PT ;  /* 0x000000350b0b7c10 */ /* 0x000fe200087fe40c */
[----:B------:R-:W-:Y:S01]  /*1de0*/  IMAD.MOV.U32 R8, RZ, RZ, R6 ;  /* 0x000000ffff087224 */ /* 0x000fe200078e0006 */
[----:B------:R-:W-:Y:S01]  /*1df0*/  UISETP.LT.AND UP1, UPT, URZ, UR18, UPT ;  /* 0x000000123f00728c */ /* 0x000fe2000bf21270 */
[----:B------:R-:W-:Y:S01]  /*1e00*/  IMAD.U32 R12, RZ, RZ, UR16 ;  /* 0x00000010ff0c7e24 */ /* 0x000fe2000f8e00ff */
[----:B------:R-:W-:Y:S01]  /*1e10*/  IADD3 R6, P0, R5, UR12, RZ ;  /* 0x0000000c05067c10 */ /* 0x000fe2000ff1e0ff */
[----:B------:R-:W-:Y:S01]  /*1e20*/  IMAD.WIDE.U32 R8, R4, R20, R8 ;  /* 0x0000001404087225 */ /* 0x000fe200078e0008 */
[----:B------:R-:W-:-:S02]  /*1e30*/  USEL UR18, URZ, UR18, !UP1 ;  /* 0x000000123f127287 */ /* 0x000fc4000c800000 */
[----:B------:R-:W-:Y:S01]  /*1e40*/  LEA.HI.X.SX32 R5, R5, UR6, 0x1, P0 ;  /* 0x0000000605057c11 */ /* 0x000fe200080f0eff */
[----:B------:R-:W-:Y:S01]  /*1e50*/  IMAD.WIDE.U32 R10, R12, UR58, R10 ;  /* 0x0000003a0c0a7c25 */ /* 0x000fe2000f8e000a */
[----:B------:R-:W-:Y:S01]  /*1e60*/  LEA R14, P0, R6, UR28, 0x2 ;  /* 0x0000001c060e7c11 */ /* 0x000fe2000f8010ff */
[----:B------:R-:W-:Y:S01]  /*1e70*/  UISETP.GT.AND UP1, UPT, UR44, UR18, UPT ;  /* 0x000000122c00728c */ /* 0x000fe2000bf24270 */
[----:B------:R-:W-:Y:S01]  /*1e80*/  LEA R36, P2, R8, UR8, 0x1 ;  /* 0x0000000808247c11 */ /* 0x000fe2000f8408ff */
[----:B------:R-:W-:Y:S01]  /*1e90*/  IMAD.IADD R22, R9, 0x1, R7 ;  /* 0x0000000109167824 */ /* 0x000fe200078e0207 */
[----:B------:R-:W-:Y:S01]  /*1ea0*/  LEA R34, P3, R10, UR10, 0x1 ;  /* 0x0000000a0a227c11 */ /* 0x000fe2000f8608ff */
[----:B------:R-:W-:Y:S01]  /*1eb0*/  VIADD R23, R11, UR13 ;  /* 0x0000000d0b177c36 */ /* 0x000fe20008000000 */
[----:B------:R-:W-:Y:S01]  /*1ec0*/  LEA.HI.X R15, R6, UR29, R5, 0x2, P0 ;  /* 0x0000001d060f7c11 */ /* 0x000fe200080f1405 */
[----:B------:R-:W-:Y:S01]  /*1ed0*/  UIMAD.WIDE UR16, UR35, 0x4, UR40 ;  /* 0x00000004231078a5 */ /* 0x000fe2000f8e0228 */
[----:B------:R-:W-:Y:S01]  /*1ee0*/  LEA.HI.X R37, R8, UR9, R22, 0x1, P2 ;  /* 0x0000000908257c11 */ /* 0x000fe200090f0c16 */
[----:B------:R-:W-:Y:S01]  /*1ef0*/  UIMAD.WIDE UR12, UR34, 0x4, UR38 ;  /* 0x00000004220c78a5 */ /* 0x000fe2000f8e0226 */
[----:B------:R-:W-:Y:S01]  /*1f00*/  LEA.HI.X R35, R10, UR11, R23, 0x1, P3 ;  /* 0x0000000b0a237c11 */ /* 0x000fe200098f0c17 */
[----:B------:R3:W-:Y:S01]  /*1f10*/  STL.64 [R1+0x30], R14 ;  /* 0x0000300e01007387 */ /* 0x0007e20000100a00 */
[----:B------:R-:W-:-:S02]  /*1f20*/  PLOP3.LUT P0, PT, PT, PT, UP1, 0x80, 0x0 ;  /* 0x000000000000781c */ /* 0x000fc40003f0f018 */
[----:B------:R-:W-:Y:S01]  /*1f30*/  UMOV UR15, UR16 ;  /* 0x00000010000f7c82 */ /* 0x000fe20008000000 */
[----:B------:R3:W-:Y:S01]  /*1f40*/  STL.64 [R1+0x40], R36 ;  /* 0x0000402401007387 */ /* 0x0007e20000100a00 */
[----:B------:R-:W-:-:S03]  /*1f50*/  UMOV UR14, UR17 ;  /* 0x00000011000e7c82 */ /* 0x000fc60008000000 */
        /* <DEDUP_REMOVED lines=21> */
.L_x_413:
        /* <DEDUP_REMOVED lines=19> */
.L_x_414:
[----:B---3--:R1:W5:Y:S04]  /*21e0*/  LDL R14, [R1+0x70] ;  /* 0x00007000010e7983 */ /* 0x0083680000100800 */
[----:B------:R1:W5:Y:S01]  /*21f0*/  LDL R13, [R1+0x74] ;  /* 0x00007400010d7983 */ /* 0x0003620000100800 */
[----:B------:R-:W-:Y:S01]  /*2200*/  UIMAD UR8, UR37, UR10, URZ ;  /* 0x0000000a250872a4 */ /* 0x000fe2000f8e023f */
[----:B------:R-:W-:Y:S01]  /*2210*/  IMAD.U32 R6, RZ, RZ, UR10 ;  /* 0x0000000aff067e24 */ /* 0x000fe2000f8e00ff */
[----:B------:R-:W-:Y:S01]  /*2220*/  USHF.R.S32.HI UR9, URZ, 0x1f, UR58 ;  /* 0x0000001f3f097899 */ /* 0x000fe2000801143a */
[----:B------:R-:W-:Y:S01]  /*2230*/  BSSY B0, `(.L_x_415) ;  /* 0x0000021000007945 */ /* 0x000fe20003800000 */
[----:B------:R-:W-:Y:S01]  /*2240*/  UIMAD UR8, UR22, UR11, UR8 ;  /* 0x0000000b160872a4 */ /* 0x000fe2000f8e0208 */
[----:B------:R-:W-:Y:S01]  /*2250*/  IMAD.WIDE.U32 R6, R6, UR22, R32 ;  /* 0x0000001606067c25 */ /* 0x000fe2000f8e0020 */
[----:B------:R-:W-:-:S02]  /*2260*/  ULDC.64 UR12, c[0x0][0x468] ;  /* 0x00011a00000c7ab9 */ /* 0x000fc40000000a00 */
[----:B------:R-:W-:Y:S02]  /*2270*/  UIMAD UR9, UR9, UR12, URZ ;  /* 0x0000000c090972a4 */ /* 0x000fe4000f8e023f */
[----:B------:R-:W-:Y:S01]  /*2280*/  MOV R5, UR8 ;  /* 0x0000000800057c02 */ /* 0x000fe20008000f00 */
[----:B------:R-:W-:Y:S01]  /*2290*/  UIMAD UR8, UR43, -0x40, UR19 ;  /* 0xffffffc02b0878a4 */ /* 0x000fe2000f8e0213 */
[----:B------:R-:W-:Y:S01]  /*22a0*/  IADD3 R8, P0, R6, UR16, RZ ;  /* 0x0000001006087c10 */ /* 0x000fe2000ff1e0ff */
[----:B------:R-:W-:Y:S01]  /*22b0*/  UIMAD UR13, UR58, UR13, UR9 ;  /* 0x0000000d3a0d72a4 */ /* 0x000fe2000f8e0209 */
[C---:B------:R-:W-:Y:S02]  /*22c0*/  VIADD R6, R4.reuse, 0x20 ;  /* 0x0000002004067836 */ /* 0x040fe40000000000 */
[----:B------:R-:W-:Y:S02]  /*22d0*/  IADD3.X R9, R7, UR17, R5, P0, !PT ;  /* 0x0000001107097c10 */ /* 0x000fe400087fe405 */
[----:B------:R-:W-:-:S02]  /*22e0*/  ISETP.GE.AND P4, PT, R4, UR8, PT ;  /* 0x0000000804007c0c */ /* 0x000fc4000bf86270 */
[----:B------:R-:W-:Y:S02]  /*22f0*/  MOV R5, UR12 ;  /* 0x0000000c00057c02 */ /* 0x000fe40008000f00 */
[----:B------:R-:W-:-:S03]  /*2300*/  ISETP.GE.AND P3, PT, R6, UR8, PT ;  /* 0x0000000806007c0c */ /* 0x000fc6000bf66270 */
[----:B------:R-:W-:-:S04]  /*2310*/  IMAD.WIDE.U32 R8, R5, UR58, R8 ;  /* 0x0000003a05087c25 */ /* 0x000fc8000f8e0008 */
[----:B------:R-:W-:Y:S02]  /*2320*/  VIADD R12, R9, UR13 ;  /* 0x0000000d090c7c36 */ /* 0x000fe40008000000 */
[----:B-1----:R-:W-:Y:S05]  /*2330*/  @P4 BRA `(.L_x_416) ;  /* 0x0000000000404947 */ /* 0x002fea0003800000 */
        /* <DEDUP_REMOVED lines=16> */
.L_x_416:
[----:B------:R-:W-:Y:S05]  /*2440*/  BSYNC B0 ;  /* 0x0000000000007941 */ /* 0x000fea0003800000 */
.L_x_415:
        /* <DEDUP_REMOVED lines=19> */
.L_x_418:
[----:B------:R-:W-:Y:S05]  /*2580*/  BSYNC B0 ;  /* 0x0000000000007941 */ /* 0x000fea0003800000 */
.L_x_417:
        /* <DEDUP_REMOVED lines=32> */
.L_x_420:
[----:B------:R-:W-:Y:S05]  /*2790*/  BSYNC B0 ;  /* 0x0000000000007941 */ /* 0x000fea0003800000 */
.L_x_419:
        /* <DEDUP_REMOVED lines=21> */
.L_x_412:
        /* <DEDUP_REMOVED lines=63> */
.L_x_423:
[----:B------:R-:W-:Y:S05]  /*2ce0*/  BSYNC B0 ;  /* 0x0000000000007941 */ /* 0x000fea0003800000 */
.L_x_422:
        /* <DEDUP_REMOVED lines=44> */
.L_x_425:
[----:B------:R-:W-:Y:S05]  /*2fb0*/  BSYNC B0 ;  /* 0x0000000000007941 */ /* 0x000fea0003800000 */
.L_x_424:
        /* <DEDUP_REMOVED lines=30> */
.L_x_427:
[----:B------:R-:W-:Y:S05]  /*31a0*/  BSYNC B0 ;  /* 0x0000000000007941 */ /* 0x000fea0003800000 */
.L_x_426:
        /* <DEDUP_REMOVED lines=37> */
.L_x_429:
[----:B------:R-:W-:Y:S05]  /*3400*/  BSYNC B0 ;  /* 0x0000000000007941 */ /* 0x000fea0003800000 */
.L_x_428:
        /* <DEDUP_REMOVED lines=27> */
.L_x_431:
[----:B------:R-:W-:Y:S05]  /*35c0*/  BSYNC B0 ;  /* 0x0000000000007941 */ /* 0x000fea0003800000 */
.L_x_430:
        /* <DEDUP_REMOVED lines=40> */
.L_x_433:
[----:B------:R-:W-:Y:S05]  /*3850*/  BSYNC B0 ;  /* 0x0000000000007941 */ /* 0x000fea0003800000 */
.L_x_432:
        /* <DEDUP_REMOVED lines=57> */
.L_x_435:
[----:B------:R-:W-:Y:S05]  /*3bf0*/  BSYNC B0 ;  /* 0x0000000000007941 */ /* 0x000fea0003800000 */
.L_x_434:
        /* <DEDUP_REMOVED lines=44> */
.L_x_437:
[----:B------:R-:W-:Y:S05]  /*3ec0*/  BSYNC B0 ;  /* 0x0000000000007941 */ /* 0x000fea0003800000 */
.L_x_436:
[----:B------:R-:W0:Y:S01]  /*3ed0*/  LDGDEPBAR ;  /* 0x00000000000079af */ /* 0x000e220000000000 */
[----:B------:R-:W-:Y:S01]  /*3ee0*/  ULDC.64 UR10, c[0x0][0x3c8] ;  /* 0x0000f200000a7ab9 */ /* 0x000fe20000000a00 */
[----:B------:R-:W-:Y:S01]  /*3ef0*/  IMAD.MOV.U32 R4, RZ, RZ, 0x4 ;  /* 0x00000004ff047424 */ /* 0x000fe200078e00ff */
[----:B------:R-:W-:Y:S01]  /*3f00*/  UISETP.NE.U32.AND UP1, UPT, UR10, URZ, UPT ;  /* 0x0000003f0a00728c */ /* 0x000fe2000bf25070 */
[----:B-1-3--:R-:W-:Y:S01]  /*3f10*/  IMAD.MOV.U32 R7, RZ, RZ, 0x7f800000 ;  /* 0x7f800000ff077424 */ /* 0x00afe200078e00ff */
[----:B------:R-:W-:Y:S01]  /*3f20*/  USHF.R.S32.HI UR8, URZ, 0x1f, UR58 ;  /* 0x0000001f3f087899 */ /* 0x000fe2000801143a */
[----:B------:R-:W-:Y:S01]  /*3f30*/  IMAD.MOV.U32 R6, RZ, RZ, 0x7f800000 ;  /* 0x7f800000ff067424 */ /* 0x000fe200078e00ff */
[----:B------:R-:W-:Y:S01]  /*3f40*/  UISETP.NE.AND.EX UP1, UPT, UR11, URZ, UPT, UP1 ;  /* 0x0000003f0b00728c */ /* 0x000fe2000bf25310 */
[----:B------:R-:W-:Y:S01]  /*3f50*/  IMAD.WIDE R4, R15, R4, UR12 ;  /* 0x0000000c0f047e25 */ /* 0x000fe2000f8e0204 */
[----:B------:R-:W1:Y:S01]  /*3f60*/  LDC.64 R12, c[0x0][0x3b8] ;  /* 0x0000ee00ff0c7b82 */ /* 0x000e620000000a00 */
[----:B------:R-:W3:Y:S01]  /*3f70*/  S2R R8, SR_TID.X ;  /* 0x0000000000087919 */ /* 0x000ee20000002100 */
[----:B------:R-:W-:Y:S01]  /*3f80*/  ULDC UR20, c[0x0][0x270] ;  /* 0x00009c0000147ab9 */ /* 0x000fe20000000800 */
[----:B------:R-:W-:Y:S01]  /*3f90*/  ULDC UR22, c[0x0][0x2d0] ;  /* 0x0000b40000167ab9 */ /* 0x000fe20000000800 */
[----:B------:R-:W-:Y:S01]  /*3fa0*/  PLOP3.LUT P0, PT, PT, PT, UP1, 0x80, 0x0 ;  /* 0x000000000000781c */ /* 0x000fe20003f0f018 */
[----:B------:R-:W5:Y:S01]  /*3fb0*/  @!P6 LDG.E R7, desc[UR4][R4.64] ;  /* 0x000000040407e981 */ /* 0x000f62000c1e1900 */
[----:B------:R-:W-:-:S03]  /*3fc0*/  ULDC UR25, c[0x0][0x2dc] ;  /* 0x0000b70000197ab9 */ /* 0x000fc60000000800 */
[----:B------:R-:W-:Y:S01]  /*3fd0*/  @UP1 ULDC.64 UR16, c[0x0][0x3d0] ;  /* 0x0000f40000101ab9 */ /* 0x000fe20000000a00 */
[----:B------:R2:W4:Y:S01]  /*3fe0*/  @!P5 LDG.E R6, desc[UR4][R4.64+0x20] ;  /* 0x000020040406d981 */ /* 0x000522000c1e1900 */
[----:B------:R-:W-:Y:S01]  /*3ff0*/  @UP1 UIMAD UR6, UR60, UR16, URZ ;  /* 0x000000103c0612a4 */ /* 0x000fe2000f8e023f */
[----:B------:R-:W-:Y:S01]  /*4000*/  @UP1 UMOV UR9, UR8 ;  /* 0x0000000800091c82 */ /* 0x000fe20008000000 */
[----:B------:R-:W-:Y:S01]  /*4010*/  @UP1 UMOV UR8, UR58 ;  /* 0x0000003a00081c82 */ /* 0x000fe20008000000 */
[----:B------:R-:W-:-:S04]  /*4020*/  DEPBAR.LE SB0, 0x1 ;  /* 0x000080400000791a */ /* 0x000fc80000000000 */
[----:B------:R-:W-:Y:S01]  /*4030*/  BAR.SYNC.DEFER_BLOCKING 0x0 ;  /* 0x0000000000007b1d */ /* 0x000fe20000010000 */
[----:B------:R-:W-:Y:S02]  /*4040*/  @UP1 UIMAD.WIDE.U32 UR8, UR47, UR16, UR8 ;  /* 0x000000102f0812a5 */ /* 0x000fe4000f8e0008 */
[----:B------:R-:W-:Y:S02]  /*4050*/  @UP1 UIMAD UR6, UR47, UR17, UR6 ;  /* 0x000000112f0612a4 */ /* 0x000fe4000f8e0206 */
[----:B------:R-:W-:Y:S02]  /*4060*/  @UP1 ULEA UR10, UP0, UR8, UR10, 0x2 ;  /* 0x0000000a080a1291 */ /* 0x000fe4000f80103f */
[----:B------:R-:W-:Y:S01]  /*4070*/  @UP1 UIADD3 UR6, UR9, UR6, URZ ;  /* 0x0000000609061290 */ /* 0x000fe2000fffe03f */
[----:B------:R-:W-:Y:S01]  /*4080*/  IMAD.MOV.U32 R240, RZ, RZ, 0x20 ;  /* 0x00000020fff07424 */ /* 0x000fe200078e00ff */
[----:B------:R-:W-:Y:S02]  /*4090*/  CS2R R142, SRZ ;  /* 0x00000000008e7805 */ /* 0x000fe4000001ff00 */
[----:B------:R-:W-:Y:S01]  /*40a0*/  CS2R R140, SRZ ;  /* 0x00000000008c7805 */ /* 0x000fe2000001ff00 */
[----:B------:R-:W-:Y:S01]  /*40b0*/  @UP1 ULEA.HI.X UR11, UR8, UR11, UR6, 0x2, UP0 ;  /* 0x0000000b080b1291 */ /* 0x000fe200080f1406 */
[----:B------:R-:W-:-:S02]  /*40c0*/  CS2R R146, SRZ ;  /* 0x0000000000927805 */ /* 0x000fc4000001ff00 */
[----:B------:R-:W-:Y:S01]  /*40d0*/  CS2R R144, SRZ ;  /* 0x0000000000907805 */ /* 0x000fe2000001ff00 */
[----:B------:R-:W-:Y:S01]  /*40e0*/  @UP1 ULDC UR6, c[0x0][0x2e8] ;  /* 0x0000ba0000061ab9 */ /* 0x000fe20000000800 */
[----:B---3--:R-:W-:Y:S01]  /*40f0*/  IMAD.SHL.U32 R8, R8, 0x2, RZ ;  /* 0x0000000208087824 */ /* 0x008fe200078e00ff */
[----:B------:R-:W-:Y:S01]  /*4100*/  CS2R R138, SRZ ;  /* 0x00000000008a7805 */ /* 0x000fe2000001ff00 */
[----:B--2---:R-:W-:Y:S01]  /*4110*/  IMAD.U32 R4, RZ, RZ, UR10 ;  /* 0x0000000aff047e24 */ /* 0x004fe2000f8e00ff */
[----:B------:R-:W-:Y:S01]  /*4120*/  CS2R R136, SRZ ;  /* 0x0000000000887805 */ /* 0x000fe2000001ff00 */
[----:B------:R-:W-:Y:S01]  /*4130*/  IMAD.U32 R5, RZ, RZ, UR11 ;  /* 0x0000000bff057e24 */ /* 0x000fe2000f8e00ff */
[----:B------:R-:W-:Y:S02]  /*4140*/  CS2R R134, SRZ ;  /* 0x0000000000867805 */ /* 0x000fe4000001ff00 */
[----:B------:R-:W-:Y:S02]  /*4150*/  CS2R R132, SRZ ;  /* 0x0000000000847805 */ /* 0x000fe4000001ff00 */
[----:B------:R-:W-:-:S02]  /*4160*/  CS2R R126, SRZ ;  /* 0x00000000007e7805 */ /* 0x000fc4000001ff00 */
[----:B------:R-:W-:Y:S01]  /*4170*/  CS2R R124, SRZ ;  /* 0x00000000007c7805 */ /* 0x000fe2000001ff00 */
[----:B------:R-:W2:Y:S01]  /*4180*/  @P0 LDG.E R11, desc[UR4][R4.64] ;  /* 0x00000004040b0981 */ /* 0x000ea2000c1e1900 */
[----:B------:R-:W-:Y:S02]  /*4190*/  CS2R R130, SRZ ;  /* 0x0000000000827805 */ /* 0x000fe4000001ff00 */
[----:B------:R-:W-:Y:S02]  /*41a0*/  CS2R R128, SRZ ;  /* 0x0000000000807805 */ /* 0x000fe4000001ff00 */
[----:B------:R-:W-:Y:S01]  /*41b0*/  CS2R R122, SRZ ;  /* 0x00000000007a7805 */ /* 0x000fe2000001ff00 */
[----:B------:R-:W3:Y:S01]  /*41c0*/  LDSM.16.M88.4 R164, [R252+0x12000] ;  /* 0x01200000fca4783b */ /* 0x000ee20000000200 */
[----:B------:R-:W-:Y:S02]  /*41d0*/  CS2R R120, SRZ ;  /* 0x0000000000787805 */ /* 0x000fe4000001ff00 */
[----:B------:R-:W-:-:S02]  /*41e0*/  CS2R R118, SRZ ;  /* 0x0000000000767805 */ /* 0x000fc4000001ff00 */
[----:B------:R-:W-:Y:S01]  /*41f0*/  CS2R R116, SRZ ;  /* 0x0000000000747805 */ /* 0x000fe2000001ff00 */
[----:B------:R-:W2:Y:S01]  /*4200*/  LDSM.16.M88.4 R168, [R252+0x12800] ;  /* 0x01280000fca8783b */ /* 0x000ea20000000200 */
[----:B------:R-:W-:Y:S02]  /*4210*/  CS2R R110, SRZ ;  /* 0x00000000006e7805 */ /* 0x000fe4000001ff00 */
[----:B------:R-:W-:Y:S02]  /*4220*/  CS2R R108, SRZ ;  /* 0x00000000006c7805 */ /* 0x000fe4000001ff00 */
[----:B------:R-:W-:Y:S01]  /*4230*/  CS2R R114, SRZ ;  /* 0x0000000000727805 */ /* 0x000fe2000001ff00 */
[----:B------:R-:W2:Y:S01]  /*4240*/  LDSM.16.M88.4 R196, [R252+0x14000] ;  /* 0x01400000fcc4783b */ /* 0x000ea20000000200 */
        /* <DEDUP_REMOVED lines=15> */
[----:B-1----:R-:W3:Y:S01]  /*4340*/  LDG.E.64 R4, desc[UR4][R12.64+0x8] ;  /* 0x000008040c047981 */ /* 0x002ee2000c1e1b00 */
[----:B------:R-:W2:Y:S01]  /*4350*/  @P0 MUFU.RCP R9, UR6 ;  /* 0x0000000600090d08 */ /* 0x000ea20008001000 */
[----:B------:R-:W-:Y:S01]  /*4360*/  UIMAD UR6, UR47, UR20, UR58 ;  /* 0x000000142f0672a4 */ /* 0x000fe2000f8e023a */
[----:B------:R-:W-:-:S02]  /*4370*/  CS2R R52, SRZ ;  /* 0x0000000000347805 */ /* 0x000fc4000001ff00 */
[----:B------:R-:W-:Y:S02]  /*4380*/  CS2R R46, SRZ ;  /* 0x00000000002e7805 */ /* 0x000fe4000001ff00 */
[----:B------:R-:W-:Y:S01]  /*4390*/  CS2R R44, SRZ ;  /* 0x00000000002c7805 */ /* 0x000fe2000001ff00 */
[----:B------:R-:W-:Y:S01]  /*43a0*/  USHF.L.U32 UR6, UR6, 0x5, URZ ;  /* 0x0000000506067899 */ /* 0x000fe2000800063f */
[----:B------:R-:W-:Y:S02]  /*43b0*/  CS2R R50, SRZ ;  /* 0x0000000000327805 */ /* 0x000fe4000001ff00 */
[----:B------:R-:W-:Y:S02]  /*43c0*/  CS2R R48, SRZ ;  /* 0x0000000000307805 */ /* 0x000fe4000001ff00 */
[----:B------:R-:W-:Y:S01]  /*43d0*/  CS2R R42, SRZ ;  /* 0x00000000002a7805 */ /* 0x000fe2000001ff00 */
[----:B------:R-:W-:Y:S01]  /*43e0*/  USHF.R.S32.HI UR10, URZ, 0x1f, UR6 ;  /* 0x0000001f3f0a7899 */ /* 0x000fe20008011406 */
[----:B------:R-:W-:-:S02]  /*43f0*/  CS2R R40, SRZ ;  /* 0x0000000000287805 */ /* 0x000fc4000001ff00 */
[----:B------:R-:W-:Y:S02]  /*4400*/  CS2R R38, SRZ ;  /* 0x0000000000267805 */ /* 0x000fe4000001ff00 */
[----:B------:R-:W-:Y:S02]  /*4410*/  CS2R R36, SRZ ;  /* 0x0000000000247805 */ /* 0x000fe4000001ff00 */
[----:B------:R-:W-:Y:S02]  /*4420*/  CS2R R34, SRZ ;  /* 0x0000000000227805 */ /* 0x000fe4000001ff00 */
[----:B------:R-:W-:Y:S02]  /*4430*/  CS2R R32, SRZ ;  /* 0x0000000000207805 */ /* 0x000fe4000001ff00 */
[----:B------:R-:W-:Y:S02]  /*4440*/  CS2R R22, SRZ ;  /* 0x0000000000167805 */ /* 0x000fe4000001ff00 */
[----:B------:R-:W-:Y:S01]  /*4450*/  CS2R R20, SRZ ;  /* 0x0000000000147805 */ /* 0x000fe2000001ff00 */
[----:B------:R-:W-:Y:S01]  /*4460*/  ULDC.U8 UR17, c[0x0][0x388] ;  /* 0x0000e20000117ab9 */ /* 0x000fe20000000000 */
[----:B------:R-:W-:Y:S01]  /*4470*/  ULDC UR16, c[0x0][0x2ec] ;  /* 0x0000bb0000107ab9 */ /* 0x000fe20000000800 */
[----:B------:R-:W3:Y:S04]  /*4480*/  LDG.E.64 R12, desc[UR4][R12.64] ;  /* 0x000000040c0c7981 */ /* 0x000ee8000c1e1b00 */
[----:B----4-:R1:W-:Y:S04]  /*4490*/  STL [R1+0x6c], R6 ;  /* 0x00006c0601007387 */ /* 0x0103e80000100800 */
[----:B-----5:R4:W-:Y:S01]  /*44a0*/  STL [R1+0x68], R7 ;  /* 0x0000680701007387 */ /* 0x0209e20000100800 */
[----:B-1----:R-:W-:-:S02]  /*44b0*/  LEA.HI R6, R30, R29, RZ, 0x7 ;  /* 0x0000001d1e067211 */ /* 0x002fc400078f38ff */
[----:B----4-:R-:W-:Y:S02]  /*44c0*/  LOP3.LUT R7, R26, 0xfffffff8, RZ, 0xc0, !PT ;  /* 0xfffffff81a077812 */ /* 0x010fe400078ec0ff */
[----:B------:R-:W-:-:S03]  /*44d0*/  SHF.R.S32.HI R6, RZ, 0x7, R6 ;  /* 0x00000007ff067819 */ /* 0x000fc60000011406 */
[----:B------:R-:W-:Y:S02]  /*44e0*/  IMAD.IADD R7, R29, 0x1, -R7 ;  /* 0x000000011d077824 */ /* 0x000fe400078e0a07 */
[----:B------:R-:W-:-:S03]  /*44f0*/  IMAD.SHL.U32 R10, R6, 0x20, RZ ;  /* 0x00000020060a7824 */ /* 0x000fc600078e00ff */
[----:B------:R-:W-:Y:S01]  /*4500*/  LOP3.LUT P1, RZ, R7, 0x2, RZ, 0xc0, !PT ;  /* 0x0000000207ff7812 */ /* 0x000fe2000782c0ff */
[----:B------:R-:W-:Y:S01]  /*4510*/  IMAD.U32 R7, RZ, RZ, UR43 ;  /* 0x0000002bff077e24 */ /* 0x000fe2000f8e00ff */
[----:B------:R-:W-:Y:S01]  /*4520*/  LOP3.LUT R10, R10, 0x6, R8, 0xf8, !PT ;  /* 0x000000060a0a7812 */ /* 0x000fe200078ef808 */
[----:B------:R-:W-:Y:S02]  /*4530*/  IMAD.U32 R8, RZ, RZ, UR43 ;  /* 0x0000002bff087e24 */ /* 0x000fe4000f8e00ff */
[----:B------:R-:W-:Y:S01]  /*4540*/  IMAD R14, R7, 0x2, R6 ;  /* 0x00000002070e7824 */ /* 0x000fe200078e0206 */
[----:B------:R-:W-:Y:S01]  /*4550*/  SHF.R.S32.HI R7, RZ, 0x1f, R24 ;  /* 0x0000001fff077819 */ /* 0x000fe20000011418 */
[----:B------:R-:W-:Y:S02]  /*4560*/  IMAD R15, R8, 0x40, R10 ;  /* 0x00000040080f7824 */ /* 0x000fe400078e020a */
[----:B--2---:R-:W-:-:S03]  /*4570*/  @P0 FMUL.FTZ R6, R11, R9 ;  /* 0x000000090b060220 */ /* 0x004fc60000410000 */
[----:B------:R-:W-:Y:S01]  /*4580*/  STL [R1+0x38], R15 ;  /* 0x0000380f01007387 */ /* 0x000fe20000100800 */
[----:B---3--:R-:W-:-:S04]  /*4590*/  IADD3 R24, P3, P2, R4, UR6, R24 ;  /* 0x0000000604187c10 */ /* 0x008fc8000fa7e018 */
[----:B------:R-:W-:Y:S02]  /*45a0*/  IADD3.X R4, R5, UR10, R7, P3, P2 ;  /* 0x0000000a05047c10 */ /* 0x000fe40009fe4407 */
[----:B------:R-:W-:-:S03]  /*45b0*/  @P0 R2UR UR11, R6 ;  /* 0x00000000060b02ca */ /* 0x000fc600000e0000 */
[----:B------:R1:W-:Y:S04]  /*45c0*/  STL [R1+0xb0], R4 ;  /* 0x0000b00401007387 */ /* 0x0003e80000100800 */
[----:B------:R-:W2:Y:S04]  /*45d0*/  LDL R6, [R1] ;  /* 0x0000000001067983 */ /* 0x000ea80000100800 */
[----:B-1----:R-:W3:Y:S01]  /*45e0*/  LDL R4, [R1+0x4] ;  /* 0x0000040001047983 */ /* 0x002ee20000100800 */
[C---:B------:R-:W-:Y:S01]  /*45f0*/  VIADD R5, R15.reuse, 0x19 ;  /* 0x000000190f057836 */ /* 0x040fe20000000000 */
[----:B------:R-:W-:Y:S01]  /*4600*/  R2UR UR8, R12 ;  /* 0x000000000c0872ca */ /* 0x000fe200000e0000 */
[----:B------:R-:W-:Y:S01]  /*4610*/  VIADD R7, R15, 0x10 ;  /* 0x000000100f077836 */ /* 0x000fe20000000000 */
[----:B------:R-:W-:-:S02]  /*4620*/  R2UR UR9, R13 ;  /* 0x000000000d0972ca */ /* 0x000fc400000e0000 */
[----:B------:R-:W-:Y:S01]  /*4630*/  I2FP.F32.S32 R12, R5 ;  /* 0x00000005000c7245 */ /* 0x000fe20000201400 */
[C---:B------:R-:W-:Y:S01]  /*4640*/  VIADD R8, R15.reuse, 0x9 ;  /* 0x000000090f087836 */ /* 0x040fe20000000000 */
[----:B------:R-:W-:Y:S01]  /*4650*/  SEL R240, R240, 0xffffffe0, !P1 ;  /* 0xffffffe0f0f07807 */ /* 0x000fe20004800000 */
[C---:B------:R-:W-:Y:S02]  /*4660*/  VIADD R9, R15.reuse, 0x8 ;  /* 0x000000080f097836 */ /* 0x040fe40000000000 */
[----:B------:R-:W-:Y:S02]  /*4670*/  STL [R1+0x9c], R12 ;  /* 0x00009c0c01007387 */ /* 0x000fe40000100800 */
[----:B------:R-:W-:Y:S02]  /*4680*/  IMAD.IADD R240, R240, 0x1, R252 ;  /* 0x00000001f0f07824 */ /* 0x000fe400078e02fc */
[----:B------:R-:W-:-:S03]  /*4690*/  VIADD R10, R15, 0x1 ;  /* 0x000000010f0a7836 */ /* 0x000fc60000000000 */
[----:B------:R-:W1:Y:S04]  /*46a0*/  LDSM.16.M88.4 R172, [R240+0x12000] ;  /* 0x01200000f0ac783b */ /* 0x000e680000000200 */
[----:B------:R-:W4:Y:S04]  /*46b0*/  LDSM.16.M88.4 R176, [R240+0x12800] ;  /* 0x01280000f0b0783b */ /* 0x000f280000000200 */
[----:B------:R-:W1:Y:S04]  /*46c0*/  LDSM.16.M88.4 R204, [R240+0x14000] ;  /* 0x01400000f0cc783b */ /* 0x000e680000000200 */
[----:B------:R-:W1:Y:S04]  /*46d0*/  LDSM.16.M88.4 R208, [R240+0x14800] ;  /* 0x01480000f0d0783b */ /* 0x000e680000000200 */
[----:B------:R-:W1:Y:S04]  /*46e0*/  LDSM.16.M88.4 R236, [R240+0x16000] ;  /* 0x01600000f0ec783b */ /* 0x000e680000000200 */
[----:B------:R-:W1:Y:S01]  /*46f0*/  LDSM.16.M88.4 R240, [R240+0x16800] ;  /* 0x01680000f0f0783b */ /* 0x000e620000000200 */
[----:B------:R-:W-:Y:S01]  /*4700*/  USHF.L.U32 UR20, UR43, 0x6, URZ ;  /* 0x000000062b147899 */ /* 0x000fe2000800063f */
[----:B------:R-:W-:-:S02]  /*4710*/  CS2R R30, SRZ ;  /* 0x00000000001e7805 */ /* 0x000fc4000001ff00 */
[----:B------:R-:W-:Y:S02]  /*4720*/  CS2R R28, SRZ ;  /* 0x00000000001c7805 */ /* 0x000fe4000001ff00 */
[----:B------:R-:W-:Y:S01]  /*4730*/  CS2R R26, SRZ ;  /* 0x00000000001a7805 */ /* 0x000fe2000001ff00 */
[----:B------:R-:W-:Y:S01]  /*4740*/  UIADD3 UR21, UR23, 0x40, UR20 ;  /* 0x0000004017157890 */ /* 0x000fe2000fffe014 */
[----:B------:R-:W-:Y:S01]  /*4750*/  UMOV UR6, URZ ;  /* 0x0000003f00067c82 */ /* 0x000fe20008000000 */
[----:B------:R-:W-:Y:S02]  /*4760*/  UIADD3 UR20, UR20, 0x40, URZ ;  /* 0x0000004014147890 */ /* 0x000fe4000fffe03f */
[----:B------:R-:W-:Y:S01]  /*4770*/  UIADD3 UR21, UR21, -UR19, URZ ;  /* 0x8000001315157290 */ /* 0x000fe2000fffe03f */
[----:B------:R-:W-:Y:S01]  /*4780*/  @UP1 UMOV UR6, UR11 ;  /* 0x0000000b00061c82 */ /* 0x000fe20008000000 */
[----:B--2---:R-:W2:Y:S04]  /*4790*/  LDSM.16.M88.4 R148, [R6+0x12000] ;  /* 0x012000000694783b */ /* 0x004ea80000000200 */
[----:B------:R-:W1:Y:S04]  /*47a0*/  LDSM.16.M88.4 R152, [R6+0x12800] ;  /* 0x012800000698783b */ /* 0x000e680000000200 */
[----:B------:R-:W1:Y:S04]  /*47b0*/  LDSM.16.M88.4 R180, [R6+0x14000] ;  /* 0x0140000006b4783b */ /* 0x000e680000000200 */
[----:B------:R-:W1:Y:S04]  /*47c0*/  LDSM.16.M88.4 R184, [R6+0x14800] ;  /* 0x0148000006b8783b */ /* 0x000e680000000200 */
[----:B------:R-:W1:Y:S04]  /*47d0*/  LDSM.16.M88.4 R212, [R6+0x16000] ;  /* 0x0160000006d4783b */ /* 0x000e680000000200 */
[----:B------:R5:W1:Y:S04]  /*47e0*/  LDSM.16.M88.4 R216, [R6+0x16800] ;  /* 0x0168000006d8783b */ /* 0x000a680000000200 */
[----:B---3--:R-:W3:Y:S04]  /*47f0*/  LDSM.16.M88.4 R156, [R4+0x12000] ;  /* 0x01200000049c783b */ /* 0x008ee80000000200 */
[----:B------:R-:W1:Y:S04]  /*4800*/  LDSM.16.M88.4 R160, [R4+0x12800] ;  /* 0x0128000004a0783b */ /* 0x000e680000000200 */
[----:B------:R-:W1:Y:S04]  /*4810*/  LDSM.16.M88.4 R188, [R4+0x14000] ;  /* 0x0140000004bc783b */ /* 0x000e680000000200 */
[----:B------:R-:W1:Y:S04]  /*4820*/  LDSM.16.M88.4 R192, [R4+0x14800] ;  /* 0x0148000004c0783b */ /* 0x000e680000000200 */
[----:B------:R-:W1:Y:S04]  /*4830*/  LDSM.16.M88.4 R220, [R4+0x16000] ;  /* 0x0160000004dc783b */ /* 0x000e680000000200 */
[----:B------:R4:W1:Y:S01]  /*4840*/  LDSM.16.M88.4 R224, [R4+0x16800] ;  /* 0x0168000004e0783b */ /* 0x0008620000000200 */
[----:B-----5:R-:W-:-:S05]  /*4850*/  VIADD R6, R15, 0x11 ;  /* 0x000000110f067836 */ /* 0x020fca0000000000 */
[----:B------:R-:W-:Y:S01]  /*4860*/  I2FP.F32.S32 R5, R6 ;  /* 0x0000000600057245 */ /* 0x000fe20000201400 */
[----:B----4-:R-:W-:-:S05]  /*4870*/  VIADD R4, R15, 0x18 ;  /* 0x000000180f047836 */ /* 0x010fca0000000000 */
[----:B------:R-:W-:Y:S02]  /*4880*/  I2FP.F32.S32 R11, R4 ;  /* 0x00000004000b7245 */ /* 0x000fe40000201400 */
[----:B------:R-:W-:-:S03]  /*4890*/  I2FP.F32.S32 R4, R7 ;  /* 0x0000000700047245 */ /* 0x000fc60000201400 */
[----:B------:R-:W-:Y:S04]  /*48a0*/  STL [R1+0x98], R11 ;  /* 0x0000980b01007387 */ /* 0x000fe80000100800 */
[----:B------:R4:W-:Y:S04]  /*48b0*/  STL [R1+0x94], R5 ;  /* 0x0000940501007387 */ /* 0x0009e80000100800 */
[----:B------:R5:W-:Y:S01]  /*48c0*/  STL [R1+0x90], R4 ;  /* 0x0000900401007387 */ /* 0x000be20000100800 */
[----:B------:R-:W-:Y:S01]  /*48d0*/  IMAD.WIDE.U32 R6, R24, -0x2daee0ad, RZ ;  /* 0xd2511f5318067825 */ /* 0x000fe200078e00ff */
[----:B----4-:R-:W-:-:S02]  /*48e0*/  I2FP.F32.S32 R5, R8 ;  /* 0x0000000800057245 */ /* 0x010fc40000201400 */
[----:B-----5:R-:W-:-:S03]  /*48f0*/  I2FP.F32.S32 R4, R9 ;  /* 0x0000000900047245 */ /* 0x020fc60000201400 */
[----:B------:R4:W-:Y:S04]  /*4900*/  STL [R1+0x8c], R5 ;  /* 0x00008c0501007387 */ /* 0x0009e80000100800 */
[----:B------:R5:W-:Y:S04]  /*4910*/  STL [R1+0x88], R4 ;  /* 0x0000880401007387 */ /* 0x000be80000100800 */
[----:B------:R2:W-:Y:S01]  /*4920*/  STL.64 [R1+0xa8], R6 ;  /* 0x0000a80601007387 */ /* 0x0005e20000100a00 */
[----:B----4-:R-:W-:Y:S02]  /*4930*/  I2FP.F32.S32 R5, R10 ;  /* 0x0000000a00057245 */ /* 0x010fe40000201400 */
[----:B-----5:R-:W-:-:S04]  /*4940*/  LOP3.LUT R4, R14, UR9, RZ, 0x3c, !PT ;  /* 0x000000090e047c12 */ /* 0x020fc8000f8e3cff */
[----:B------:R-:W-:Y:S01]  /*4950*/  LOP3.LUT R4, R4, R7, RZ, 0x3c, !PT ;  /* 0x0000000704047212 */ /* 0x000fe200078e3cff */
[----:B------:R4:W-:Y:S01]  /*4960*/  STL [R1+0x84], R5 ;  /* 0x0000840501007387 */ /* 0x0009e20000100800 */
[----:B--2---:R-:W-:-:S05]  /*4970*/  I2FP.F32.S32 R6, R15 ;  /* 0x0000000f00067245 */ /* 0x004fca0000201400 */
[----:B------:R2:W-:Y:S01]  /*4980*/  STL [R1+0x80], R6 ;  /* 0x0000800601007387 */ /* 0x0005e20000100800 */
[----:B----4-:R-:W-:-:S05]  /*4990*/  IMAD.WIDE.U32 R4, R4, -0x326172a9, RZ ;  /* 0xcd9e8d5704047825 */ /* 0x010fca00078e00ff */
[----:B------:R2:W-:Y:S01]  /*49a0*/  STL.64 [R1+0x78], R4 ;  /* 0x0000780401007387 */ /* 0x0005e20000100a00 */
[----:B-1-3--:R-:W-:-:S07]  /*49b0*/  CS2R R24, SRZ ;  /* 0x0000000000187805 */ /* 0x00afce000001ff00 */
.L_x_440:
[----:B---3--:R-:W3:Y:S01]  /*49c0*/  LDL R97, [R1] ;  /* 0x0000000001617983 */ /* 0x008ee20000100800 */
[----:B------:R-:W-:Y:S02]  /*49d0*/  USHF.L.U32 UR10, UR7, 0x6, URZ ;  /* 0x00000006070a7899 */ /* 0x000fe4000800063f */
[----:B------:R-:W-:Y:S02]  /*49e0*/  UIADD3 UR11, UR8, -0x61c88647, URZ ;  /* 0x9e3779b9080b7890 */ /* 0x000fe4000fffe03f */
[----:B------:R-:W4:Y:S01]  /*49f0*/  LDL R249, [R1+0x8] ;  /* 0x0000080001f97983 */ /* 0x000f220000100800 */
[----:B------:R-:W-:Y:S04]  /*4a00*/  UISETP.GE.AND UP0, UPT, UR10, UR21, UPT ;  /* 0x000000150a00728c */ /* 0x000fe8000bf06270 */
[----:B------:R-:W2:Y:S01]  /*4a10*/  LDL R96, [R1+0x4] ;  /* 0x0000040001607983 */ /* 0x000ea20000100800 */
[----:B------:R-:W-:Y:S04]  /*4a20*/  UISETP.LT.AND UP0, UPT, UR20, UR19, UP0 ;  /* 0x000000131400728c */ /* 0x000fe80008701270 */
[----:B------:R-:W2:Y:S02]  /*4a30*/  LDL R248, [R1+0xc] ;  /* 0x00000c0001f87983 */ /* 0x000ea40000100800 */
[----:B------:R-:W-:Y:S03]  /*4a40*/  PLOP3.LUT P2, PT, PT, PT, UP0, 0x80, 0x0 ;  /* 0x000000000000781c */ /* 0x000fe60003f4f008 */
[----:B------:R-:W2:Y:S01]  /*4a50*/  LDL R247, [R1+0x18] ;  /* 0x0000180001f77983 */ /* 0x000ea20000100800 */
[----:B------:R-:W-:Y:S04]  /*4a60*/  UISETP.GT.AND UP0, UPT, UR7, UR18, UPT ;  /* 0x000000120700728c */ /* 0x000fe8000bf04270 */
[----:B------:R-:W2:Y:S05]  /*4a70*/  LDL R99, [R1+0x10] ;  /* 0x0000100001637983 */ /* 0x000eaa0000100800 */
[----:B------:R-:W2:Y:S05]  /*4a80*/  LDL R246, [R1+0x14] ;  /* 0x0000140001f67983 */ /* 0x000eaa0000100800 */
[----:B------:R-:W0:Y:S05]  /*4a90*/  LDGDEPBAR ;  /* 0x00000000000079af */ /* 0x000e2a0000000000 */
[----:B------:R-:W2:Y:S05]  /*4aa0*/  LDL R98, [R1+0xb4] ;  /* 0x0000b40001627983 */ /* 0x000eaa0000100800 */
[----:B------:R-:W2:Y:S05]  /*4ab0*/  LDL R250, [R1+0x3c] ;  /* 0x00003c0001fa7983 */ /* 0x000eaa0000100800 */
[----:B------:R-:W2:Y:S05]  /*4ac0*/  LDL R251, [R1+0xb0] ;  /* 0x0000b00001fb7983 */ /* 0x000eaa0000100800 */
[----:B------:R-:W3:Y:S05]  /*4ad0*/  LDL.64 R244, [R1+0xa8] ;  /* 0x0000a80001f47983 */ /* 0x000eea0000100a00 */
[----:B---3--:R-:W3:Y:S01]  /*4ae0*/  LDL R245, [R1+0x58] ;  /* 0x0000580001f57983 */ /* 0x008ee20000100800 */
[----:B------:R-:W-:Y:S04]  /*4af0*/  DEPBAR.LE SB0, 0x0 ;  /* 0x000080000000791a */ /* 0x000fe80000000000 */
[----:B------:R-:W-:Y:S06]  /*4b00*/  BAR.SYNC.DEFER_BLOCKING 0x0 ;  /* 0x0000000000007b1d */ /* 0x000fec0000010000 */
[----:B----4-:R-:W-:Y:S05]  /*4b10*/  LDSM.16.M88.4 R16, [R249] ;  /* 0x00000000f910783b */ /* 0x010fea0000000200 */
[----:B------:R-:W1:Y:S05]  /*4b20*/  LDSM.16.M88.4 R8, [R97+0xc000] ;  /* 0x00c000006108783b */ /* 0x000e6a0000000200 */
[----:B------:R-:W4:Y:S05]  /*4b30*/  LDSM.16.M88.4 R68, [R97+0xc800] ;  /* 0x00c800006144783b */ /* 0x000f2a0000000200 */
[----:B--2---:R-:W-:Y:S05]  /*4b40*/  LDSM.16.M88.4 R72, [R248] ;  /* 0x00000000f848783b */ /* 0x004fea0000000200 */
[----:B------:R-:W2:Y:S05]  /*4b50*/  LDSM.16.M88.4 R76, [R96+0xc000] ;  /* 0x00c00000604c783b */ /* 0x000eaa0000000200 */
[----:B------:R-:W2:Y:S05]  /*4b60*/  LDSM.16.M88.4 R80, [R96+0xc800] ;  /* 0x00c800006050783b */ /* 0x000eaa0000000200 */
[----:B------:R-:W-:Y:S05]  /*4b70*/  LDSM.16.M88.4 R84, [R247] ;  /* 0x00000000f754783b */ /* 0x000fea0000000200 */
[----:B------:R-:W2:Y:S05]  /*4b80*/  LDSM.16.M88.4 R88, [R252+0xc000] ;  /* 0x00c00000fc58783b */ /* 0x000eaa0000000200 */
[----:B------:R-:W-:Y:S01]  /*4b90*/  LDSM.16.M88.4 R92, [R99+0xc000] ;  /* 0x00c00000635c783b */ /* 0x000fe20000000200 */
[C---:B-1----:R-:W-:Y:S06]  /*4ba0*/  HMMA.16816.F32 R4, R16.reuse, R8, RZ ;  /* 0x000000081004723c */ /* 0x042fec00000018ff */
[C---:B------:R-:W-:Y:S06]  /*4bb0*/  HMMA.16816.F32 R8, R16.reuse, R10, RZ ;  /* 0x0000000a1008723c */ /* 0x040fec00000018ff */
[C---:B----4-:R-:W-:Y:S06]  /*4bc0*/  HMMA.16816.F32 R12, R16.reuse, R68, RZ ;  /* 0x00000044100c723c */ /* 0x050fec00000018ff */
[----:B------:R-:W-:Y:S01]  /*4bd0*/  HMMA.16816.F32 R16, R16, R70, RZ ;  /* 0x000000461010723c */ /* 0x000fe200000018ff */
[----:B------:R-:W1:Y:S05]  /*4be0*/  LDSM.16.M88.4 R68, [R252+0xc800] ;  /* 0x00c80000fc44783b */ /* 0x000e6a0000000200 */
[C---:B--2---:R-:W-:Y:S06]  /*4bf0*/  HMMA.16816.F32 R4, R72.reuse, R76, R4 ;  /* 0x0000004c4804723c */ /* 0x044fec0000001804 */
[C---:B------:R-:W-:Y:S01]  /*4c00*/  HMMA.16816.F32 R8, R72.reuse, R78, R8 ;  /* 0x0000004e4808723c */ /* 0x040fe20000001808 */
[----:B------:R-:W2:Y:S05]  /*4c10*/  LDSM.16.M88.4 R76, [R246] ;  /* 0x00000000f64c783b */ /* 0x000eaa0000000200 */
[C---:B------:R-:W-:Y:S06]  /*4c20*/  HMMA.16816.F32 R12, R72.reuse, R80, R12 ;  /* 0x00000050480c723c */ /* 0x040fec000000180c */
[----:B------:R-:W-:Y:S01]  /*4c30*/  HMMA.16816.F32 R16, R72, R82, R16 ;  /* 0x000000524810723c */ /* 0x000fe20000001810 */
[----:B------:R-:W4:Y:S05]  /*4c40*/  LDSM.16.M88.4 R72, [R99+0xc800] ;  /* 0x00c800006348783b */ /* 0x000f2a0000000200 */
        /* <DEDUP_REMOVED lines=11> */
[C---:B----4-:R-:W-:Y:S06]  /*4d00*/  HMMA.16816.F32 R12, R76.reuse, R72, R12 ;  /* 0x000000484c0c723c */ /* 0x050fec000000180c */
        /* <DEDUP_REMOVED lines=29> */
[----:B------:R4:W4:Y:S05]  /*4ee0*/  LDSM.16.M88.4 R72, [R96+0x10800] ;  /* 0x010800006048783b */ /* 0x00092a0000000200 */
[C---:B------:R-:W-:Y:S01]  /*4ef0*/  HMMA.16816.F32 R4, R84.reuse, R88, R4 ;  /* 0x000000585404723c */ /* 0x040fe20000001804 */
[----:B------:R-:W-:Y:S05]  /*4f00*/  LDSM.16.M88.4 R80, [R247+0x4000] ;  /* 0x00400000f750783b */ /* 0x000fea0000000200 */
[C---:B------:R-:W-:Y:S01]  /*4f10*/  HMMA.16816.F32 R8, R84.reuse, R90, R8 ;  /* 0x0000005a5408723c */ /* 0x040fe20000001808 */
[----:B------:R-:W3:Y:S05]  /*4f20*/  LDSM.16.M88.4 R88, [R252+0x10000] ;  /* 0x01000000fc58783b */ /* 0x000eea0000000200 */
[C---:B-1----:R-:W-:Y:S06]  /*4f30*/  HMMA.16816.F32 R12, R84.reuse, R68, R12 ;  /* 0x00000044540c723c */ /* 0x042fec000000180c */
[----:B------:R-:W-:Y:S01]  /*4f40*/  HMMA.16816.F32 R16, R84, R70, R16 ;  /* 0x000000465410723c */ /* 0x000fe20000001810 */
[----:B------:R-:W1:Y:S05]  /*4f50*/  LDSM.16.M88.4 R68, [R252+0x10800] ;  /* 0x01080000fc44783b */ /* 0x000e6a0000000200 */
[C---:B--2---:R-:W-:Y:S01]  /*4f60*/  HMMA.16816.F32 R4, R76.reuse, R92, R4 ;  /* 0x0000005c4c04723c */ /* 0x044fe20000001804 */
[----:B----4-:R-:W2:Y:S05]  /*4f70*/  LDL.64 R96, [R1+0x78] ;  /* 0x0000780001607983 */ /* 0x010eaa0000100a00 */
[----:B------:R-:W-:Y:S01]  /*4f80*/  LDSM.16.M88.4 R84, [R246+0x4000] ;  /* 0x00400000f654783b */ /* 0x000fe20000000200 */
[C---:B------:R-:W-:Y:S04]  /*4f90*/  HMMA.16816.F32 R8, R76.reuse, R94, R8 ;  /* 0x0000005e4c08723c */ /* 0x040fe80000001808 */
[----:B------:R-:W4:Y:S02]  /*4fa0*/  LDSM.16.M88.4 R92, [R99+0x10000] ;  /* 0x01000000635c783b */ /* 0x000f240000000200 */
[C---:B------:R-:W-:Y:S06]  /*4fb0*/  HMMA.16816.F32 R12, R76.reuse, R72, R12 ;  /* 0x000000484c0c723c */ /* 0x040fec000000180c */
[----:B------:R-:W-:Y:S01]  /*4fc0*/  HMMA.16816.F32 R16, R76, R74, R16 ;  /* 0x0000004a4c10723c */ /* 0x000fe20000001810 */
[----:B------:R-:W2:Y:S01]  /*4fd0*/  LDL R77, [R1+0x84] ;  /* 0x00008400014d7983 */ /* 0x000ea20000100800 */
[----:B------:R-:W-:Y:S04]  /*4fe0*/  IMAD.U32 R72, RZ, RZ, UR7 ;  /* 0x00000007ff487e24 */ /* 0x000fe8000f8e00ff */
[----:B------:R-:W2:Y:S01]  /*4ff0*/  LDL R79, [R1+0x38] ;  /* 0x00003800014f7983 */ /* 0x000ea20000100800 */
[C---:B---3--:R-:W-:Y:S01]  /*5000*/  HMMA.16816.F32 R4, R80.reuse, R88, R4 ;  /* 0x000000585004723c */ /* 0x048fe20000001804 */
[----:B------:R-:W-:Y:S03]  /*5010*/  IMAD.MOV.U32 R78, RZ, RZ, 0x8 ;  /* 0x00000008ff4e7424 */ /* 0x000fe600078e00ff */
[----:B------:R-:W-:Y:S02]  /*5020*/  IMAD.U32 R74, RZ, RZ, UR10 ;  /* 0x0000000aff4a7e24 */ /* 0x000fe4000f8e00ff */
[C---:B------:R-:W-:Y:S01]  /*5030*/  HMMA.16816.F32 R8, R80.reuse, R90, R8 ;  /* 0x0000005a5008723c */ /* 0x040fe20000001808 */
[----:B------:R-:W3:Y:S01]  /*5040*/  LDL R91, [R1+0x6c] ;  /* 0x00006c00015b7983 */ /* 0x000ee20000100800 */
[----:B------:R-:W-:Y:S04]  /*5050*/  UIADD3 UR10, UR9, -0x4498517b, URZ ;  /* 0xbb67ae85090a7890 */ /* 0x000fe8000fffe03f */
[----:B------:R-:W3:Y:S01]  /*5060*/  LDL R90, [R1+0x80] ;  /* 0x00008000015a7983 */ /* 0x000ee20000100800 */
[C---:B-1----:R-:W-:Y:S06]  /*5070*/  HMMA.16816.F32 R12, R80.reuse, R68, R12 ;  /* 0x00000044500c723c */ /* 0x042fec000000180c */
[----:B------:R-:W-:Y:S01]  /*5080*/  HMMA.16816.F32 R16, R80, R70, R16 ;  /* 0x000000465010723c */ /* 0x000fe20000001810 */
[----:B------:R-:W3:Y:S04]  /*5090*/  LDL R83, [R1+0x88] ;  /* 0x0000880001537983 */ /* 0x000ee80000100800 */
[----:B------:R-:W-:Y:S02]  /*50a0*/  IMAD R68, R72, 0x4, R98 ;  /* 0x0000000448447824 */ /* 0x000fe400078e0262 */
[----:B------:R-:W3:Y:S01]  /*50b0*/  LDL R98, [R1+0x68] ;  /* 0x0000680001627983 */ /* 0x000ee20000100800 */
[C---:B----4-:R-:W-:Y:S03]  /*50c0*/  HMMA.16816.F32 R4, R84.reuse, R92, R4 ;  /* 0x0000005c5404723c */ /* 0x050fe60000001804 */
[----:B------:R-:W-:Y:S02]  /*50d0*/  IMAD.U32 R72, RZ, RZ, UR23 ;  /* 0x00000017ff487e24 */ /* 0x000fe4000f8e00ff */
[----:B------:R-:W-:Y:S01]  /*50e0*/  IMAD.WIDE.U32 R68, R68, -0x326172a9, RZ ;  /* 0xcd9e8d5744447825 */ /* 0x000fe200078e00ff */
[C---:B------:R-:W-:Y:S05]  /*50f0*/  HMMA.16816.F32 R8, R84.reuse, R94, R8 ;  /* 0x0000005e5408723c */ /* 0x040fea0000001808 */
[----:B------:R-:W-:Y:S02]  /*5100*/  @!P2 IADD3 R70, -R72, 0x1, R250 ;  /* 0x000000014846a810 */ /* 0x000fe40007ffe1fa */
[----:B------:R-:W-:Y:S04]  /*5110*/  LOP3.LUT R72, R69, UR8, R251, 0x96, !PT ;  /* 0x0000000845487c12 */ /* 0x000fe8000f8e96fb */
[----:B------:R-:W-:Y:S01]  /*5120*/  @!P2 IADD3 R74, R74, UR19, R70 ;  /* 0x000000134a4aac10 */ /* 0x000fe2000fffe046 */
[----:B------:R-:W-:Y:S05]  /*5130*/  IMAD.WIDE.U32 R72, R72, -0x2daee0ad, RZ ;  /* 0xd2511f5348487825 */ /* 0x000fea00078e00ff */
[----:B------:R-:W-:Y:S01]  /*5140*/  LOP3.LUT R73, R73, UR10, R244, 0x96, !PT ;  /* 0x0000000a49497c12 */ /* 0x000fe2000f8e96f4 */
[----:B------:R-:W-:Y:S01]  /*5150*/  UIADD3 UR10, UR8, 0x3c6ef372, URZ ;  /* 0x3c6ef372080a7890 */ /* 0x000fe2000fffe03f */
[----:B------:R-:W4:Y:S01]  /*5160*/  LDL R244, [R1+0x64] ;  /* 0x0000640001f47983 */ /* 0x000f220000100800 */
[----:B--2---:R-:W-:Y:S01]  /*5170*/  LOP3.LUT R75, R97, UR11, R68, 0x96, !PT ;  /* 0x0000000b614b7c12 */ /* 0x004fe2000f8e9644 */
[----:B------:R-:W-:Y:S03]  /*5180*/  UIADD3 UR11, UR9, 0x76cf5d0a, URZ ;  /* 0x76cf5d0a090b7890 */ /* 0x000fe6000fffe03f */
[----:B------:R1:W2:Y:S01]  /*5190*/  LDSM.16.M88.4 R68, [R99+0x10800] ;  /* 0x010800006344783b */ /* 0x0002a20000000200 */
[----:B------:R-:W-:Y:S01]  /*51a0*/  IMAD.WIDE.U32 R88, R75, -0x2daee0ad, RZ ;  /* 0xd2511f534b587825 */ /* 0x000fe200078e00ff */
[C---:B------:R-:W-:Y:S02]  /*51b0*/  @!P2 VIMNMX R75, R74.reuse, UR19, PT ;  /* 0x000000134a4bac48 */ /* 0x040fe4000bfe0100 */
[----:B------:R-:W-:Y:S02]  /*51c0*/  @!P2 VIADDMNMX R74, R74, R78, UR19, PT ;  /* 0x000000134a4aae46 */ /* 0x000fe4000b80014e */
[----:B------:R-:W4:Y:S01]  /*51d0*/  LDL R78, [R1+0x8c] ;  /* 0x00008c00014e7983 */ /* 0x000f220000100800 */
[----:B------:R-:W-:Y:S01]  /*51e0*/  LOP3.LUT R80, R89, UR11, R72, 0x96, !PT ;  /* 0x0000000b59507c12 */ /* 0x000fe2000f8e9648 */
[----:B------:R-:W-:Y:S04]  /*51f0*/  UIADD3 UR11, UR8, -0x255992d5, URZ ;  /* 0xdaa66d2b080b7890 */ /* 0x000fe8000fffe03f */
[----:B------:R-:W-:Y:S04]  /*5200*/  IMAD.WIDE.U32 R80, R80, -0x326172a9, RZ ;  /* 0xcd9e8d5750507825 */ /* 0x000fe800078e00ff */
[C---:B------:R-:W-:Y:S01]  /*5210*/  FFMA.FTZ R5, R77.reuse, UR6, R5 ;  /* 0x000000064d057c23 */ /* 0x040fe20008010005 */
[----:B------:R-:W-:Y:S01]  /*5220*/  FFMA.FTZ R7, R77, UR6, R7 ;  /* 0x000000064d077c23 */ /* 0x000fe20008010007 */
[C---:B------:R-:W-:Y:S02]  /*5230*/  @!P2 VIADD R76, R79.reuse, 0x1 ;  /* 0x000000014f4ca836 */ /* 0x040fe40000000000 */
[C---:B------:R-:W-:Y:S01]  /*5240*/  @!P2 VIADD R72, R79.reuse, 0x8 ;  /* 0x000000084f48a836 */ /* 0x040fe20000000000 */
[----:B-1----:R-:W4:Y:S01]  /*5250*/  LDL R99, [R1+0x5c] ;  /* 0x00005c0001637983 */ /* 0x002f220000100800 */
[----:B------:R-:W-:Y:S01]  /*5260*/  @!P2 VIADD R77, R79, 0x11 ;  /* 0x000000114f4da836 */ /* 0x000fe20000000000 */
[CC--:B------:R-:W-:Y:S02]  /*5270*/  @!P2 ISETP.GE.AND P1, PT, R76.reuse, R75.reuse, PT ;  /* 0x0000004b4c00a20c */ /* 0x0c0fe40003f26270 */
[-C--:B------:R-:W-:Y:S02]  /*5280*/  @!P2 ISETP.GE.AND P3, PT, R76, R74.reuse, PT ;  /* 0x0000004a4c00a20c */ /* 0x080fe40003f66270 */
[CC--:B------:R-:W-:Y:S02]  /*5290*/  @!P2 ISETP.GE.AND P6, PT, R72.reuse, R75.reuse, PT ;  /* 0x0000004b4800a20c */ /* 0x0c0fe40003fc6270 */
[-C--:B------:R-:W-:Y:S01]  /*52a0*/  @!P2 ISETP.GE.AND P5, PT, R72, R74.reuse, PT ;  /* 0x0000004a4800a20c */ /* 0x080fe20003fa6270 */
[----:B------:R-:W-:Y:S01]  /*52b0*/  IMAD.WIDE.U32 R72, R73, -0x326172a9, RZ ;  /* 0xcd9e8d5749487825 */ /* 0x000fe200078e00ff */
[----:B---3--:R-:W-:Y:S03]  /*52c0*/  FSETP.NEU.FTZ.AND P0, PT, R91, -INF , PT ;  /* 0xff8000005b00780b */ /* 0x008fe60003f1d000 */
[C---:B------:R-:W-:Y:S01]  /*52d0*/  FFMA.FTZ R4, R90.reuse, UR6, R4 ;  /* 0x000000065a047c23 */ /* 0x040fe20008010004 */
[----:B------:R-:W-:Y:S01]  /*52e0*/  FFMA.FTZ R6, R90, UR6, R6 ;  /* 0x000000065a067c23 */ /* 0x000fe20008010006 */
[----:B------:R-:W-:Y:S01]  /*52f0*/  LOP3.LUT R81, R81, UR11, R72, 0x96, !PT ;  /* 0x0000000b51517c12 */ /* 0x000fe2000f8e9648 */
[----:B------:R-:W-:Y:S01]  /*5300*/  FMUL.FTZ R72, R91, 1.4426950216293334961 ;  /* 0x3fb8aa3b5b487820 */ /* 0x000fe20000410000 */
[----:B------:R-:W3:Y:S01]  /*5310*/  LDL R90, [R1+0x94] ;  /* 0x00009400015a7983 */ /* 0x000ee20000100800 */
[C---:B--2---:R-:W-:Y:S01]  /*5320*/  HMMA.16816.F32 R12, R84.reuse, R68, R12 ;  /* 0x00000044540c723c */ /* 0x044fe2000000180c */
[----:B------:R-:W-:Y:S03]  /*5330*/  UIADD3 UR11, UR9, -0x126145ec, URZ ;  /* 0xed9eba14090b7890 */ /* 0x000fe6000fffe03f */
[----:B------:R-:W2:Y:S01]  /*5340*/  LDL R91, [R1+0x90] ;  /* 0x00009000015b7983 */ /* 0x000ea20000100800 */
[C---:B------:R-:W-:Y:S01]  /*5350*/  FFMA.FTZ R8, R83.reuse, UR6, R8 ;  /* 0x0000000653087c23 */ /* 0x040fe20008010008 */
[----:B------:R-:W-:Y:S01]  /*5360*/  FFMA.FTZ R10, R83, UR6, R10 ;  /* 0x00000006530a7c23 */ /* 0x000fe2000801000a */
[----:B------:R-:W-:Y:S02]  /*5370*/  HMMA.16816.F32 R16, R84, R70, R16 ;  /* 0x000000465410723c */ /* 0x000fe40000001810 */
[----:B------:R-:W2:Y:S01]  /*5380*/  LDL R83, [R1+0x9c] ;  /* 0x00009c0001537983 */ /* 0x000ea20000100800 */
[C---:B------:R-:W-:Y:S01]  /*5390*/  FSETP.NEU.FTZ.AND P4, PT, R98.reuse, -INF , PT ;  /* 0xff8000006200780b */ /* 0x040fe20003f9d000 */
[----:B------:R-:W-:Y:S01]  /*53a0*/  FMUL.FTZ R76, R98, 1.4426950216293334961 ;  /* 0x3fb8aa3b624c7820 */ /* 0x000fe20000410000 */
[----:B------:R-:W-:Y:S02]  /*53b0*/  LOP3.LUT R82, R73, UR10, R96, 0x96, !PT ;  /* 0x0000000a49527c12 */ /* 0x000fe4000f8e9660 */
[----:B------:R-:W2:Y:S01]  /*53c0*/  LDL R98, [R1+0x98] ;  /* 0x0000980001627983 */ /* 0x000ea20000100800 */
[----:B------:R-:W-:Y:S01]  /*53d0*/  @!P2 FSEL R5, R5, -INF , !P1 ;  /* 0xff8000000505a808 */ /* 0x000fe20004800000 */
[----:B------:R-:W-:Y:S01]  /*53e0*/  UIADD3 UR10, UR9, 0x32370b8f, URZ ;  /* 0x32370b8f090a7890 */ /* 0x000fe2000fffe03f */
[CC--:B------:R-:W-:Y:S01]  /*53f0*/  @!P2 ISETP.GE.AND P1, PT, R79.reuse, R74.reuse, PT ;  /* 0x0000004a4f00a20c */ /* 0x0c0fe20003f26270 */
[----:B------:R-:W-:Y:S01]  /*5400*/  IMAD.WIDE.U32 R68, R82, -0x2daee0ad, RZ ;  /* 0xd2511f5352447825 */ /* 0x000fe200078e00ff */
[----:B------:R-:W-:Y:S02]  /*5410*/  FSEL R73, R76, RZ, P4 ;  /* 0x000000ff4c497208 */ /* 0x000fe40002000000 */
[CC--:B------:R-:W-:Y:S01]  /*5420*/  @!P2 ISETP.GE.AND P4, PT, R79.reuse, R75.reuse, PT ;  /* 0x0000004b4f00a20c */ /* 0x0c0fe20003f86270 */
[----:B------:R-:W-:Y:S01]  /*5430*/  @!P2 VIADD R76, R79, 0x9 ;  /* 0x000000094f4ca836 */ /* 0x000fe20000000000 */
[----:B------:R-:W-:Y:S01]  /*5440*/  FSEL R72, R72, RZ, P0 ;  /* 0x000000ff48487208 */ /* 0x000fe20000000000 */
[--C-:B------:R-:W-:Y:S01]  /*5450*/  FFMA.FTZ R5, R5, UR16, -R73.reuse ;  /* 0x0000001005057c23 */ /* 0x100fe20008010849 */
[----:B------:R-:W-:Y:S02]  /*5460*/  @!P2 FSEL R4, R4, -INF , !P4 ;  /* 0xff8000000404a808 */ /* 0x000fe40006000000 */
[----:B------:R-:W-:Y:S01]  /*5470*/  @!P2 FSEL R6, R6, -INF , !P1 ;  /* 0xff8000000606a808 */ /* 0x000fe20004800000 */
[----:B------:R-:W-:Y:S01]  /*5480*/  MUFU.EX2 R95, R5 ;  /* 0x00000005005f7308 */ /* 0x000fe20000000800 */
[-C--:B------:R-:W-:Y:S01]  /*5490*/  @!P2 ISETP.GE.AND P0, PT, R76, R75.reuse, PT ;  /* 0x0000004b4c00a20c */ /* 0x080fe20003f06270 */
[--C-:B------:R-:W-:Y:S01]  /*54a0*/  FFMA.FTZ R4, R4, UR16, -R73.reuse ;  /* 0x0000001004047c23 */ /* 0x100fe20008010849 */
[-C--:B------:R-:W-:Y:S01]  /*54b0*/  @!P2 ISETP.GE.AND P4, PT, R76, R74.reuse, PT ;  /* 0x0000004a4c00a20c */ /* 0x080fe20003f86270 */
[--C-:B------:R-:W-:Y:S01]  /*54c0*/  FFMA.FTZ R6, R6, UR16, -R72.reuse ;  /* 0x0000001006067c23 */ /* 0x100fe20008010848 */
[----:B------:R-:W-:Y:S01]  /*54d0*/  @!P2 VIADD R76, R79, 0x10 ;  /* 0x000000104f4ca836 */ /* 0x000fe20000000000 */
[----:B------:R-:W-:Y:S04]  /*54e0*/  @!P2 FSEL R7, R7, -INF , !P3 ;  /* 0xff8000000707a808 */ /* 0x000fe80005800000 */
[----:B------:R1:W2:Y:S01]  /*54f0*/  MUFU.EX2 R97, R4 ;  /* 0x0000000400617308 */ /* 0x0002a20000000800 */
[----:B------:R-:W-:Y:S02]  /*5500*/  @!P2 FSEL R8, R8, -INF , !P6 ;  /* 0xff8000000808a808 */ /* 0x000fe40007000000 */
[CC--:B------:R-:W-:Y:S01]  /*5510*/  @!P2 ISETP.GE.AND P1, PT, R76.reuse, R75.reuse, PT ;  /* 0x0000004b4c00a20c */ /* 0x0c0fe20003f26270 */
[--C-:B------:R-:W-:Y:S01]  /*5520*/  FFMA.FTZ R94, R7, UR16, -R72.reuse ;  /* 0x00000010075e7c23 */ /* 0x100fe20008010848 */
[-C--:B------:R-:W-:Y:S01]  /*5530*/  @!P2 ISETP.GE.AND P3, PT, R76, R74.reuse, PT ;  /* 0x0000004a4c00a20c */ /* 0x080fe20003f66270 */
[----:B------:R-:W-:Y:S01]  /*5540*/  FFMA.FTZ R8, R8, UR16, -R73 ;  /* 0x0000001008087c23 */ /* 0x000fe20008010849 */
[-C--:B------:R-:W-:Y:S03]  /*5550*/  @!P2 ISETP.GE.AND P6, PT, R77, R75.reuse, PT ;  /* 0x0000004b4d00a20c */ /* 0x080fe60003fc6270 */
[----:B------:R1:W-:Y:S01]  /*5560*/  MUFU.EX2 R96, R6 ;  /* 0x0000000600607308 */ /* 0x0003e20000000800 */
[----:B------:R-:W-:Y:S05]  /*5570*/  @!P2 FSEL R10, R10, -INF , !P5 ;  /* 0xff8000000a0aa808 */ /* 0x000fea0006800000 */
[----:B------:R-:W-:Y:S04]  /*5580*/  FFMA.FTZ R10, R10, UR16, -R72 ;  /* 0x000000100a0a7c23 */ /* 0x000fe80008010848 */
[----:B------:R2:W-:Y:S01]  /*5590*/  MUFU.EX2 R93, R8 ;  /* 0x00000008005d7308 */ /* 0x0005e20000000800 */
[----:B-1----:R-:W-:Y:S01]  /*55a0*/  LOP3.LUT R4, R69, UR10, R88, 0x96, !PT ;  /* 0x0000000a45047c12 */ /* 0x002fe2000f8e9658 */
[----:B------:R-:W-:Y:S04]  /*55b0*/  UIADD3 UR10, UR8, 0x78dde6e4, URZ ;  /* 0x78dde6e4080a7890 */ /* 0x000fe8000fffe03f */
[----:B------:R-:W-:Y:S04]  /*55c0*/  IMAD.WIDE.U32 R4, R4, -0x326172a9, RZ ;  /* 0xcd9e8d5704047825 */ /* 0x000fe800078e00ff */
[----:B------:R-:W-:Y:S01]  /*55d0*/  MUFU.EX2 R92, R10 ;  /* 0x0000000a005c7308 */ /* 0x000fe20000000800 */
[----:B------:R-:W-:Y:S01]  /*55e0*/  LOP3.LUT R6, R5, UR10, R80, 0x96, !PT ;  /* 0x0000000a05067c12 */ /* 0x000fe2000f8e9650 */
[----:B------:R-:W-:Y:S04]  /*55f0*/  UIADD3 UR10, UR9, -0x56f99767, URZ ;  /* 0xa9066899090a7890 */ /* 0x000fe8000fffe03f */
[----:B------:R-:W-:Y:S04]  /*5600*/  IMAD.WIDE.U32 R6, R6, -0x2daee0ad, RZ ;  /* 0xd2511f5306067825 */ /* 0x000fe800078e00ff */
[----:B------:R-:W1:Y:S01]  /*5610*/  MUFU.EX2 R94, R94 ;  /* 0x0000005e005e7308 */ /* 0x000e620000000800 */
[C---:B----4-:R-:W-:Y:S01]  /*5620*/  FFMA.FTZ R9, R78.reuse, UR6, R9 ;  /* 0x000000064e097c23 */ /* 0x050fe20008010009 */
[----:B------:R-:W-:Y:S01]  /*5630*/  FFMA.FTZ R11, R78, UR6, R11 ;  /* 0x000000064e0b7c23 */ /* 0x000fe2000801000b */
[C---:B------:R-:W-:Y:S02]  /*5640*/  @!P2 VIADD R78, R79.reuse, 0x18 ;  /* 0x000000184f4ea836 */ /* 0x040fe40000000000 */
[----:B------:R-:W-:Y:S01]  /*5650*/  @!P2 VIADD R79, R79, 0x19 ;  /* 0x000000194f4fa836 */ /* 0x000fe20000000000 */
[----:B------:R-:W-:Y:S02]  /*5660*/  @!P2 FSEL R9, R9, -INF , !P0 ;  /* 0xff8000000909a808 */ /* 0x000fe40004000000 */
[-C--:B------:R-:W-:Y:S01]  /*5670*/  @!P2 ISETP.GE.AND P0, PT, R77, R74.reuse, PT ;  /* 0x0000004a4d00a20c */ /* 0x080fe20003f06270 */
[----:B------:R-:W-:Y:S01]  /*5680*/  IMAD.WIDE.U32 R76, R81, -0x2daee0ad, RZ ;  /* 0xd2511f53514c7825 */ /* 0x000fe200078e00ff */
[-C--:B------:R-:W-:Y:S03]  /*5690*/  @!P2 ISETP.GE.AND P5, PT, R78, R75.reuse, PT ;  /* 0x0000004b4e00a20c */ /* 0x080fe60003fa6270 */
[----:B------:R-:W-:Y:S01]  /*56a0*/  FFMA.FTZ R9, R9, UR16, -R73 ;  /* 0x0000001009097c23 */ /* 0x000fe20008010849 */
[----:B------:R-:W-:Y:S02]  /*56b0*/  @!P2 FSEL R11, R11, -INF , !P4 ;  /* 0xff8000000b0ba808 */ /* 0x000fe40006000000 */
[----:B------:R-:W-:Y:S01]  /*56c0*/  LOP3.LUT R68, R77, UR11, R68, 0x96, !PT ;  /* 0x0000000b4d447c12 */ /* 0x000fe2000f8e9644 */
[----:B------:R-:W-:Y:S01]  /*56d0*/  UIADD3 UR11, UR8, 0x1715609d, URZ ;  /* 0x1715609d080b7890 */ /* 0x000fe2000fffe03f */
[----:B------:R-:W-:Y:S01]  /*56e0*/  LOP3.LUT R76, R7, UR10, R76, 0x96, !PT ;  /* 0x0000000a074c7c12 */ /* 0x000fe2000f8e964c */
[----:B------:R-:W-:Y:S01]  /*56f0*/  UIADD3 UR10, UR8, -0x4ab325aa, URZ ;  /* 0xb54cda56080a7890 */ /* 0x000fe2000fffe03f */
[----:B------:R-:W-:Y:S01]  /*5700*/  @!P2 ISETP.GE.AND P4, PT, R79, R75, PT ;  /* 0x0000004b4f00a20c */ /* 0x000fe20003f86270 */
[----:B------:R-:W-:Y:S04]  /*5710*/  IMAD.WIDE.U32 R68, R68, -0x326172a9, RZ ;  /* 0xcd9e8d5744447825 */ /* 0x000fe800078e00ff */
[----:B------:R-:W-:Y:S01]  /*5720*/  FFMA.FTZ R11, R11, UR16, -R72 ;  /* 0x000000100b0b7c23 */ /* 0x000fe20008010848 */
[----:B------:R-:W-:Y:S01]  /*5730*/  LOP3.LUT R4, R69, UR11, R4, 0x96, !PT ;  /* 0x0000000b45047c12 */ /* 0x000fe2000f8e9604 */
[----:B------:R-:W-:Y:S04]  /*5740*/  UIADD3 UR11, UR9, 0x646e171e, URZ ;  /* 0x646e171e090b7890 */ /* 0x000fe8000fffe03f */
[----:B------:R-:W-:Y:S04]  /*5750*/  IMAD.WIDE.U32 R4, R4, -0x2daee0ad, RZ ;  /* 0xd2511f5304047825 */ /* 0x000fe800078e00ff */
[C---:B---3--:R-:W-:Y:S01]  /*5760*/  FFMA.FTZ R15, R90.reuse, UR6, R15 ;  /* 0x000000065a0f7c23 */ /* 0x048fe2000801000f */
[----:B------:R-:W-:Y:S01]  /*5770*/  FFMA.FTZ R13, R90, UR6, R13 ;  /* 0x000000065a0d7c23 */ /* 0x000fe2000801000d */
[----:B------:R-:W-:Y:S01]  /*5780*/  LOP3.LUT R7, R5, UR11, R6, 0x96, !PT ;  /* 0x0000000b05077c12 */ /* 0x000fe2000f8e9606 */
[C---:B--2---:R-:W-:Y:S01]  /*5790*/  FFMA.FTZ R12, R91.reuse, UR6, R12 ;  /* 0x000000065b0c7c23 */ /* 0x044fe2000801000c */
[----:B------:R-:W-:Y:S01]  /*57a0*/  FFMA.FTZ R14, R91, UR6, R14 ;  /* 0x000000065b0e7c23 */ /* 0x000fe2000801000e */
[--C-:B------:R-:W-:Y:S01]  /*57b0*/  SHF.R.U32.HI R69, RZ, 0x10, R4.reuse ;  /* 0x00000010ff457819 */ /* 0x100fe20000011604 */
[----:B------:R2:W-:Y:S01]  /*57c0*/  MUFU.EX2 R91, R9 ;  /* 0x00000009005b7308 */ /* 0x0005e20000000800 */
[C---:B------:R-:W-:Y:S01]  /*57d0*/  LOP3.LUT R70, R4.reuse, 0xffff, RZ, 0xc0, !PT ;  /* 0x0000ffff04467812 */ /* 0x040fe200078ec0ff */
[C---:B------:R-:W-:Y:S01]  /*57e0*/  FFMA.FTZ R19, R83.reuse, UR6, R19 ;  /* 0x0000000653137c23 */ /* 0x040fe20008010013 */
[----:B------:R-:W-:Y:S01]  /*57f0*/  LOP3.LUT R8, R4, 0xff, RZ, 0xc0, !PT ;  /* 0x000000ff04087812 */ /* 0x000fe200078ec0ff */
[----:B------:R-:W-:Y:S01]  /*5800*/  FFMA.FTZ R17, R83, UR6, R17 ;  /* 0x0000000653117c23 */ /* 0x000fe20008010011 */
[----:B------:R-:W-:Y:S01]  /*5810*/  SHF.R.U32.HI R6, RZ, 0x18, R4 ;  /* 0x00000018ff067819 */ /* 0x000fe20000011604 */
[----:B------:R-:W-:Y:S04]  /*5820*/  IMAD.WIDE.U32 R4, R76, -0x326172a9, RZ ;  /* 0xcd9e8d574c047825 */ /* 0x000fe800078e00ff */
[C---:B------:R-:W-:Y:S01]  /*5830*/  FFMA.FTZ R16, R98.reuse, UR6, R16 ;  /* 0x0000000662107c23 */ /* 0x040fe20008010010 */
[----:B------:R-:W-:Y:S01]  /*5840*/  MUFU.EX2 R90, R11 ;  /* 0x0000000b005a7308 */ /* 0x000fe20000000800 */
[----:B------:R-:W-:Y:S01]  /*5850*/  FFMA.FTZ R18, R98, UR6, R18 ;  /* 0x0000000662127c23 */ /* 0x000fe20008010012 */
[----:B------:R-:W-:Y:S01]  /*5860*/  @!P2 FSEL R15, R15, -INF , !P0 ;  /* 0xff8000000f0fa808 */ /* 0x000fe20004000000 */
[----:B------:R-:W3:Y:S01]  /*5870*/  LDL R98, [R1+0x60] ;  /* 0x0000600001627983 */ /* 0x000ee20000100800 */
[----:B------:R-:W-:Y:S02]  /*5880*/  ISETP.LE.U32.AND P0, PT, R6, UR17, PT ;  /* 0x0000001106007c0c */ /* 0x000fe4000bf03070 */
[----:B------:R-:W-:Y:S01]  /*5890*/  LOP3.LUT R6, R5, UR10, R68, 0x96, !PT ;  /* 0x0000000a05067c12 */ /* 0x000fe2000f8e9644 */
[----:B------:R-:W-:Y:S01]  /*58a0*/  FFMA.FTZ R15, R15, UR16, -R72 ;  /* 0x000000100f0f7c23 */ /* 0x000fe20008010848 */
[----:B------:R-:W-:Y:S02]  /*58b0*/  @!P2 FSEL R14, R14, -INF , !P3 ;  /* 0xff8000000e0ea808 */ /* 0x000fe40005800000 */
[----:B------:R-:W-:Y:S01]  /*58c0*/  ISETP.LE.U32.AND P3, PT, R8, UR17, PT ;  /* 0x0000001108007c0c */ /* 0x000fe2000bf63070 */
[----:B------:R-:W-:Y:S01]  /*58d0*/  MUFU.EX2 R86, R15 ;  /* 0x0000000f00567308 */ /* 0x000fe20000000800 */
[----:B------:R-:W-:Y:S01]  /*58e0*/  SHF.R.U32.HI R68, RZ, 0x18, R4 ;  /* 0x00000018ff447819 */ /* 0x000fe20000011604 */
[----:B------:R-:W-:Y:S01]  /*58f0*/  FFMA.FTZ R14, R14, UR16, -R72 ;  /* 0x000000100e0e7c23 */ /* 0x000fe20008010848 */
[C---:B------:R-:W-:Y:S02]  /*5900*/  LOP3.LUT R8, R4.reuse, 0xffff, RZ, 0xc0, !PT ;  /* 0x0000ffff04087812 */ /* 0x040fe400078ec0ff */
[----:B--2---:R-:W-:Y:S02]  /*5910*/  LOP3.LUT R9, R4, 0xff, RZ, 0xc0, !PT ;  /* 0x000000ff04097812 */ /* 0x004fe400078ec0ff */
[----:B------:R-:W-:Y:S03]  /*5920*/  SHF.R.U32.HI R10, RZ, 0x10, R4 ;  /* 0x00000010ff0a7819 */ /* 0x000fe60000011604 */
[----:B------:R-:W-:Y:S01]  /*5930*/  MUFU.EX2 R88, R14 ;  /* 0x0000000e00587308 */ /* 0x000fe20000000800 */
[C---:B------:R-:W-:Y:S02]  /*5940*/  LOP3.LUT R4, R6.reuse, 0xffff, RZ, 0xc0, !PT ;  /* 0x0000ffff06047812 */ /* 0x040fe400078ec0ff */
[----:B------:R-:W-:Y:S02]  /*5950*/  LOP3.LUT R5, R6, 0xff, RZ, 0xc0, !PT ;  /* 0x000000ff06057812 */ /* 0x000fe400078ec0ff */
[----:B------:R-:W-:Y:S02]  /*5960*/  SHF.R.U32.HI R4, RZ, 0x8, R4 ;  /* 0x00000008ff047819 */ /* 0x000fe40000011604 */
[----:B------:R-:W-:Y:S02]  /*5970*/  @!P2 FSEL R12, R12, -INF , !P1 ;  /* 0xff8000000c0ca808 */ /* 0x000fe40004800000 */
[-C--:B------:R-:W-:Y:S02]  /*5980*/  @!P2 ISETP.GE.AND P1, PT, R78, R74.reuse, PT ;  /* 0x0000004a4e00a20c */ /* 0x080fe40003f26270 */
[----:B------:R-:W-:Y:S01]  /*5990*/  @!P2 FSEL R16, R16, -INF , !P5 ;  /* 0xff8000001010a808 */ /* 0x000fe20006800000 */
[--C-:B------:R-:W-:Y:S01]  /*59a0*/  FFMA.FTZ R12, R12, UR16, -R73.reuse ;  /* 0x000000100c0c7c23 */ /* 0x100fe20008010849 */
[----:B------:R-:W-:Y:S02]  /*59b0*/  ISETP.LE.U32.AND P5, PT, R5, UR17, PT ;  /* 0x0000001105007c0c */ /* 0x000fe4000bfa3070 */
[----:B------:R-:W-:Y:S01]  /*59c0*/  LOP3.LUT R4, R4, 0xffff, RZ, 0xc0, !PT ;  /* 0x0000ffff04047812 */ /* 0x000fe200078ec0ff */
[----:B------:R-:W-:Y:S01]  /*59d0*/  MUFU.EX2 R89, R12 ;  /* 0x0000000c00597308 */ /* 0x000fe20000000800 */
[--C-:B------:R-:W-:Y:S01]  /*59e0*/  SHF.R.U32.HI R5, RZ, 0x10, R6.reuse ;  /* 0x00000010ff057819 */ /* 0x100fe20000011606 */
[--C-:B------:R-:W-:Y:S01]  /*59f0*/  FFMA.FTZ R16, R16, UR16, -R73.reuse ;  /* 0x0000001010107c23 */ /* 0x100fe20008010849 */
[----:B------:R-:W-:Y:S02]  /*5a00*/  @!P2 FSEL R13, R13, -INF , !P6 ;  /* 0xff8000000d0da808 */ /* 0x000fe40007000000 */
[----:B------:R-:W-:Y:S02]  /*5a10*/  @!P2 ISETP.GE.AND P6, PT, R79, R74, PT ;  /* 0x0000004a4f00a20c */ /* 0x000fe40003fc6270 */
[----:B------:R-:W-:Y:S01]  /*5a20*/  @!P2 FSEL R18, R18, -INF , !P1 ;  /* 0xff8000001212a808 */ /* 0x000fe20004800000 */
[--C-:B------:R-:W-:Y:S01]  /*5a30*/  FFMA.FTZ R13, R13, UR16, -R73.reuse ;  /* 0x000000100d0d7c23 */ /* 0x100fe20008010849 */
[----:B------:R-:W-:Y:S01]  /*5a40*/  SHF.R.U32.HI R6, RZ, 0x18, R6 ;  /* 0x00000018ff067819 */ /* 0x000fe20000011606 */
[----:B------:R-:W-:Y:S01]  /*5a50*/  @!P5 FADD.FTZ R97, -R97, -RZ ;  /* 0x800000ff6161d221 */ /* 0x000fe20000010100 */
[----:B------:R-:W-:Y:S01]  /*5a60*/  ISETP.LE.U32.AND P1, PT, R4, UR17, PT ;  /* 0x0000001104007c0c */ /* 0x000fe2000bf23070 */
[----:B------:R-:W-:Y:S01]  /*5a70*/  MUFU.EX2 R87, R13 ;  /* 0x0000000d00577308 */ /* 0x000fe20000000800 */
[----:B------:R-:W-:Y:S01]  /*5a80*/  LOP3.LUT R5, R5, 0xff, RZ, 0xc0, !PT ;  /* 0x000000ff05057812 */ /* 0x000fe200078ec0ff */
[----:B------:R-:W-:Y:S01]  /*5a90*/  FFMA.FTZ R18, R18, UR16, -R72 ;  /* 0x0000001012127c23 */ /* 0x000fe20008010848 */
[----:B------:R-:W-:Y:S02]  /*5aa0*/  @!P2 FSEL R19, R19, -INF , !P6 ;  /* 0xff8000001313a808 */ /* 0x000fe40007000000 */
[----:B------:R-:W-:Y:S02]  /*5ab0*/  @!P2 FSEL R17, R17, -INF , !P4 ;  /* 0xff8000001111a808 */ /* 0x000fe40006000000 */
[----:B------:R-:W-:Y:S03]  /*5ac0*/  ISETP.LE.U32.AND P6, PT, R6, UR17, PT ;  /* 0x0000001106007c0c */ /* 0x000fe6000bfc3070 */
[----:B------:R-:W2:Y:S01]  /*5ad0*/  MUFU.EX2 R85, R16 ;  /* 0x0000001000557308 */ /* 0x000ea20000000800 */
[----:B------:R-:W-:Y:S01]  /*5ae0*/  ISETP.LE.U32.AND P4, PT, R5, UR17, PT ;  /* 0x0000001105007c0c */ /* 0x000fe2000bf83070 */
[----:B------:R-:W-:Y:S01]  /*5af0*/  FFMA.FTZ R73, R17, UR16, -R73 ;  /* 0x0000001011497c23 */ /* 0x000fe20008010849 */
[----:B------:R-:W-:Y:S01]  /*5b00*/  LOP3.LUT R4, R7, 0xff, RZ, 0xc0, !PT ;  /* 0x000000ff07047812 */ /* 0x000fe200078ec0ff */
[----:B------:R-:W-:Y:S01]  /*5b10*/  @!P1 FADD.FTZ R95, -R95, -RZ ;  /* 0x800000ff5f5f9221 */ /* 0x000fe20000010100 */
[----:B------:R-:W-:Y:S01]  /*5b20*/  SHF.R.U32.HI R5, RZ, 0x8, R8 ;  /* 0x00000008ff057819 */ /* 0x000fe20000011608 */
[----:B------:R-:W-:Y:S01]  /*5b30*/  FFMA.FTZ R72, R19, UR16, -R72 ;  /* 0x0000001013487c23 */ /* 0x000fe20008010848 */
[----:B------:R-:W-:Y:S03]  /*5b40*/  ISETP.LE.U32.AND P2, PT, R4, UR17, PT ;  /* 0x0000001104007c0c */ /* 0x000fe6000bf43070 */
[----:B------:R-:W-:Y:S01]  /*5b50*/  MUFU.EX2 R83, R73 ;  /* 0x0000004900537308 */ /* 0x000fe20000000800 */
[----:B------:R-:W-:Y:S02]  /*5b60*/  LOP3.LUT R4, R5, 0xffff, RZ, 0xc0, !PT ;  /* 0x0000ffff05047812 */ /* 0x000fe400078ec0ff */
[----:B------:R-:W-:Y:S01]  /*5b70*/  ISETP.LE.U32.AND P5, PT, R9, UR17, PT ;  /* 0x0000001109007c0c */ /* 0x000fe2000bfa3070 */
[----:B-1----:R-:W-:Y:S01]  /*5b80*/  @!P6 FADD.FTZ R94, -R94, -RZ ;  /* 0x800000ff5e5ee221 */ /* 0x002fe20000010100 */
[----:B------:R-:W-:Y:S01]  /*5b90*/  ISETP.LE.U32.AND P1, PT, R4, UR17, PT ;  /* 0x0000001104007c0c */ /* 0x000fe2000bf23070 */
[----:B------:R-:W-:Y:S01]  /*5ba0*/  @!P4 FADD.FTZ R96, -R96, -RZ ;  /* 0x800000ff6060c221 */ /* 0x000fe20000010100 */
[----:B------:R-:W-:Y:S03]  /*5bb0*/  LOP3.LUT R5, R10, 0xff, RZ, 0xc0, !PT ;  /* 0x000000ff0a057812 */ /* 0x000fe600078ec0ff */
[----:B------:R-:W-:Y:S01]  /*5bc0*/  MUFU.EX2 R84, R18 ;  /* 0x0000001200547308 */ /* 0x000fe20000000800 */
[--C-:B------:R-:W-:Y:S01]  /*5bd0*/  SHF.R.U32.HI R4, RZ, 0x18, R7.reuse ;  /* 0x00000018ff047819 */ /* 0x100fe20000011607 */
[----:B--2---:R-:W-:Y:S01]  /*5be0*/  @!P3 FADD.FTZ R85, -R85, -RZ ;  /* 0x800000ff5555b221 */ /* 0x004fe20000010100 */
[----:B------:R-:W-:Y:S01]  /*5bf0*/  ISETP.LE.U32.AND P6, PT, R5, UR17, PT ;  /* 0x0000001105007c0c */ /* 0x000fe2000bfc3070 */
[----:B------:R-:W-:Y:S01]  /*5c00*/  @!P2 FADD.FTZ R89, -R89, -RZ ;  /* 0x800000ff5959a221 */ /* 0x000fe20000010100 */
[----:B------:R-:W-:Y:S02]  /*5c10*/  ISETP.LE.U32.AND P4, PT, R4, UR17, PT ;  /* 0x0000001104007c0c */ /* 0x000fe4000bf83070 */
[----:B------:R-:W-:Y:S01]  /*5c20*/  LOP3.LUT R4, R7, 0xffff, RZ, 0xc0, !PT ;  /* 0x0000ffff07047812 */ /* 0x000fe200078ec0ff */
[----:B------:R-:W-:Y:S01]  /*5c30*/  @!P5 FADD.FTZ R93, -R93, -RZ ;  /* 0x800000ff5d5dd221 */ /* 0x000fe20000010100 */
[----:B------:R-:W-:Y:S01]  /*5c40*/  LOP3.LUT R5, R69, 0xff, RZ, 0xc0, !PT ;  /* 0x000000ff45057812 */ /* 0x000fe200078ec0ff */
[----:B------:R-:W-:Y:S01]  /*5c50*/  @!P1 FADD.FTZ R91, -R91, -RZ ;  /* 0x800000ff5b5b9221 */ /* 0x000fe20000010100 */
[----:B------:R-:W-:Y:S01]  /*5c60*/  SHF.R.U32.HI R4, RZ, 0x8, R4 ;  /* 0x00000008ff047819 */ /* 0x000fe20000011604 */
[----:B------:R-:W1:Y:S01]  /*5c70*/  MUFU.EX2 R82, R72 ;  /* 0x0000004800527308 */ /* 0x000e620000000800 */
[----:B------:R-:W-:Y:S02]  /*5c80*/  ISETP.LE.U32.AND P5, PT, R68, UR17, PT ;  /* 0x0000001144007c0c */ /* 0x000fe4000bfa3070 */
[----:B------:R-:W-:Y:S01]  /*5c90*/  ISETP.LE.U32.AND P1, PT, R5, UR17, PT ;  /* 0x0000001105007c0c */ /* 0x000fe2000bf23070 */
[----:B------:R-:W-:Y:S01]  /*5ca0*/  @!P6 FADD.FTZ R92, -R92, -RZ ;  /* 0x800000ff5c5ce221 */ /* 0x000fe20000010100 */
[----:B------:R-:W-:Y:S01]  /*5cb0*/  LOP3.LUT R4, R4, 0xffff, RZ, 0xc0, !PT ;  /* 0x0000ffff04047812 */ /* 0x000fe200078ec0ff */
[----:B------:R-:W-:Y:S01]  /*5cc0*/  @!P4 FADD.FTZ R86, -R86, -RZ ;  /* 0x800000ff5656c221 */ /* 0x000fe20000010100 */
[----:B------:R-:W-:Y:S02]  /*5cd0*/  SHF.R.U32.HI R5, RZ, 0x8, R70 ;  /* 0x00000008ff057819 */ /* 0x000fe40000011646 */
[----:B------:R-:W-:Y:S02]  /*5ce0*/  F2FP.RELU.F16.F32.PACK_AB R6, R95, R97 ;  /* 0x000000615f06723e */ /* 0x000fe400000008ff */
[----:B------:R-:W-:Y:S02]  /*5cf0*/  ISETP.LE.U32.AND P6, PT, R4, UR17, PT ;  /* 0x0000001104007c0c */ /* 0x000fe4000bfc3070 */
[----:B------:R-:W-:Y:S01]  /*5d00*/  LOP3.LUT R4, R5, 0xffff, RZ, 0xc0, !PT ;  /* 0x0000ffff05047812 */ /* 0x000fe200078ec0ff */
[----:B------:R2:W-:Y:S01]  /*5d10*/  STS [R245+0x14000], R6 ;  /* 0x01400006f5007388 */ /* 0x0005e20000000800 */
[----:B------:R-:W-:Y:S01]  /*5d20*/  F2FP.RELU.F16.F32.PACK_AB R5, R94, R96 ;  /* 0x000000605e05723e */ /* 0x000fe200000008ff */
[----:B------:R-:W-:Y:S01]  /*5d30*/  @!P5 FADD.FTZ R90, -R90, -RZ ;  /* 0x800000ff5a5ad221 */ /* 0x000fe20000010100 */
[----:B------:R-:W-:Y:S01]  /*5d40*/  SHF.R.U32.HI R7, RZ, 0x10, R7 ;  /* 0x00000010ff077819 */ /* 0x000fe20000011607 */
[----:B-1----:R-:W-:Y:S01]  /*5d50*/  @!P0 FADD.FTZ R82, -R82, -RZ ;  /* 0x800000ff52528221 */ /* 0x002fe20000010100 */
[----:B------:R-:W-:Y:S01]  /*5d60*/  ISETP.LE.U32.AND P2, PT, R4, UR17, PT ;  /* 0x0000001104007c0c */ /* 0x000fe2000bf43070 */
[----:B------:R1:W-:Y:S01]  /*5d70*/  STS [R245+0x14400], R5 ;  /* 0x01440005f5007388 */ /* 0x0003e20000000800 */
[----:B------:R-:W-:Y:S01]  /*5d80*/  F2FP.RELU.F16.F32.PACK_AB R4, R91, R93 ;  /* 0x0000005d5b04723e */ /* 0x000fe200000008ff */
[----:B------:R-:W-:Y:S01]  /*5d90*/  @!P1 FADD.FTZ R84, -R84, -RZ ;  /* 0x800000ff54549221 */ /* 0x000fe20000010100 */
[----:B------:R-:W-:Y:S01]  /*5da0*/  LOP3.LUT R7, R7, 0xff, RZ, 0xc0, !PT ;  /* 0x000000ff07077812 */ /* 0x000fe200078ec0ff */
[----:B------:R-:W-:Y:S01]  /*5db0*/  @!P6 FADD.FTZ R87, -R87, -RZ ;  /* 0x800000ff5757e221 */ /* 0x000fe20000010100 */
[----:B------:R-:W-:Y:S01]  /*5dc0*/  F2FP.RELU.F16.F32.PACK_AB R8, R90, R92 ;  /* 0x0000005c5a08723e */ /* 0x000fe200000008ff */
[----:B------:R4:W-:Y:S01]  /*5dd0*/  STS [R244+0x14000], R4 ;  /* 0x01400004f4007388 */ /* 0x0009e20000000800 */
[----:B------:R-:W-:Y:S02]  /*5de0*/  ISETP.LE.U32.AND P5, PT, R7, UR17, PT ;  /* 0x0000001107007c0c */ /* 0x000fe4000bfa3070 */
[----:B------:R-:W-:Y:S02]  /*5df0*/  F2FP.RELU.F16.F32.PACK_AB R7, R87, R89 ;  /* 0x000000595707723e */ /* 0x000fe400000008ff */
[----:B------:R-:W-:Y:S01]  /*5e00*/  STS [R244+0x14400], R8 ;  /* 0x01440008f4007388 */ /* 0x000fe20000000800 */
[----:B------:R-:W-:Y:S01]  /*5e10*/  FSETP.GE.FTZ.AND P3, PT, R89, RZ, PT ;  /* 0x000000ff5900720b */ /* 0x000fe20003f76000 */
[----:B------:R-:W-:Y:S01]  /*5e20*/  @!P2 FADD.FTZ R83, -R83, -RZ ;  /* 0x800000ff5353a221 */ /* 0x000fe20000010100 */
[----:B------:R-:W-:Y:S02]  /*5e30*/  FSETP.GE.FTZ.AND P2, PT, R97, RZ, PT ;  /* 0x000000ff6100720b */ /* 0x000fe40003f56000 */
[----:B------:R-:W-:Y:S01]  /*5e40*/  STS [R99+0x14000], R7 ;  /* 0x0140000763007388 */ /* 0x000fe20000000800 */
[----:B------:R-:W-:Y:S03]  /*5e50*/  FSETP.GE.FTZ.AND P1, PT, R95, RZ, PT ;  /* 0x000000ff5f00720b */ /* 0x000fe60003f36000 */
[----:B------:R-:W-:Y:S05]  /*5e60*/  @!P5 FADD.FTZ R88, -R88, -RZ ;  /* 0x800000ff5858d221 */ /* 0x000fea0000010100 */
[----:B--2---:R-:W-:Y:S02]  /*5e70*/  F2FP.RELU.F16.F32.PACK_AB R6, R86, R88 ;  /* 0x000000585606723e */ /* 0x004fe400000008ff */
[----:B-1----:R-:W-:Y:S03]  /*5e80*/  F2FP.RELU.F16.F32.PACK_AB R5, R83, R85 ;  /* 0x000000555305723e */ /* 0x002fe600000008ff */
[----:B------:R-:W-:Y:S01]  /*5e90*/  STS [R99+0x14400], R6 ;  /* 0x0144000663007388 */ /* 0x000fe20000000800 */
[----:B----4-:R-:W-:Y:S04]  /*5ea0*/  F2FP.RELU.F16.F32.PACK_AB R4, R82, R84 ;  /* 0x000000545204723e */ /* 0x010fe800000008ff */
[----:B---3--:R1:W-:Y:S05]  /*5eb0*/  STS [R98+0x14000], R5 ;  /* 0x0140000562007388 */ /* 0x0083ea0000000800 */
        /* <DEDUP_REMOVED lines=114> */
[----:B------:R-:W-:Y:S01]  /*65e0*/  FADD.FTZ R4, -R80, R10 ;  /* 0x0000000a50047221 */ /* 0x000fe20000010100 */
[----:B------:R-:W-:Y:S01]  /*65f0*/  FSETP.GE.FTZ.AND P0, PT, R92, RZ, PT ;  /* 0x000000ff5c00720b */ /* 0x000fe20003f16000 */
        /* <DEDUP_REMOVED lines=106> */
[----:B------:R-:W3:Y:S03]  /*6ca0*/  LDC R10, c[0x0][0x424] ;  /* 0x00010900ff0a7b82 */ /* 0x000ee60000000800 */
[----:B------:R-:W3:Y:S01]  /*6cb0*/  LDL R97, [R1+0x2c] ;  /* 0x00002c0001617983 */ /* 0x000ee20000100800 */
[C---:B-1----:R-:W-:Y:S05]  /*6cc0*/  IMAD.U32 R6, R9.reuse, -0x40, RZ ;  /* 0xffffffc009067824 */ /* 0x042fea00078e00ff */
[----:B------:R-:W-:Y:S02]  /*6cd0*/  SHF.R.S32.HI R7, RZ, 0x1f, R6 ;  /* 0x0000001fff077819 */ /* 0x000fe40000011406 */
[----:B--2---:R-:W-:Y:S02]  /*6ce0*/  ISETP.GE.AND P3, PT, R246, UR22, PT ;  /* 0x00000016f6007c0c */ /* 0x004fe4000bf66270 */
[C---:B----4-:R-:W-:Y:S04]  /*6cf0*/  LEA R4, P1, R6.reuse, R98, 0x1 ;  /* 0x0000006206047211 */ /* 0x050fe800078208ff */
[----:B------:R-:W-:Y:S07]  /*6d00*/  LEA.HI.X.SX32 R5, R6, R99, 0x1, P1 ;  /* 0x0000006306057211 */ /* 0x000fee00008f0eff */
[----:B---3--:R1:W-:Y:S01]  /*6d10*/  @P3 STS.128 [R97+0x6000], RZ ;  /* 0x006000ff61003388 */ /* 0x0083e20000000c00 */
[----:B------:R-:W-:Y:S02]  /*6d20*/  ISETP.GE.AND P1, PT, R244, UR22, PT ;  /* 0x00000016f4007c0c */ /* 0x000fe4000bf26270 */
[C---:B------:R-:W-:Y:S01]  /*6d30*/  @!P3 LEA R8, P4, R9.reuse, R4, 0x6 ;  /* 0x000000040908b211 */ /* 0x040fe200078830ff */
[----:B------:R-:W-:Y:S01]  /*6d40*/  @!PT LDS RZ, [RZ] ;  /* 0x00000000fffff984 */ /* 0x000fe20000000800 */
[----:B------:R-:W-:Y:S01]  /*6d50*/  @!PT LDS RZ, [RZ] ;  /* 0x00000000fffff984 */ /* 0x000fe20000000800 */
[----:B------:R-:W-:Y:S01]  /*6d60*/  @!PT LDS RZ, [RZ] ;  /* 0x00000000fffff984 */ /* 0x000fe20000000800 */
[----:B------:R-:W-:Y:S01]  /*6d70*/  @!P3 LDGSTS.E.BYPASS.LTC128B.128 [R97+0x6000], desc[UR4][R4.64] ;  /* 0x060000000461bfae */ /* 0x000fe2000b901d44 */
[C---:B------:R-:W-:Y:S03]  /*6d80*/  LEA R6, P5, R9.reuse, R6, 0x5 ;  /* 0x0000000609067211 */ /* 0x040fe600078a28ff */
[----:B------:R1:W-:Y:S01]  /*6d90*/  @P2 STS.128 [R97+0x8000], RZ ;  /* 0x008000ff61002388 */ /* 0x0003e20000000c00 */
[C-C-:B------:R-:W-:Y:S02]  /*6da0*/  LEA.HI.X R7, R9.reuse, R7, R10.reuse, 0x5, P5 ;  /* 0x0000000709077211 */ /* 0x140fe400028f2c0a */
[----:B------:R-:W-:Y:S01]  /*6db0*/  @!P3 LEA.HI.X R9, R9, R5, R10, 0x6, P4 ;  /* 0x000000050909b211 */ /* 0x000fe200020f340a */
[----:B------:R-:W-:Y:S01]  /*6dc0*/  @!PT LDS RZ, [RZ] ;  /* 0x00000000fffff984 */ /* 0x000fe20000000800 */
[----:B------:R-:W-:Y:S01]  /*6dd0*/  @!PT LDS RZ, [RZ] ;  /* 0x00000000fffff984 */ /* 0x000fe20000000800 */
[----:B------:R-:W-:Y:S01]  /*6de0*/  @!PT LDS RZ, [RZ] ;  /* 0x00000000fffff984 */ /* 0x000fe20000000800 */
[----:B------:R-:W-:Y:S04]  /*6df0*/  @!P2 LDGSTS.E.BYPASS.LTC128B.128 [R97+0x8000], desc[UR4][R4.64+0x80] ;  /* 0x080000800461afae */ /* 0x000fe8000b901d44 */
[----:B------:R1:W-:Y:S04]  /*6e00*/  @P1 STS.128 [R97+0xa000], RZ ;  /* 0x00a000ff61001388 */ /* 0x0003e80000000c00 */
        /* <DEDUP_REMOVED lines=8> */
[----:B------:R2:W-:Y:S04]  /*6e90*/  @!P3 LDGSTS.E.BYPASS.LTC128B.128 [R97+0x7000], desc[UR4][R8.64] ;  /* 0x070000000861bfae */ /* 0x0005e8000b901d44 */
[----:B------:R1:W-:Y:S04]  /*6ea0*/  @P2 STS.128 [R97+0x9000], RZ ;  /* 0x009000ff61002388 */ /* 0x0003e80000000c00 */
[----:B------:R1:W-:Y:S01]  /*6eb0*/  STL.64 [R1+0x40], R4 ;  /* 0x0000400401007387 */ /* 0x0003e20000100a00 */
[CC--:B--2---:R-:W-:Y:S04]  /*6ec0*/  @!P2 LEA R8, P3, R6.reuse, R98.reuse, 0x1 ;  /* 0x000000620608a211 */ /* 0x0c4fe800078608ff */
[CCC-:B------:R-:W-:Y:S05]  /*6ed0*/  @!P2 LEA.HI.X R9, R6.reuse, R99.reuse, R7.reuse, 0x1, P3 ;  /* 0x000000630609a211 */ /* 0x1c0fea00018f0c07 */
[----:B------:R-:W-:Y:S01]  /*6ee0*/  @!PT LDS RZ, [RZ] ;  /* 0x00000000fffff984 */ /* 0x000fe20000000800 */
[----:B------:R-:W-:Y:S01]  /*6ef0*/  @!PT LDS RZ, [RZ] ;  /* 0x00000000fffff984 */ /* 0x000fe20000000800 */
[----:B------:R-:W-:Y:S01]  /*6f00*/  @!PT LDS RZ, [RZ] ;  /* 0x00000000fffff984 */ /* 0x000fe20000000800 */
[----:B------:R2:W-:Y:S04]  /*6f10*/  @!P2 LDGSTS.E.BYPASS.LTC128B.128 [R97+0x9000], desc[UR4][R8.64+0x80] ;  /* 0x090000800861afae */ /* 0x0005e8000b901d44 */
[----:B------:R1:W-:Y:S01]  /*6f20*/  @P1 STS.128 [R97+0xb000], RZ ;  /* 0x00b000ff61001388 */ /* 0x0003e20000000c00 */
[C---:B--2---:R-:W-:Y:S04]  /*6f30*/  @!P1 LEA R8, P2, R6.reuse, R98, 0x1 ;  /* 0x0000006206089211 */ /* 0x044fe800078408ff */
[----:B------:R-:W-:Y:S05]  /*6f40*/  @!P1 LEA.HI.X R9, R6, R99, R7, 0x1, P2 ;  /* 0x0000006306099211 */ /* 0x000fea00010f0c07 */
[----:B------:R-:W-:Y:S01]  /*6f50*/  @!PT LDS RZ, [RZ] ;  /* 0x00000000fffff984 */ /* 0x000fe20000000800 */
[----:B------:R-:W-:Y:S01]  /*6f60*/  @!PT LDS RZ, [RZ] ;  /* 0x00000000fffff984 */ /* 0x000fe20000000800 */
[----:B------:R-:W-:Y:S01]  /*6f70*/  @!PT LDS RZ, [RZ] ;  /* 0x00000000fffff984 */ /* 0x000fe20000000800 */
[----:B------:R1:W-:Y:S04]  /*6f80*/  @!P1 LDGSTS.E.BYPASS.LTC128B.128 [R97+0xb000], desc[UR4][R8.64+0x100] ;  /* 0x0b00010008619fae */ /* 0x0003e8000b901d44 */
[----:B------:R-:W0:Y:S02]  /*6f90*/  LDGDEPBAR ;  /* 0x00000000000079af */ /* 0x000e240000000000 */
.L_x_438:
        /* <DEDUP_REMOVED lines=385> */
[----:B------:R-:W-:Y:S11]  /*87b0*/  ISETP.GE.AND P1, PT, R246, UR22, PT ;  /* 0x00000016f6007c0c */ /* 0x000ff6000bf26270 */
[----:B------:R3:W-:Y:S01]  /*87c0*/  @P2 STS.128 [R96], RZ ;  /* 0x000000ff60002388 */ /* 0x0007e20000000c00 */
[----:B------:R-:W4:Y:S01]  /*87d0*/  LDC R10, c[0x0][0x244] ;  /* 0x00009100ff0a7b82 */ /* 0x000f220000000800 */
[----:B-1----:R-:W-:Y:S05]  /*87e0*/  IMAD.U32 R6, R9, -0x40, RZ ;  /* 0xffffffc009067824 */ /* 0x002fea00078e00ff */
[----:B------:R-:W-:Y:S02]  /*87f0*/  SHF.R.S32.HI R7, RZ, 0x1f, R6 ;  /* 0x0000001fff077819 */ /* 0x000fe40000011406 */
[C---:B--2---:R-:W-:Y:S04]  /*8800*/  LEA R4, P0, R6.reuse, R98, 0x1 ;  /* 0x0000006206047211 */ /* 0x044fe800078008ff */
[----:B------:R-:W-:Y:S02]  /*8810*/  LEA.HI.X.SX32 R5, R6, R99, 0x1, P0 ;  /* 0x0000006306057211 */ /* 0x000fe400000f0eff */
[----:B------:R-:W-:Y:S02]  /*8820*/  ISETP.GE.AND P0, PT, R247, UR22, PT ;  /* 0x00000016f7007c0c */ /* 0x000fe4000bf06270 */
[C---:B------:R-:W-:Y:S01]  /*8830*/  @!P2 LEA R8, P3, R9.reuse, R4, 0x6 ;  /* 0x000000040908a211 */ /* 0x040fe200078630ff */
[----:B------:R-:W-:Y:S01]  /*8840*/  @!PT LDS RZ, [RZ] ;  /* 0x00000000fffff984 */ /* 0x000fe20000000800 */
[----:B------:R-:W-:Y:S01]  /*8850*/  @!PT LDS RZ, [RZ] ;  /* 0x00000000fffff984 */ /* 0x000fe20000000800 */
[----:B------:R-:W-:Y:S01]  /*8860*/  @!PT LDS RZ, [RZ] ;  /* 0x00000000fffff984 */ /* 0x000fe20000000800 */
[----:B------:R-:W-:Y:S01]  /*8870*/  @!P2 LDGSTS.E.BYPASS.LTC128B.128 [R96], desc[UR4][R4.64] ;  /* 0x000000000460afae */ /* 0x000fe2000b901d44 */
[C---:B------:R-:W-:Y:S03]  /*8880*/  LEA R6, P4, R9.reuse, R6, 0x5 ;  /* 0x0000000609067211 */ /* 0x040fe600078828ff */
[----:B------:R3:W-:Y:S01]  /*8890*/  @P1 STS.128 [R96+0x2000], RZ ;  /* 0x002000ff60001388 */ /* 0x0007e20000000c00 */
[C-C-:B----4-:R-:W-:Y:S02]  /*88a0*/  LEA.HI.X R7, R9.reuse, R7, R10.reuse, 0x5, P4 ;  /* 0x0000000709077211 */ /* 0x150fe400020f2c0a */
        /* <DEDUP_REMOVED lines=17> */
[CC--:B-1----:R-:W-:Y:S04]  /*89c0*/  @!P1 LEA R8, P2, R6.reuse, R98.reuse, 0x1 ;  /* 0x0000006206089211 */ /* 0x0c2fe800078408ff */
[CCC-:B------:R-:W-:Y:S05]  /*89d0*/  @!P1 LEA.HI.X R9, R6.reuse, R99.reuse, R7.reuse, 0x1, P2 ;  /* 0x0000006306099211 */ /* 0x1c0fea00010f0c07 */
[----:B------:R-:W-:Y:S01]  /*89e0*/  @!PT LDS RZ, [RZ] ;  /* 0x00000000fffff984 */ /* 0x000fe20000000800 */
[----:B------:R-:W-:Y:S01]  /*89f0*/  @!PT LDS RZ, [RZ] ;  /* 0x00000000fffff984 */ /* 0x000fe20000000800 */
[----:B------:R-:W-:Y:S01]  /*8a00*/  @!PT LDS RZ, [RZ] ;  /* 0x00000000fffff984 */ /* 0x000fe20000000800 */
[----:B------:R1:W-:Y:S04]  /*8a10*/  @!P1 LDGSTS.E.BYPASS.LTC128B.128 [R96+0x3000], desc[UR4][R8.64+0x80] ;  /* 0x0300008008609fae */ /* 0x0003e8000b901d44 */
[----:B------:R3:W-:Y:S01]  /*8a20*/  @P0 STS.128 [R96+0x5000], RZ ;  /* 0x005000ff60000388 */ /* 0x0007e20000000c00 */
[C---:B-1----:R-:W-:Y:S04]  /*8a30*/  @!P0 LEA R8, P1, R6.reuse, R98, 0x1 ;  /* 0x0000006206088211 */ /* 0x042fe800078208ff */
[----:B------:R-:W-:Y:S05]  /*8a40*/  @!P0 LEA.HI.X R9, R6, R99, R7, 0x1, P1 ;  /* 0x0000006306098211 */ /* 0x000fea00008f0c07 */
[----:B------:R-:W-:Y:S01]  /*8a50*/  @!PT LDS RZ, [RZ] ;  /* 0x00000000fffff984 */ /* 0x000fe20000000800 */
[----:B------:R-:W-:Y:S01]  /*8a60*/  @!PT LDS RZ, [RZ] ;  /* 0x00000000fffff984 */ /* 0x000fe20000000800 */
[----:B------:R-:W-:Y:S01]  /*8a70*/  @!PT LDS RZ, [RZ] ;  /* 0x00000000fffff984 */ /* 0x000fe20000000800 */
[----:B------:R3:W-:Y:S04]  /*8a80*/  @!P0 LDGSTS.E.BYPASS.LTC128B.128 [R96+0x5000], desc[UR4][R8.64+0x100] ;  /* 0x0500010008608fae */ /* 0x0007e8000b901d44 */
[----:B------:R-:W0:Y:S02]  /*8a90*/  LDGDEPBAR ;  /* 0x00000000000079af */ /* 0x000e240000000000 */
.L_x_439:
        /* <DEDUP_REMOVED lines=131> */
[----:B---3--:R-:W-:Y:S01]  /*92d0*/  FMUL.FTZ R9, R57, UR7 ;  /* 0x0000000739097c20 */ /* 0x008fe20008410000 */
        /* <DEDUP_REMOVED lines=93> */
.L_x_441:
[----:B------:R-:W-:Y:S01]  /*98b0*/  @UP0 UIADD3 UR13, UR24, UR36, URZ ;  /* 0x00000024180d0290 */ /* 0x000fe2000fffe03f */
[----:B------:R-:W-:Y:S01]  /*98c0*/  @UP0 ULDC.64 UR6, c[0x0][0x458] ;  /* 0x0001160000060ab9 */ /* 0x000fe20000000a00 */
[----:B------:R-:W-:Y:S02]  /*98d0*/  USHF.L.U32 UR12, UR43, 0x6, URZ ;  /* 0x000000062b0c7899 */ /* 0x000fe4000800063f */
[----:B------:R-:W-:Y:S02]  /*98e0*/  @UP0 UIMAD.WIDE.U32 UR8, UR13, UR6, URZ ;  /* 0x000000060d0802a5 */ /* 0x000fe4000f8e003f */
[----:B------:R-:W-:-:S04]  /*98f0*/  @UP0 UIMAD UR13, UR13, UR7, URZ ;  /* 0x000000070d0d02a4 */ /* 0x000fc8000f8e023f */
[----:B------:R-:W-:-:S03]  /*9900*/  @UP0 UIADD3 UR17, UR9, UR13, URZ ;  /* 0x0000000d09110290 */ /* 0x000fc6000fffe03f */
[----:B------:R-:W-:Y:S01]  /*9910*/  @UP0 UMOV UR13, UR8 ;  /* 0x00000008000d0c82 */ /* 0x000fe20008000000 */
[----:B------:R-:W-:Y:S08]  /*9920*/  @P0 BRA `(.L_x_442) ;  /* 0x0000000000340947 */ /* 0x000ff00003800000 */
        /* <DEDUP_REMOVED lines=11> */
[----:B------:R-:W-:-:S03]  /*99e0*/  UIADD3 UR17, UR9, UR13, URZ ;  /* 0x0000000d09117290 */ /* 0x000fc6000fffe03f */
[----:B------:R-:W-:-:S09]  /*99f0*/  UMOV UR13, UR8 ;  /* 0x00000008000d7c82 */ /* 0x000fd20008000000 */
.L_x_442:
        /* <DEDUP_REMOVED lines=8> */
[----:B------:R-:W-:Y:S01]  /*9a80*/  USHF.R.S32.HI UR20, URZ, 0x1f, UR58 ;  /* 0x0000001f3f147899 */ /* 0x000fe2000801143a */
[----:B------:R-:W-:Y:S01]  /*9a90*/  BSSY B0, `(.L_x_443) ;  /* 0x000002c000007945 */ /* 0x000fe20003800000 */
[----:B------:R-:W-:Y:S01]  /*9aa0*/  UIMAD UR8, UR12, UR11, UR8 ;  /* 0x0000000b0c0872a4 */ /* 0x000fe2000f8e0208 */
[----:B------:R-:W-:Y:S01]  /*9ab0*/  IMAD.WIDE.U32 R6, R6, UR12, R8 ;  /* 0x0000000c06067c25 */ /* 0x000fe2000f8e0008 */
[----:B------:R-:W-:Y:S01]  /*9ac0*/  SHF.R.S32.HI R4, RZ, 0x3, R4 ;  /* 0x00000003ff047819 */ /* 0x000fe20000011404 */
[----:B------:R-:W-:-:S03]  /*9ad0*/  ULDC.64 UR14, c[0x0][0x468] ;  /* 0x00011a00000e7ab9 */ /* 0x000fc60000000a00 */
[----:B------:R-:W-:Y:S01]  /*9ae0*/  IMAD.U32 R5, RZ, RZ, UR8 ;  /* 0x00000008ff057e24 */ /* 0x000fe2000f8e00ff */
[----:B------:R-:W-:Y:S01]  /*9af0*/  UIMAD UR8, UR43, -0x40, UR19 ;  /* 0xffffffc02b0878a4 */ /* 0x000fe2000f8e0213 */
[----:B------:R-:W-:Y:S01]  /*9b00*/  IADD3 R6, P0, R6, UR16, RZ ;  /* 0x0000001006067c10 */ /* 0x000fe2000ff1e0ff */
[C---:B------:R-:W-:Y:S01]  /*9b10*/  VIADD R10, R4.reuse, 0x20 ;  /* 0x00000020040a7836 */ /* 0x040fe20000000000 */
[----:B------:R-:W-:Y:S01]  /*9b20*/  UIMAD UR16, UR20, UR14, URZ ;  /* 0x0000000e141072a4 */ /* 0x000fe2000f8e023f */
[----:B------:R-:W-:Y:S02]  /*9b30*/  SHF.R.S32.HI R52, RZ, 0x1f, R4 ;  /* 0x0000001fff347819 */ /* 0x000fe40000011404 */
[----:B------:R-:W-:Y:S01]  /*9b40*/  ISETP.GE.AND P4, PT, R4, UR8, PT ;  /* 0x0000000804007c0c */ /* 0x000fe2000bf86270 */
[----:B------:R1:W2:Y:S01]  /*9b50*/  LDS.128 R36, [R96+0xd000] ;  /* 0x00d0000060247984 */ /* 0x0002a20000000c00 */
[----:B------:R-:W-:Y:S01]  /*9b60*/  IADD3.X R7, R7, UR18, R5, P0, !PT ;  /* 0x0000001207077c10 */ /* 0x000fe200087fe405 */
[----:B------:R-:W-:Y:S01]  /*9b70*/  IMAD.U32 R5, RZ, RZ, UR14 ;  /* 0x0000000eff057e24 */ /* 0x000fe2000f8e00ff */
[----:B------:R-:W-:Y:S01]  /*9b80*/  UIMAD UR15, UR58, UR15, UR16 ;  /* 0x0000000f3a0f72a4 */ /* 0x000fe2000f8e0210 */
[----:B------:R1:W3:Y:S01]  /*9b90*/  LDS.128 R32, [R96+0xf000] ;  /* 0x00f0000060207984 */ /* 0x0002e20000000c00 */
[----:B------:R-:W-:Y:S01]  /*9ba0*/  ISETP.GE.AND P3, PT, R10, UR8, PT ;  /* 0x000000080a007c0c */ /* 0x000fe2000bf66270 */
[----:B------:R-:W-:-:S02]  /*9bb0*/  IMAD.WIDE.U32 R10, R5, UR58, R6 ;  /* 0x0000003a050a7c25 */ /* 0x000fc4000f8e0006 */
[----:B------:R1:W4:Y:S02]  /*9bc0*/  LDS.128 R28, [R96+0x11000] ;  /* 0x01100000601c7984 */ /* 0x0003240000000c00 */
[----:B------:R-:W-:Y:S02]  /*9bd0*/  VIADD R14, R11, UR15 ;  /* 0x0000000f0b0e7c36 */ /* 0x000fe40008000000 */
        /* <DEDUP_REMOVED lines=23> */
.L_x_444:
[----:B------:R-:W-:Y:S05]  /*9d50*/  BSYNC B0 ;  /* 0x0000000000007941 */ /* 0x000fea0003800000 */
.L_x_443:
        /* <DEDUP_REMOVED lines=20> */
.L_x_446:
[----:B------:R-:W-:Y:S05]  /*9ea0*/  BSYNC B0 ;  /* 0x0000000000007941 */ /* 0x000fea0003800000 */
.L_x_445:
[----:B--2---:R2:W2:Y:S01]  /*9eb0*/  LDS.128 R20, [R96+0x12000] ;  /* 0x0120000060147984 */ /* 0x0044a20000000c00 */
[----:B------:R-:W-:Y:S01]  /*9ec0*/  UIMAD UR8, UR9, UR6, URZ ;  /* 0x00000006090872a4 */ /* 0x000fe2000f8e023f */
[----:B-1----:R-:W-:Y:S01]  /*9ed0*/  IMAD.U32 R6, RZ, RZ, UR6 ;  /* 0x00000006ff067e24 */ /* 0x002fe2000f8e00ff */
        /* <DEDUP_REMOVED lines=32> */
.L_x_448:
[----:B------:R-:W-:Y:S05]  /*a0e0*/  BSYNC B0 ;  /* 0x0000000000007941 */ /* 0x000fea0003800000 */
.L_x_447:
        /* <DEDUP_REMOVED lines=19> */
.L_x_421:
[----:B------:R-:W-:Y:S05]  /*a220*/  BSYNC B1 ;  /* 0x0000000000017941 */ /* 0x000fea0003800000 */
.L_x_407:
        /* <DEDUP_REMOVED lines=8> */
.L_x_449:
[----:B------:R-:W-:Y:S05]  /*a2b0*/  EXIT ;  /* 0x000000000000794d */ /* 0x000fea0003800000 */
.L_x_451:
        /* <DEDUP_REMOVED lines=12> */
.L_x_813:


//--------------------- .text._ZN5flash44flash_bwd_dq_dk_dv_loop_seqk_parallel_kernelI23Flash_bwd_kernel_traitsILi192ELi64ELi64ELi8ELi4ELi2ELi2ELb1ELb1EN7cutlass6half_tE19Flash_kernel_traitsILi192ELi64ELi64ELi8ES3_EELb0ELb1ELb0ELb1ELb0ELb0ELb1EEEvNS_16Flash_bwd_paramsE --------------------------
	.section	.text._ZN5flash44flash_bwd_dq_dk_dv_loop_seqk_parallel_kernelI23Flash_bwd_kernel_traitsILi192ELi64ELi64ELi8ELi4ELi2ELi2ELb1ELb1EN7cutlass6half_tE19Flash_kernel_traitsILi192ELi64ELi64ELi8ES3_EELb0ELb1ELb0ELb1ELb0ELb0ELb1EEEvNS_16Flash_bwd_paramsE,"ax",@progbits
	.align	128
        .global         _ZN5flash44flash_bwd_dq_dk_dv_loop_seqk_parallel_kernelI23Flash_bwd_kernel_traitsILi192ELi64ELi64ELi8ELi4ELi2ELi2ELb1ELb1EN7cutlass6half_tE19Flash_kernel_traitsILi192ELi64ELi64ELi8ES3_EELb0ELb1ELb0ELb1ELb0ELb0ELb1EEEvNS_16Flash_bwd_paramsE
        .type           _ZN5flash44flash_bwd_dq_dk_dv_loop_seqk_parallel_kernelI23Flash_bwd_kernel_traitsILi192ELi64ELi64ELi8ELi4ELi2ELi2ELb1ELb1EN7cutlass6half_tE19Flash_kernel_traitsILi192ELi64ELi64ELi8ES3_EELb0ELb1ELb0ELb1ELb0ELb0ELb1EEEvNS_16Flash_bwd_paramsE,@function
        .size           _ZN5flash44flash_bwd_dq_dk_dv_loop_seqk_parallel_kernelI23Flash_bwd_kernel_traitsILi192ELi64ELi64ELi8ELi4ELi2ELi2ELb1ELb1EN7cutlass6half_tE19Flash_kernel_traitsILi192ELi64ELi64ELi8ES3_EELb0ELb1ELb0ELb1ELb0ELb0ELb1EEEvNS_16Flash_bwd_paramsE,(.L_x_814 - _ZN5flash44flash_bwd_dq_dk_dv_loop_seqk_parallel_kernelI23Flash_bwd_kernel_traitsILi192ELi64ELi64ELi8ELi4ELi2ELi2ELb1ELb1EN7cutlass6half_tE19Flash_kernel_traitsILi192ELi64ELi64ELi8ES3_EELb0ELb1ELb0ELb1ELb0ELb0ELb1EEEvNS_16Flash_bwd_paramsE)
        .other          _ZN5flash44flash_bwd_dq_dk_dv_loop_seqk_parallel_kernelI23Flash_bwd_kernel_traitsILi192ELi64ELi64ELi8ELi4ELi2ELi2ELb1ELb1EN7cutlass6half_tE19Flash_kernel_traitsILi192ELi64ELi64ELi8ES3_EELb0ELb1ELb0ELb1ELb0ELb0ELb1EEEvNS_16Flash_bwd_paramsE,@"STO_CUDA_ENTRY STV_DEFAULT"
_ZN5flash44flash_bwd_dq_dk_dv_loop_seqk_parallel_kernelI23Flash_bwd_kernel_traitsILi192ELi64ELi64ELi8ELi4ELi2ELi2ELb1ELb1EN7cutlass6half_tE19Flash_kernel_traitsILi192ELi64ELi64ELi8ES3_EELb0ELb1ELb0ELb1ELb0ELb0ELb1EEEvNS_16Flash_bwd_paramsE:
.text._ZN5flash44flash_bwd_dq_dk_dv_loop_seqk_parallel_kernelI23Flash_bwd_kernel_traitsILi192ELi64ELi64ELi8ELi4ELi2ELi2ELb1ELb1EN7cutlass6half_tE19Flash_kernel_traitsILi192ELi64ELi64ELi8ES3_EELb0ELb1ELb0ELb1ELb0ELb0ELb1EEEvNS_16Flash_bwd_paramsE:
        /* <DEDUP_REMOVED lines=181> */
.L_x_496:
        /* <DEDUP_REMOVED lines=67> */
.L_x_452:
        /* <DEDUP_REMOVED lines=15> */
[----:B------:R-:W-:-:S02]  /*1070*/  UIMAD UR30, UR46, UR9, UR8 ;  /* 0x000000092e1e72a4 */ /* 0x000fc4000f8e0208 */
[----:B------:R-:W-:Y:S01]  /*1080*/  UIADD3 UR16, UR35, 0x3f, URZ ;  /* 0x0000003f23107890 */ /* 0x000fe2000fffe03f */
[----:B------:R-:W-:Y:S01]  /*1090*/  @!UP1 ULDC.64 UR8, c[0x0][0x418] ;  /* 0x0001060000089ab9 */ /* 0x000fe20000000a00 */
[----:B------:R-:W-:Y:S01]  /*10a0*/  ULDC UR61, c[0x0][0x2d4] ;  /* 0x0000b500003d7ab9 */ /* 0x000fe20000000800 */
[----:B------:R-:W-:Y:S01]  /*10b0*/  ULDC UR28, c[0x0][0x2dc] ;  /* 0x0000b700001c7ab9 */ /* 0x000fe20000000800 */
[----:B------:R-:W-:Y:S01]  /*10c0*/  ULDC UR47, c[0x0][0x270] ;  /* 0x00009c00002f7ab9 */ /* 0x000fe20000000800 */
[----:B------:R-:W-:Y:S02]  /*10d0*/  USHF.L.U64.HI UR17, UR46, 0x7, UR60 ;  /* 0x000000072e117899 */ /* 0x000fe4000801023c */
[----:B------:R-:W-:Y:S02]  /*10e0*/  USHF.R.S32.HI UR20, URZ, 0x1f, UR16 ;  /* 0x0000001f3f147899 */ /* 0x000fe40008011410 */
[----:B------:R-:W-:Y:S01]  /*10f0*/  @!UP1 UIMAD.WIDE.U32 UR38, UR46, UR8, URZ ;  /* 0x000000082e2692a5 */ /* 0x000fe2000f8e003f */
[----:B-1----:R-:W-:Y:S01]  /*1100*/  IABS R8, R9 ;  /* 0x0000000900087213 */ /* 0x002fe20000000000 */
[----:B------:R-:W-:Y:S01]  /*1110*/  USHF.R.S32.HI UR37, URZ, 0x1f, UR61 ;  /* 0x0000001f3f257899 */ /* 0x000fe2000801143d */
[----:B------:R-:W-:Y:S01]  /*1120*/  ISETP.NE.AND P3, PT, R9, RZ, PT ;  /* 0x000000ff0900720c */ /* 0x000fe20003f65270 */
[----:B------:R-:W-:Y:S01]  /*1130*/  UIMAD UR51, UR58, UR28, URZ ;  /* 0x0000001c3a3372a4 */ /* 0x000fe2000f8e023f */
[----:B------:R-:W1:Y:S01]  /*1140*/  I2F.RP R4, R8 ;  /* 0x0000000800047306 */ /* 0x000e620000209400 */
[----:B------:R-:W-:-:S02]  /*1150*/  USHF.L.U32 UR14, UR46, 0x7, URZ ;  /* 0x000000072e0e7899 */ /* 0x000fc4000800063f */
[----:B------:R-:W-:Y:S02]  /*1160*/  USEL UR36, UR17, URZ, UP2 ;  /* 0x0000003f11247287 */ /* 0x000fe40009000000 */
[----:B--2---:R-:W-:Y:S02]  /*1170*/  UIMAD.WIDE.U32 UR24, UR5, UR12, URZ ;  /* 0x0000000c051872a5 */ /* 0x004fe4000f8e003f */
[----:B------:R-:W-:Y:S02]  /*1180*/  ULEA.HI UR20, UR20, UR16, URZ, 0x6 ;  /* 0x0000001014147291 */ /* 0x000fe4000f8f303f */
        /* <DEDUP_REMOVED lines=10> */
[----:B------:R-:W-:Y:S01]  /*1230*/  ULDC.64 UR32, c[0x0][0x240] ;  /* 0x0000900000207ab9 */ /* 0x000fe20000000a00 */
[----:B------:R-:W-:Y:S02]  /*1240*/  @UP0 UIMAD.WIDE.U32 UR16, UR5, UR28, URZ ;  /* 0x0000001c051002a5 */ /* 0x000fe4000f8e003f */
[----:B------:R-:W-:Y:S02]  /*1250*/  @UP0 UIMAD UR19, UR5, UR29, URZ ;  /* 0x0000001d051302a4 */ /* 0x000fe4000f8e023f */
[----:B------:R-:W-:Y:S01]  /*1260*/  UIMAD UR5, UR37, UR46, URZ ;  /* 0x0000002e250572a4 */ /* 0x000fe2000f8e023f */
[----:B-1----:R-:W-:Y:S01]  /*1270*/  VIADD R4, R4, 0xffffffe ;  /* 0x0ffffffe04047836 */ /* 0x002fe20000000000 */
[----:B------:R-:W-:-:S02]  /*1280*/  USEL UR31, UR14, URZ, UP2 ;  /* 0x0000003f0e1f7287 */ /* 0x000fc40009000000 */
[----:B------:R-:W-:Y:S01]  /*1290*/  @UP1 UIMAD UR50, UR11, UR13, UR43 ;  /* 0x0000000d0b3212a4 */ /* 0x000fe2000f8e022b */
[----:B------:R-:W1:Y:S01]  /*12a0*/  F2I.FTZ.U32.TRUNC.NTZ R5, R4 ;  /* 0x0000000400057305 */ /* 0x000e62000021f000 */
[----:B------:R-:W-:Y:S02]  /*12b0*/  UIMAD.WIDE.U32 UR14, UR11, UR32, URZ ;  /* 0x000000200b0e72a5 */ /* 0x000fe4000f8e003f */
[----:B------:R-:W-:Y:S02]  /*12c0*/  UIMAD.WIDE.U32 UR12, UR46, UR61, URZ ;  /* 0x0000003d2e0c72a5 */ /* 0x000fe4000f8e003f */
[----:B------:R-:W-:Y:S02]  /*12d0*/  UIMAD UR5, UR60, UR61, UR5 ;  /* 0x0000003d3c0572a4 */ /* 0x000fe4000f8e0205 */
[----:B------:R-:W-:Y:S02]  /*12e0*/  UIMAD UR25, UR11, UR33, URZ ;  /* 0x000000210b1972a4 */ /* 0x000fe4000f8e023f */
[----:B------:R-:W-:-:S02]  /*12f0*/  USEL UR59, UR18, UR14, !UP1 ;  /* 0x0000000e123b7287 */ /* 0x000fc4000c800000 */
[----:B------:R-:W-:Y:S02]  /*1300*/  UIMAD UR18, UR9, UR12, URZ ;  /* 0x0000000c091272a4 */ /* 0x000fe4000f8e023f */
[----:B------:R-:W-:Y:S01]  /*1310*/  UIADD3 UR5, UR13, UR5, URZ ;  /* 0x000000050d057290 */ /* 0x000fe2000fffe03f */
        /* <DEDUP_REMOVED lines=26> */
[----:B------:R-:W-:Y:S01]  /*14c0*/  ULDC UR53, c[0x0][0x2c4] ;  /* 0x0000b10000357ab9 */ /* 0x000fe20000000800 */
[----:B------:R-:W-:-:S02]  /*14d0*/  @UP0 UIADD3 UR21, UR22, UR34, URZ ;  /* 0x0000002216150290 */ /* 0x000fc4000fffe03f */
[----:B------:R-:W-:-:S03]  /*14e0*/  UISETP.NE.AND UP4, UPT, UR27, URZ, UPT ;  /* 0x0000003f1b00728c */ /* 0x000fc6000bf85270 */
[----:B------:R-:W-:Y:S01]  /*14f0*/  @!P1 IMAD.IADD R5, R5, 0x1, -R8 ;  /* 0x0000000105059824 */ /* 0x000fe200078e0a08 */
[----:B------:R-:W-:Y:S01]  /*1500*/  @!P1 IADD3 R4, R4, 0x1, RZ ;  /* 0x0000000104049810 */ /* 0x000fe20007ffe0ff */
[----:B------:R-:W-:Y:S01]  /*1510*/  UIMAD UR14, UR8, UR14, UR9 ;  /* 0x0000000e080e72a4 */ /* 0x000fe2000f8e0209 */
[----:B------:R-:W-:Y:S01]  /*1520*/  PLOP3.LUT P1, PT, PT, PT, UP0, 0x80, 0x0 ;  /* 0x000000000000781c */ /* 0x000fe20003f2f008 */
[----:B------:R-:W-:Y:S01]  /*1530*/  @UP3 UIMAD UR9, UR46, UR53, URZ ;  /* 0x000000352e0932a4 */ /* 0x000fe2000f8e023f */
[----:B------:R-:W-:Y:S01]  /*1540*/  ISETP.GE.U32.AND P0, PT, R5, R8, PT ;  /* 0x000000080500720c */ /* 0x000fe20003f06070 */
[----:B------:R-:W-:Y:S01]  /*1550*/  @UP0 ULDC.64 UR26, c[0x0][0x250] ;  /* 0x00009400001a0ab9 */ /* 0x000fe20000000a00 */
[----:B------:R-:W-:Y:S01]  /*1560*/  LOP3.LUT R5, R9, UR58, RZ, 0x3c, !PT ;  /* 0x0000003a09057c12 */ /* 0x000fe2000f8e3cff */
[----:B------:R-:W-:Y:S02]  /*1570*/  @UP0 UIMAD.WIDE.U32 UR12, UR21, UR26, URZ ;  /* 0x0000001a150c02a5 */ /* 0x000fe4000f8e003f */
[----:B------:R-:W-:Y:S01]  /*1580*/  USEL UR56, UR24, URZ, UP4 ;  /* 0x0000003f18387287 */ /* 0x000fe2000a000000 */
[----:B------:R-:W-:Y:S01]  /*1590*/  ISETP.GE.AND P2, PT, R5, RZ, PT ;  /* 0x000000ff0500720c */ /* 0x000fe20003f46270 */
[----:B------:R-:W-:-:S02]  /*15a0*/  UIMAD.WIDE.U32 UR24, UR8, UR5, URZ ;  /* 0x00000005081872a5 */ /* 0x000fc4000f8e003f */
[----:B------:R-:W-:Y:S02]  /*15b0*/  @UP3 USEL UR9, UR9, UR11, !UP1 ;  /* 0x0000000b09093287 */ /* 0x000fe4000c800000 */
[----:B------:R-:W-:Y:S02]  /*15c0*/  @!UP3 UIMAD UR8, UR46, UR47, UR58 ;  /* 0x0000002f2e08b2a4 */ /* 0x000fe4000f8e023a */
[----:B------:R-:W-:Y:S01]  /*15d0*/  @P0 VIADD R4, R4, 0x1 ;  /* 0x0000000104040836 */ /* 0x000fe20000000000 */
[----:B------:R-:W-:Y:S01]  /*15e0*/  @UP0 UIMAD UR21, UR21, UR27, URZ ;  /* 0x0000001b151502a4 */ /* 0x000fe2000f8e023f */
[----:B------:R-:W-:Y:S01]  /*15f0*/  PLOP3.LUT P0, PT, PT, PT, UP3, 0x80, 0x0 ;  /* 0x000000000000781c */ /* 0x000fe20003f0f038 */
[----:B------:R-:W-:Y:S01]  /*1600*/  @UP3 ULDC UR5, c[0x0][0x2e4] ;  /* 0x0000b90000053ab9 */ /* 0x000fe20000000800 */
[----:B------:R-:W-:Y:S01]  /*1610*/  IMAD.MOV.U32 R18, RZ, RZ, R4 ;  /* 0x000000ffff127224 */ /* 0x000fe200078e0004 */
[----:B------:R-:W-:Y:S02]  /*1620*/  @UP3 UIMAD UR18, UR58, UR5, UR9 ;  /* 0x000000053a1232a4 */ /* 0x000fe4000f8e0209 */
[----:B------:R-:W-:-:S02]  /*1630*/  USEL UR54, UR44, URZ, UP4 ;  /* 0x0000003f2c367287 */ /* 0x000fc4000a000000 */
[----:B------:R-:W-:Y:S01]  /*1640*/  @!UP3 UIMAD UR18, UR8, UR53, URZ ;  /* 0x000000350812b2a4 */ /* 0x000fe2000f8e023f */
[----:B------:R-:W-:Y:S01]  /*1650*/  @!P2 IADD3 R18, -R18, RZ, RZ ;  /* 0x000000ff1212a210 */ /* 0x000fe20007ffe1ff */
[----:B------:R-:W-:Y:S01]  /*1660*/  USHF.R.S32.HI UR40, URZ, 0x1f, UR23 ;  /* 0x0000001f3f287899 */ /* 0x000fe20008011417 */
[----:B------:R-:W-:Y:S01]  /*1670*/  @!P3 LOP3.LUT R18, RZ, R9, RZ, 0x33, !PT ;  /* 0x00000009ff12b212 */ /* 0x000fe200078e33ff */
[----:B------:R-:W-:Y:S02]  /*1680*/  @!UP1 UIADD3 UR50, UR39, UR41, URZ ;  /* 0x0000002927329290 */ /* 0x000fe4000fffe03f */
[----:B------:R-:W-:Y:S02]  /*1690*/  USHF.R.S32.HI UR55, URZ, 0x1f, UR51 ;  /* 0x0000001f3f377899 */ /* 0x000fe40008011433 */
[----:B------:R-:W-:Y:S02]  /*16a0*/  USHF.R.S32.HI UR48, URZ, 0x6, UR20 ;  /* 0x000000063f307899 */ /* 0x000fe40008011414 */
[----:B------:R-:W-:-:S02]  /*16b0*/  @UP0 UIADD3 UR47, UR13, UR21, URZ ;  /* 0x000000150d2f0290 */ /* 0x000fc4000fffe03f */
[----:B------:R-:W-:Y:S02]  /*16c0*/  UIADD3 UR53, UR25, UR14, URZ ;  /* 0x0000000e19357290 */ /* 0x000fe4000fffe03f */
        /* <DEDUP_REMOVED lines=15> */
.L_x_454:
        /* <DEDUP_REMOVED lines=13> */
.L_x_455:
        /* <DEDUP_REMOVED lines=11> */
.L_x_456:
[----:B------:R-:W-:Y:S02]  /*1940*/  ULDC UR5, c[0x0][0x270] ;  /* 0x00009c0000057ab9 */ /* 0x000fe40000000800 */
[----:B------:R-:W-:-:S04]  /*1950*/  UIMAD UR5, UR46, UR5, UR58 ;  /* 0x000000052e0572a4 */ /* 0x000fc8000f8e023a */
[----:B------:R-:W-:-:S12]  /*1960*/  UIMAD UR5, UR5, UR61, URZ ;  /* 0x0000003d050572a4 */ /* 0x000fd8000f8e023f */
.L_x_457:
        /* <DEDUP_REMOVED lines=8> */
[----:B------:R-:W-:Y:S01]  /*19f0*/  ULDC.64 UR12, c[0x0][0x428] ;  /* 0x00010a00000c7ab9 */ /* 0x000fe20000000a00 */
[----:B------:R-:W-:Y:S01]  /*1a00*/  ULDC UR8, c[0x0][0x2dc] ;  /* 0x0000b70000087ab9 */ /* 0x000fe20000000800 */
[----:B------:R-:W-:Y:S01]  /*1a10*/  ULDC UR11, c[0x0][0x270] ;  /* 0x00009c00000b7ab9 */ /* 0x000fe20000000800 */
[----:B------:R-:W-:Y:S01]  /*1a20*/  UIMAD.WIDE UR30, UR5, 0x4, UR30 ;  /* 0x00000004051e78a5 */ /* 0x000fe2000f8e021e */
[----:B------:R-:W-:Y:S01]  /*1a30*/  IMAD.U32 R12, RZ, RZ, UR12 ;  /* 0x0000000cff0c7e24 */ /* 0x000fe2000f8e00ff */
[----:B------:R-:W-:-:S02]  /*1a40*/  UIMAD UR5, UR61, UR12, URZ ;  /* 0x0000000c3d0572a4 */ /* 0x000fc4000f8e023f */
[----:B------:R-:W-:Y:S02]  /*1a50*/  UIMAD UR14, UR8, UR11, URZ ;  /* 0x0000000b080e72a4 */ /* 0x000fe4000f8e023f */
[----:B------:R-:W-:Y:S02]  /*1a60*/  UIADD3 UR11, -UR10, UR35, UR23 ;  /* 0x000000230a0b7290 */ /* 0x000fe4000fffe117 */
[----:B------:R-:W-:Y:S02]  /*1a70*/  UIMAD UR13, UR58, UR13, UR5 ;  /* 0x0000000d3a0d72a4 */ /* 0x000fe4000f8e0205 */
[----:B------:R-:W-:Y:S01]  /*1a80*/  USHF.L.U32 UR5, UR14, 0x6, URZ ;  /* 0x000000060e057899 */ /* 0x000fe2000800063f */
[----:B-1----:R-:W-:Y:S01]  /*1a90*/  IMAD R6, R20, UR37, RZ ;  /* 0x0000002514067c24 */ /* 0x002fe2000f8e02ff */
[----:B------:R-:W-:Y:S01]  /*1aa0*/  ULDC UR17, c[0x0][0x398] ;  /* 0x0000e60000117ab9 */ /* 0x000fe20000000800 */
[----:B------:R-:W-:Y:S01]  /*1ab0*/  ULDC.64 UR38, c[0x0][0x258] ;  /* 0x0000960000267ab9 */ /* 0x000fe20000000a00 */
[----:B------:R-:W-:Y:S01]  /*1ac0*/  UIADD3 UR41, UR15, UR18, URZ ;  /* 0x000000120f297290 */ /* 0x000fe2000fffe03f */
[----:B------:R-:W-:Y:S01]  /*1ad0*/  IMAD R8, R21, UR15, R6 ;  /* 0x0000000f15087c24 */ /* 0x000fe2000f8e0206 */
[----:B------:R-:W-:Y:S01]  /*1ae0*/  UIMAD UR12, UR61, UR38, URZ ;  /* 0x000000263d0c72a4 */ /* 0x000fe2000f8e023f */
[----:B------:R-:W-:Y:S01]  /*1af0*/  ULDC.64 UR18, c[0x0][0x3e0] ;  /* 0x0000f80000127ab9 */ /* 0x000fe20000000a00 */
[----:B------:R-:W-:Y:S01]  /*1b00*/  ULDC.64 UR20, c[0x0][0x210] ;  /* 0x0000840000147ab9 */ /* 0x000fe20000000a00 */
[----:B------:R-:W-:Y:S01]  /*1b10*/  ULDC.64 UR42, c[0x0][0x2b0] ;  /* 0x0000ac00002a7ab9 */ /* 0x000fe20000000a00 */
[----:B------:R-:W-:Y:S01]  /*1b20*/  UIADD3 UR8, UR48, -0x1, URZ ;  /* 0xffffffff30087890 */ /* 0x000fe2000fffe03f */
[----:B----4-:R-:W-:-:S04]  /*1b30*/  SHF.R.S32.HI R33, RZ, 0x1f, R31 ;  /* 0x0000001fff217819 */ /* 0x010fc8000001141f */
[CC--:B------:R-:W-:Y:S02]  /*1b40*/  LEA.HI R28, R33.reuse, R31.reuse, RZ, 0x3 ;  /* 0x0000001f211c7211 */ /* 0x0c0fe400078f18ff */
[----:B------:R-:W-:-:S04]  /*1b50*/  LEA.HI R27, R33, R31, RZ, 0x5 ;  /* 0x0000001f211b7211 */ /* 0x000fc800078f28ff */
[----:B------:R-:W-:Y:S01]  /*1b60*/  SHF.R.S32.HI R25, RZ, 0x5, R27 ;  /* 0x00000005ff197819 */ /* 0x000fe2000001141b */
[----:B--2---:R-:W-:-:S05]  /*1b70*/  IMAD.MOV.U32 R36, RZ, RZ, R4 ;  /* 0x000000ffff247224 */ /* 0x004fca00078e0004 */
[----:B------:R-:W-:Y:S02]  /*1b80*/  SHF.R.S32.HI R37, RZ, 0x1f, R36 ;  /* 0x0000001fff257819 */ /* 0x000fe40000011424 */
[----:B------:R-:W-:Y:S01]  /*1b90*/  IADD3 R4, P0, R36, UR9, RZ ;  /* 0x0000000924047c10 */ /* 0x000fe2000ff1e0ff */
[----:B------:R-:W-:Y:S02]  /*1ba0*/  UIADD3 UR9, UR11, -UR17, URZ ;  /* 0x800000110b097290 */ /* 0x000fe4000fffe03f */
[----:B------:R-:W-:Y:S01]  /*1bb0*/  UIADD3 UR11, UP2, UP1, UR24, UR5, UR51 ;  /* 0x00000005180b7290 */ /* 0x000fe2000f95e033 */
[----:B------:R-:W-:Y:S01]  /*1bc0*/  IADD3.X R5, R37, UR50, RZ, P0, !PT ;  /* 0x0000003225057c10 */ /* 0x000fe200087fe4ff */
[----:B------:R-:W-:Y:S01]  /*1bd0*/  USHF.R.S32.HI UR5, URZ, 0x1f, UR5 ;  /* 0x0000001f3f057899 */ /* 0x000fe20008011405 */
[----:B------:R3:W-:Y:S01]  /*1be0*/  STL [R1+0x54], R37 ;  /* 0x0000542501007387 */ /* 0x0007e20000100800 */
[----:B------:R-:W-:Y:S01]  /*1bf0*/  ULDC.64 UR24, c[0x0][0x400] ;  /* 0x0001000000187ab9 */ /* 0x000fe20000000a00 */
[----:B------:R-:W-:Y:S01]  /*1c00*/  USHF.R.S32.HI UR17, URZ, 0x1f, UR9 ;  /* 0x0000001f3f117899 */ /* 0x000fe20008011409 */
[----:B------:R-:W-:Y:S01]  /*1c10*/  IMAD.WIDE.U32 R6, R20, UR15, R4 ;  /* 0x0000000f14067c25 */ /* 0x000fe2000f8e0004 */
[----:B------:R-:W-:Y:S01]  /*1c20*/  SHF.R.S32.HI R4, RZ, 0x3, R28 ;  /* 0x00000003ff047819 */ /* 0x000fe2000001141c */
[----:B------:R-:W-:-:S02]  /*1c30*/  UIADD3.X UR5, UR53, UR5, UR55, UP2, UP1 ;  /* 0x0000000535057290 */ /* 0x000fc400097e2437 */
[----:B------:R-:W-:Y:S01]  /*1c40*/  IMAD.IADD R7, R7, 0x1, R8 ;  /* 0x0000000107077824 */ /* 0x000fe200078e0208 */
[----:B------:R-:W-:Y:S01]  /*1c50*/  SHF.R.S32.HI R32, RZ, 0x1f, R4 ;  /* 0x0000001fff207819 */ /* 0x000fe20000011404 */
[----:B------:R-:W-:Y:S01]  /*1c60*/  UIADD3 UR11, UP2, UP1, UR56, UR11, UR57 ;  /* 0x0000000b380b7290 */ /* 0x000fe2000f95e039 */
[----:B------:R-:W-:Y:S01]  /*1c70*/  IADD3 R5, P0, R4, UR15, RZ ;  /* 0x0000000f04057c10 */ /* 0x000fe2000ff1e0ff */
[----:B------:R-:W-:Y:S01]  /*1c80*/  IMAD.WIDE.U32 R6, R12, UR58, R6 ;  /* 0x0000003a0c067c25 */ /* 0x000fe2000f8e0006 */
[----:B------:R-:W-:Y:S01]  /*1c90*/  LOP3.LUT R8, R27, 0xffffffe0, RZ, 0xc0, !PT ;  /* 0xffffffe01b087812 */ /* 0x000fe200078ec0ff */
[----:B------:R-:W-:Y:S01]  /*1ca0*/  UIADD3.X UR5, UR54, UR5, UR49, UP2, UP1 ;  /* 0x0000000536057290 */ /* 0x000fe200097e2431 */
[----:B------:R-:W-:Y:S01]  /*1cb0*/  IADD3.X R9, R32, UR37, RZ, P0, !PT ;  /* 0x0000002520097c10 */ /* 0x000fe200087fe4ff */
[----:B------:R-:W-:Y:S01]  /*1cc0*/  IMAD.WIDE.U32 R10, R5, UR32, R36 ;  /* 0x00000020050a7c25 */ /* 0x000fe2000f8e0024 */
[----:B------:R-:W-:-:S03]  /*1cd0*/  ULEA.HI UR17, UR17, UR9, URZ, 0x6 ;  /* 0x0000000911117291 */ /* 0x000fc6000f8f303f */
[----:B------:R-:W-:Y:S01]  /*1ce0*/  IMAD.IADD R22, R31, 0x1, -R8 ;  /* 0x000000011f167824 */ /* 0x000fe200078e0a08 */
[----:B------:R-:W-:Y:S01]  /*1cf0*/  IADD3 R10, P2, R10, UR59, RZ ;  /* 0x0000003b0a0a7c10 */ /* 0x000fe2000ff5e0ff */
[----:B------:R-:W-:Y:S01]  /*1d00*/  IMAD R9, R9, UR32, RZ ;  /* 0x0000002009097c24 */ /* 0x000fe2000f8e02ff */
[----:B------:R-:W-:Y:S01]  /*1d10*/  USHF.R.S32.HI UR17, URZ, 0x6, UR17 ;  /* 0x000000063f117899 */ /* 0x000fe20008011411 */
[----:B------:R-:W-:Y:S01]  /*1d20*/  IMAD R8, R25, UR14, R22 ;  /* 0x0000000e19087c24 */ /* 0x000fe2000f8e0216 */
[----:B------:R-:W-:Y:S01]  /*1d30*/  UMOV UR14, UR30 ;  /* 0x0000001e000e7c82 */ /* 0x000fe20008000000 */
[----:B------:R-:W-:Y:S01]  /*1d40*/  IMAD R13, R5, UR33, R9 ;  /* 0x00000021050d7c24 */ /* 0x000fe2000f8e0209 */
[----:B------:R-:W-:Y:S01]  /*1d50*/  UISETP.LT.AND UP1, UPT, URZ, UR17, UPT ;  /* 0x000000113f00728c */ /* 0x000fe2000bf21270 */
[----:B------:R-:W-:Y:S01]  /*1d60*/  VIADD R9, R7, UR13 ;  /* 0x0000000d07097c36 */ /* 0x000fe20008000000 */
[C---:B------:R-:W-:Y:S01]  /*1d70*/  IADD3 R5, P0, R8.reuse, UR11, RZ ;  /* 0x0000000b08057c10 */ /* 0x040fe2000ff1e0ff */
[----:B------:R-:W-:Y:S01]  /*1d80*/  UMOV UR13, UR31 ;  /* 0x0000001f000d7c82 */ /* 0x000fe20008000000 */
[----:B------:R-:W-:Y:S01]  /*1d90*/  IADD3.X R11, R11, UR52, R13, P2, !PT ;  /* 0x000000340b0b7c10 */ /* 0x000fe200097fe40d */
[----:B------:R-:W-:Y:S01]  /*1da0*/  USEL UR17, URZ, UR17, !UP1 ;  /* 0x000000113f117287 */ /* 0x000fe2000c800000 */
        /* <DEDUP_REMOVED lines=44> */
.L_x_459:
        /* <DEDUP_REMOVED lines=19> */
.L_x_460:
        /* <DEDUP_REMOVED lines=38> */
.L_x_462:
[----:B------:R-:W-:Y:S05]  /*2400*/  BSYNC B0 ;  /* 0x0000000000007941 */ /* 0x000fea0003800000 */
.L_x_461:
        /* <DEDUP_REMOVED lines=19> */
.L_x_464:
[----:B------:R-:W-:Y:S05]  /*2540*/  BSYNC B0 ;  /* 0x0000000000007941 */ /* 0x000fea0003800000 */
.L_x_463:
        /* <DEDUP_REMOVED lines=32> */
.L_x_466:
[----:B------:R-:W-:Y:S05]  /*2750*/  BSYNC B0 ;  /* 0x0000000000007941 */ /* 0x000fea0003800000 */
.L_x_465:
        /* <DEDUP_REMOVED lines=21> */
.L_x_458:
        /* <DEDUP_REMOVED lines=64> */
.L_x_469:
[----:B------:R-:W-:Y:S05]  /*2cb0*/  BSYNC B0 ;  /* 0x0000000000007941 */ /* 0x000fea0003800000 */
.L_x_468:
        /* <DEDUP_REMOVED lines=44> */
.L_x_471:
[----:B------:R-:W-:Y:S05]  /*2f80*/  BSYNC B0 ;  /* 0x0000000000007941 */ /* 0x000fea0003800000 */
.L_x_470:
        /* <DEDUP_REMOVED lines=32> */
.L_x_473:
[----:B------:R-:W-:Y:S05]  /*3190*/  BSYNC B0 ;  /* 0x0000000000007941 */ /* 0x000fea0003800000 */
.L_x_472:
        /* <DEDUP_REMOVED lines=37> */
.L_x_475:
[----:B------:R-:W-:Y:S05]  /*33f0*/  BSYNC B0 ;  /* 0x0000000000007941 */ /* 0x000fea0003800000 */
.L_x_474:
        /* <DEDUP_REMOVED lines=29> */
.L_x_477:
[----:B------:R-:W-:Y:S05]  /*35d0*/  BSYNC B0 ;  /* 0x0000000000007941 */ /* 0x000fea0003800000 */
.L_x_476:
        /* <DEDUP_REMOVED lines=40> */
.L_x_479:
[----:B------:R-:W-:Y:S05]  /*3860*/  BSYNC B0 ;  /* 0x0000000000007941 */ /* 0x000fea0003800000 */
.L_x_478:
        /* <DEDUP_REMOVED lines=8> */
[----:B------:R-:W-:Y:S01]  /*38f0*/  ULDC.64 UR18, c[0x0][0x260] ;  /* 0x0000980000127ab9 */ /* 0x000fe20000000a00 */
[----:B------:R2:W-:Y:S01]  /*3900*/  @P0 STS.128 [R34+0x10000], RZ ;  /* 0x010000ff22000388 */ /* 0x0005e20000000c00 */
[----:B------:R-:W-:Y:S01]  /*3910*/  IMAD.U32 R9, RZ, RZ, UR9 ;  /* 0x00000009ff097e24 */ /* 0x000fe2000f8e00ff */
[----:B------:R-:W-:Y:S01]  /*3920*/  IADD3 R8, P1, R6, UR16, RZ ;  /* 0x0000001006087c10 */ /* 0x000fe2000ff3e0ff */
[----:B------:R-:W-:Y:S01]  /*3930*/  IMAD R11, R26, UR18, RZ ;  /* 0x000000121a0b7c24 */ /* 0x000fe2000f8e02ff */
[----:B------:R-:W-:Y:S01]  /*3940*/  IADD3 R6, R5, 0x8, RZ ;  /* 0x0000000805067810 */ /* 0x000fe20007ffe0ff */
[----:B------:R-:W-:Y:S01]  /*3950*/  BSSY B0, `(.L_x_480) ;  /* 0x000002d000007945 */ /* 0x000fe20003800000 */
[----:B------:R-:W-:Y:S01]  /*3960*/  IADD3.X R9, R7, UR36, R9, P1, !PT ;  /* 0x0000002407097c10 */ /* 0x000fe20008ffe409 */
[----:B------:R-:W-:Y:S01]  /*3970*/  IMAD R11, R18, UR19, R11 ;  /* 0x00000013120b7c24 */ /* 0x000fe2000f8e020b */
[----:B------:R-:W-:-:S02]  /*3980*/  ISETP.GE.AND P5, PT, R6, UR5, PT ;  /* 0x0000000506007c0c */ /* 0x000fc4000bfa6270 */
        /* <DEDUP_REMOVED lines=41> */
.L_x_481:
[----:B------:R-:W-:Y:S05]  /*3c20*/  BSYNC B0 ;  /* 0x0000000000007941 */ /* 0x000fea0003800000 */
.L_x_480:
        /* <DEDUP_REMOVED lines=44> */
.L_x_483:
[----:B------:R-:W-:Y:S05]  /*3ef0*/  BSYNC B0 ;  /* 0x0000000000007941 */ /* 0x000fea0003800000 */
.L_x_482:
        /* <DEDUP_REMOVED lines=11> */
[----:B------:R-:W-:Y:S01]  /*3fb0*/  UISETP.NE.AND.EX UP1, UPT, UR21, URZ, UPT, UP1 ;  /* 0x0000003f1500728c */ /* 0x000fe2000bf25310 */
[----:B------:R-:W-:Y:S01]  /*3fc0*/  IMAD.MOV.U32 R240, RZ, RZ, 0x20 ;  /* 0x00000020fff07424 */ /* 0x000fe200078e00ff */
        /* <DEDUP_REMOVED lines=8> */
[----:B------:R-:W-:Y:S01]  /*4050*/  CS2R R126, SRZ ;  /* 0x00000000007e7805 */ /* 0x000fe2000001ff00 */
        /* <DEDUP_REMOVED lines=17> */
[----:B------:R-:W-:Y:S02]  /*4170*/  CS2R R124, SRZ ;  /* 0x00000000007c7805 */ /* 0x000fe4000001ff00 */
[----:B------:R-:W-:Y:S01]  /*4180*/  CS2R R130, SRZ ;  /* 0x0000000000827805 */ /* 0x000fe2000001ff00 */
[----:B------:R-:W-:Y:S01]  /*4190*/  BAR.SYNC.DEFER_BLOCKING 0x0 ;  /* 0x0000000000007b1d */ /* 0x000fe20000010000 */
        /* <DEDUP_REMOVED lines=27> */
[----:B------:R1:W5:Y:S01]  /*4350*/  @P0 LDG.E R13, desc[UR6][R6.64] ;  /* 0x00000006060d0981 */ /* 0x000362000c1e1900 */
[----:B------:R-:W-:Y:S02]  /*4360*/  CS2R R42, SRZ ;  /* 0x00000000002a7805 */ /* 0x000fe4000001ff00 */
[----:B--2---:R-:W-:Y:S02]  /*4370*/  CS2R R40, SRZ ;  /* 0x0000000000287805 */ /* 0x004fe4000001ff00 */
[----:B------:R-:W-:-:S02]  /*4380*/  CS2R R38, SRZ ;  /* 0x0000000000267805 */ /* 0x000fc4000001ff00 */
[----:B------:R-:W-:Y:S02]  /*4390*/  CS2R R36, SRZ ;  /* 0x0000000000247805 */ /* 0x000fe4000001ff00 */
[----:B----4-:R-:W-:Y:S02]  /*43a0*/  CS2R R34, SRZ ;  /* 0x0000000000227805 */ /* 0x010fe4000001ff00 */
[----:B------:R-:W-:Y:S02]  /*43b0*/  CS2R R26, SRZ ;  /* 0x00000000001a7805 */ /* 0x000fe4000001ff00 */
[----:B------:R-:W-:Y:S02]  /*43c0*/  CS2R R24, SRZ ;  /* 0x0000000000187805 */ /* 0x000fe4000001ff00 */
[----:B------:R-:W-:Y:S02]  /*43d0*/  CS2R R22, SRZ ;  /* 0x0000000000167805 */ /* 0x000fe4000001ff00 */
[----:B------:R-:W-:Y:S01]  /*43e0*/  CS2R R20, SRZ ;  /* 0x0000000000147805 */ /* 0x000fe2000001ff00 */
[----:B------:R-:W-:Y:S01]  /*43f0*/  ULDC UR23, c[0x0][0x2dc] ;  /* 0x0000b70000177ab9 */ /* 0x000fe20000000800 */
[----:B------:R-:W-:Y:S01]  /*4400*/  ULDC UR9, c[0x0][0x39c] ;  /* 0x0000e70000097ab9 */ /* 0x000fe20000000800 */
[----:B------:R-:W-:Y:S01]  /*4410*/  ULDC UR16, c[0x0][0x2ec] ;  /* 0x0000bb0000107ab9 */ /* 0x000fe20000000800 */
[----:B---3--:R2:W-:Y:S01]  /*4420*/  STL [R1+0x68], R4 ;  /* 0x0000680401007387 */ /* 0x0085e20000100800 */
[CC--:B-1----:R-:W-:Y:S01]  /*4430*/  LEA.HI R6, R33.reuse, R31.reuse, RZ, 0x4 ;  /* 0x0000001f21067211 */ /* 0x0c2fe200078f20ff */
[----:B------:R-:W1:Y:S01]  /*4440*/  @P0 MUFU.RCP R12, UR5 ;  /* 0x00000005000c0d08 */ /* 0x000e620008001000 */
[----:B------:R-:W-:Y:S01]  /*4450*/  USHF.L.U32 UR19, UR45, 0x6, URZ ;  /* 0x000000062d137899 */ /* 0x000fe2000800063f */
[----:B-----5:R3:W-:Y:S01]  /*4460*/  STL [R1+0x64], R8 ;  /* 0x0000640801007387 */ /* 0x0207e20000100800 */
[----:B------:R-:W-:Y:S01]  /*4470*/  LEA.HI R7, R33, R31, RZ, 0x7 ;  /* 0x0000001f21077211 */ /* 0x000fe200078f38ff */
[----:B------:R-:W-:-:S02]  /*4480*/  ULDC UR21, c[0x0][0x2d0] ;  /* 0x0000b40000157ab9 */ /* 0x000fc40000000800 */
[----:B------:R-:W4:Y:S04]  /*4490*/  LDSM.16.M88.4 R164, [R252] ;  /* 0x00000000fca4783b */ /* 0x000f280000000200 */
[----:B------:R-:W1:Y:S04]  /*44a0*/  LDSM.16.M88.4 R168, [R252+0x800] ;  /* 0x00080000fca8783b */ /* 0x000e680000000200 */
[----:B------:R-:W1:Y:S04]  /*44b0*/  LDSM.16.M88.4 R196, [R252+0x2000] ;  /* 0x00200000fcc4783b */ /* 0x000e680000000200 */
[----:B------:R-:W1:Y:S04]  /*44c0*/  LDSM.16.M88.4 R200, [R252+0x2800] ;  /* 0x00280000fcc8783b */ /* 0x000e680000000200 */
[----:B------:R-:W1:Y:S01]  /*44d0*/  LDSM.16.M88.4 R228, [R252+0x4000] ;  /* 0x00400000fce4783b */ /* 0x000e620000000200 */
[----:B--2---:R-:W-:-:S03]  /*44e0*/  LOP3.LUT R4, R28, 0xfffffff8, RZ, 0xc0, !PT ;  /* 0xfffffff81c047812 */ /* 0x004fc600078ec0ff */
[----:B------:R-:W2:Y:S01]  /*44f0*/  LDSM.16.M88.4 R232, [R252+0x4800] ;  /* 0x00480000fce8783b */ /* 0x000ea20000000200 */
[----:B---3--:R-:W-:Y:S01]  /*4500*/  SHF.R.S32.HI R8, RZ, 0x4, R6 ;  /* 0x00000004ff087819 */ /* 0x008fe20000011406 */
        /* <DEDUP_REMOVED lines=21> */
[----:B---3--:R-:W3:Y:S01]  /*4660*/  LDL R5, [R1+0x4] ;  /* 0x0000040001057983 */ /* 0x008ee20000100800 */
[----:B------:R-:W-:Y:S01]  /*4670*/  LOP3.LUT P1, RZ, R4, 0x2, RZ, 0xc0, !PT ;  /* 0x0000000204ff7812 */ /* 0x000fe2000782c0ff */
[----:B------:R-:W-:-:S05]  /*4680*/  IMAD.IADD R4, R9, 0x1, R10 ;  /* 0x0000000109047824 */ /* 0x000fca00078e020a */
[----:B------:R-:W-:Y:S01]  /*4690*/  LEA R4, R4, UR4, 0x1 ;  /* 0x0000000404047c11 */ /* 0x000fe2000f8e08ff */
[----:B-1----:R-:W-:Y:S01]  /*46a0*/  @P0 FMUL.FTZ R8, R13, R12 ;  /* 0x0000000c0d080220 */ /* 0x002fe20000410000 */
[----:B------:R-:W-:-:S03]  /*46b0*/  VIADD R6, R14, 0x11 ;  /* 0x000000110e067836 */ /* 0x000fc60000000000 */
[----:B------:R-:W-:Y:S04]  /*46c0*/  STL [R1], R4 ;  /* 0x0000000401007387 */ /* 0x000fe80000100800 */
[----:B------:R-:W1:Y:S04]  /*46d0*/  LDSM.16.M88.4 R148, [R4+0x12000] ;  /* 0x012000000494783b */ /* 0x000e680000000200 */
[----:B------:R-:W1:Y:S04]  /*46e0*/  LDSM.16.M88.4 R152, [R4+0x12800] ;  /* 0x012800000498783b */ /* 0x000e680000000200 */
        /* <DEDUP_REMOVED lines=14> */
[----:B-----5:R-:W-:-:S03]  /*47d0*/  VIADD R4, R14, 0x19 ;  /* 0x000000190e047836 */ /* 0x020fc60000000000 */
[----:B------:R-:W1:Y:S02]  /*47e0*/  LDSM.16.M88.4 R208, [R240+0x2800] ;  /* 0x00280000f0d0783b */ /* 0x000e640000000200 */
[----:B------:R-:W-:Y:S02]  /*47f0*/  I2FP.F32.S32 R11, R4 ;  /* 0x00000004000b7245 */ /* 0x000fe40000201400 */
[----:B------:R-:W1:Y:S01]  /*4800*/  LDSM.16.M88.4 R236, [R240+0x4000] ;  /* 0x00400000f0ec783b */ /* 0x000e620000000200 */
[----:B------:R-:W-:-:S03]  /*4810*/  I2FP.F32.S32 R4, R6 ;  /* 0x0000000600047245 */ /* 0x000fc60000201400 */
[----:B------:R-:W-:Y:S04]  /*4820*/  STL [R1+0x98], R11 ;  /* 0x0000980b01007387 */ /* 0x000fe80000100800 */
[----:B------:R-:W1:Y:S01]  /*4830*/  LDSM.16.M88.4 R240, [R240+0x4800] ;  /* 0x00480000f0f0783b */ /* 0x000e620000000200 */
[----:B------:R-:W-:Y:S01]  /*4840*/  UIADD3 UR20, UR35, 0x40, UR19 ;  /* 0x0000004023147890 */ /* 0x000fe2000fffe013 */
[----:B------:R-:W-:Y:S02]  /*4850*/  CS2R R30, SRZ ;  /* 0x00000000001e7805 */ /* 0x000fe4000001ff00 */
[----:B------:R-:W-:Y:S02]  /*4860*/  CS2R R28, SRZ ;  /* 0x00000000001c7805 */ /* 0x000fe4000001ff00 */
[----:B------:R-:W-:Y:S01]  /*4870*/  CS2R R32, SRZ ;  /* 0x0000000000207805 */ /* 0x000fe2000001ff00 */
[----:B------:R-:W-:Y:S01]  /*4880*/  UMOV UR5, URZ ;  /* 0x0000003f00057c82 */ /* 0x000fe20008000000 */
[----:B------:R-:W-:-:S02]  /*4890*/  UIADD3 UR19, UR19, 0x40, URZ ;  /* 0x0000004013137890 */ /* 0x000fc4000fffe03f */
[----:B------:R-:W-:Y:S01]  /*48a0*/  UIADD3 UR20, UR20, -UR10, URZ ;  /* 0x8000000a14147290 */ /* 0x000fe2000fffe03f */
[----:B------:R-:W-:Y:S01]  /*48b0*/  @UP1 UMOV UR5, UR15 ;  /* 0x0000000f00051c82 */ /* 0x000fe20008000000 */
[----:B---3--:R-:W3:Y:S04]  /*48c0*/  LDSM.16.M88.4 R156, [R5] ;  /* 0x00000000059c783b */ /* 0x008ee80000000200 */
        /* <DEDUP_REMOVED lines=10> */
[----:B----4-:R-:W-:-:S03]  /*4970*/  I2FP.F32.S32 R4, R8 ;  /* 0x0000000800047245 */ /* 0x010fc60000201400 */
[----:B------:R4:W-:Y:S04]  /*4980*/  STL [R1+0x8c], R5 ;  /* 0x00008c0501007387 */ /* 0x0009e80000100800 */
[----:B------:R5:W-:Y:S01]  /*4990*/  STL [R1+0x88], R4 ;  /* 0x0000880401007387 */ /* 0x000be20000100800 */
[----:B----4-:R-:W-:Y:S02]  /*49a0*/  I2FP.F32.S32 R5, R9 ;  /* 0x0000000900057245 */ /* 0x010fe40000201400 */
[----:B-----5:R-:W-:-:S03]  /*49b0*/  I2FP.F32.S32 R4, R10 ;  /* 0x0000000a00047245 */ /* 0x020fc60000201400 */
[----:B------:R-:W-:Y:S04]  /*49c0*/  STL [R1+0x84], R5 ;  /* 0x0000840501007387 */ /* 0x000fe80000100800 */
[----:B------:R4:W-:Y:S02]  /*49d0*/  STL [R1+0x80], R4 ;  /* 0x0000800401007387 */ /* 0x0009e40000100800 */
[----:B----4-:R-:W-:-:S05]  /*49e0*/  I2FP.F32.S32 R4, R14 ;  /* 0x0000000e00047245 */ /* 0x010fca0000201400 */
[----:B-123--:R4:W-:Y:S02]  /*49f0*/  STL [R1+0x7c], R4 ;  /* 0x00007c0401007387 */ /* 0x00e9e40000100800 */
.L_x_486:
        /* <DEDUP_REMOVED lines=118> */
[----:B------:R-:W1:Y:S04]  /*5160*/  LDSM.16.M88.4 R68, [R244+0x4800] ;  /* 0x00480000f444783b */ /* 0x000e680000000200 */
[----:B------:R-:W4:Y:S01]  /*5170*/  LDL R77, [R1+0xa4] ;  /* 0x0000a400014d7983 */ /* 0x000f220000100800 */
[C---:B---3--:R-:W-:Y:S03]  /*5180*/  HMMA.16816.F32 R4, R84.reuse, R88, R4 ;  /* 0x000000585404723c */ /* 0x048fe60000001804 */
[----:B------:R-:W3:Y:S03]  /*5190*/  LDL R76, [R1+0x64] ;  /* 0x00006400014c7983 */ /* 0x000ee60000100800 */
[C---:B------:R-:W-:Y:S11]  /*51a0*/  HMMA.16816.F32 R8, R84.reuse, R90, R8 ;  /* 0x0000005a5408723c */ /* 0x040ff60000001808 */
[----:B------:R-:W-:Y:S07]  /*51b0*/  @!UPT UIADD3 URZ, URZ, URZ, URZ ;  /* 0x0000003f3f3ff290 */ /* 0x000fee000fffe03f */
[----:B------:R-:W-:Y:S01]  /*51c0*/  FMUL.FTZ R7, R7, UR9 ;  /* 0x0000000907077c20 */ /* 0x000fe20008410000 */
[----:B------:R-:W-:Y:S01]  /*51d0*/  FMUL.FTZ R4, R4, UR9 ;  /* 0x0000000904047c20 */ /* 0x000fe20008410000 */
[----:B------:R-:W-:Y:S01]  /*51e0*/  FMUL.FTZ R5, R5, UR9 ;  /* 0x0000000905057c20 */ /* 0x000fe20008410000 */
[----:B------:R-:W-:Y:S01]  /*51f0*/  FMUL.FTZ R6, R6, UR9 ;  /* 0x0000000906067c20 */ /* 0x000fe20008410000 */
[----:B------:R-:W-:Y:S02]  /*5200*/  MUFU.TANH R96, R7 ;  /* 0x0000000700607308 */ /* 0x000fe40000002400 */
[----:B------:R-:W-:Y:S01]  /*5210*/  FMUL.FTZ R9, R9, UR9 ;  /* 0x0000000909097c20 */ /* 0x000fe20008410000 */
[----:B------:R-:W-:Y:S01]  /*5220*/  FMUL.FTZ R8, R8, UR9 ;  /* 0x0000000908087c20 */ /* 0x000fe20008410000 */
[----:B------:R-:W-:Y:S01]  /*5230*/  FMUL.FTZ R10, R10, UR9 ;  /* 0x000000090a0a7c20 */ /* 0x000fe20008410000 */
[----:B------:R-:W-:Y:S01]  /*5240*/  FMUL.FTZ R11, R11, UR9 ;  /* 0x000000090b0b7c20 */ /* 0x000fe20008410000 */
[C---:B-1----:R-:W-:Y:S04]  /*5250*/  HMMA.16816.F32 R12, R84.reuse, R68, R12 ;  /* 0x00000044540c723c */ /* 0x042fe8000000180c */
[----:B------:R-:W-:Y:S02]  /*5260*/  MUFU.TANH R88, R9 ;  /* 0x0000000900587308 */ /* 0x000fe40000002400 */
[----:B------:R-:W-:Y:S08]  /*5270*/  HMMA.16816.F32 R16, R84, R70, R16 ;  /* 0x000000465410723c */ /* 0x000ff00000001810 */
[----:B------:R-:W-:Y:S10]  /*5280*/  MUFU.TANH R91, R4 ;  /* 0x00000004005b7308 */ /* 0x000ff40000002400 */
[----:B------:R-:W4:Y:S01]  /*5290*/  MUFU.TANH R90, R5 ;  /* 0x00000005005a7308 */ /* 0x000f220000002400 */
[----:B------:R-:W-:Y:S01]  /*52a0*/  FMUL.FTZ R12, R12, UR9 ;  /* 0x000000090c0c7c20 */ /* 0x000fe20008410000 */
[----:B------:R-:W-:Y:S08]  /*52b0*/  FMUL.FTZ R14, R14, UR9 ;  /* 0x000000090e0e7c20 */ /* 0x000ff00008410000 */
[----:B------:R-:W1:Y:S01]  /*52c0*/  MUFU.TANH R99, R6 ;  /* 0x0000000600637308 */ /* 0x000e620000002400 */
[----:B------:R-:W-:Y:S01]  /*52d0*/  FMUL.FTZ R15, R15, UR9 ;  /* 0x000000090f0f7c20 */ /* 0x000fe20008410000 */
[----:B------:R-:W-:Y:S01]  /*52e0*/  FMUL.FTZ R13, R13, UR9 ;  /* 0x000000090d0d7c20 */ /* 0x000fe20008410000 */
[----:B------:R-:W-:Y:S01]  /*52f0*/  FMUL.FTZ R16, R16, UR9 ;  /* 0x0000000910107c20 */ /* 0x000fe20008410000 */
[----:B------:R-:W-:Y:S01]  /*5300*/  FMUL.FTZ R18, R18, UR9 ;  /* 0x0000000912127c20 */ /* 0x000fe20008410000 */
[----:B------:R-:W-:Y:S01]  /*5310*/  FMUL.FTZ R17, R17, UR9 ;  /* 0x0000000911117c20 */ /* 0x000fe20008410000 */
[----:B------:R-:W-:Y:S04]  /*5320*/  FMUL.FTZ R19, R19, UR9 ;  /* 0x0000000913137c20 */ /* 0x000fe80008410000 */
[----:B------:R1:W-:Y:S10]  /*5330*/  MUFU.TANH R92, R12 ;  /* 0x0000000c005c7308 */ /* 0x0003f40000002400 */
[----:B------:R1:W-:Y:S10]  /*5340*/  MUFU.TANH R95, R14 ;  /* 0x0000000e005f7308 */ /* 0x0003f40000002400 */
[----:B------:R-:W3:Y:S01]  /*5350*/  MUFU.TANH R89, R8 ;  /* 0x0000000800597308 */ /* 0x000ee20000002400 */
[----:B-1----:R-:W3:Y:S09]  /*5360*/  LDL R12, [R1+0x84] ;  /* 0x00008400010c7983 */ /* 0x002ef20000100800 */
[----:B------:R-:W1:Y:S01]  /*5370*/  MUFU.TANH R98, R10 ;  /* 0x0000000a00627308 */ /* 0x000e620000002400 */
[----:B------:R-:W3:Y:S09]  /*5380*/  LDL R14, [R1+0x88] ;  /* 0x00008800010e7983 */ /* 0x000ef20000100800 */
[----:B------:R1:W-:Y:S10]  /*5390*/  MUFU.TANH R94, R15 ;  /* 0x0000000f005e7308 */ /* 0x0003f40000002400 */
[----:B------:R-:W3:Y:S10]  /*53a0*/  MUFU.TANH R97, R11 ;  /* 0x0000000b00617308 */ /* 0x000ef40000002400 */
[----:B------:R1:W3:Y:S02]  /*53b0*/  MUFU.TANH R86, R13 ;  /* 0x0000000d00567308 */ /* 0x0002e40000002400 */
[----:B-1----:R-:W3:Y:S08]  /*53c0*/  LDL R15, [R1+0x8c] ;  /* 0x00008c00010f7983 */ /* 0x002ef00000100800 */
[----:B------:R-:W1:Y:S10]  /*53d0*/  MUFU.TANH R85, R16 ;  /* 0x0000001000557308 */ /* 0x000e740000002400 */
[----:B------:R-:W-:Y:S01]  /*53e0*/  MUFU.TANH R93, R18 ;  /* 0x00000012005d7308 */ /* 0x000fe20000002400 */
[----:B------:R-:W3:Y:S09]  /*53f0*/  LDL R13, [R1+0x90] ;  /* 0x00009000010d7983 */ /* 0x000ef20000100800 */
[----:B------:R-:W1:Y:S10]  /*5400*/  MUFU.TANH R84, R17 ;  /* 0x0000001100547308 */ /* 0x000e740000002400 */
[----:B------:R-:W1:Y:S01]  /*5410*/  MUFU.TANH R87, R19 ;  /* 0x0000001300577308 */ /* 0x000e620000002400 */
[----:B--2---:R-:W-:Y:S01]  /*5420*/  @!P0 IADD3 R10, R72, 0x1, RZ ;  /* 0x00000001480a8810 */ /* 0x004fe20007ffe0ff */
[----:B----4-:R-:W-:Y:S01]  /*5430*/  FFMA.FTZ R4, R73, UR5, R90 ;  /* 0x0000000549047c23 */ /* 0x010fe2000801005a */
[----:B------:R-:W-:Y:S01]  /*5440*/  FFMA.FTZ R6, R74, UR5, R91 ;  /* 0x000000054a067c23 */ /* 0x000fe2000801005b */
[----:B------:R-:W-:Y:S04]  /*5450*/  @!P0 IADD3 R7, R77, UR15, RZ ;  /* 0x0000000f4d078c10 */ /* 0x000fe8000fffe0ff */
[----:B------:R-:W-:Y:S01]  /*5460*/  @!P0 VIMNMX R9, R7, UR10, PT ;  /* 0x0000000a07098c48 */ /* 0x000fe2000bfe0100 */
[C---:B---3--:R-:W-:Y:S01]  /*5470*/  FMUL.FTZ R5, R76.reuse, 1.4426950216293334961 ;  /* 0x3fb8aa3b4c057820 */ /* 0x048fe20000410000 */
[----:B------:R-:W-:Y:S02]  /*5480*/  FSETP.NEU.FTZ.AND P1, PT, R76, -INF , PT ;  /* 0xff8000004c00780b */ /* 0x000fe40003f3d000 */
[-C--:B------:R-:W-:Y:S02]  /*5490*/  @!P0 ISETP.GE.AND P2, PT, R72, R9.reuse, PT ;  /* 0x000000094800820c */ /* 0x080fe40003f46270 */
[----:B------:R-:W-:Y:S02]  /*54a0*/  FSEL R5, R5, RZ, P1 ;  /* 0x000000ff05057208 */ /* 0x000fe40000800000 */
[----:B------:R-:W-:Y:S02]  /*54b0*/  @!P0 FSEL R6, R6, -INF , !P2 ;  /* 0xff80000006068808 */ /* 0x000fe40005000000 */
[----:B------:R-:W-:Y:S02]  /*54c0*/  MOV R76, 0x8 ;  /* 0x00000008004c7802 */ /* 0x000fe40000000f00 */
[-C--:B------:R-:W-:Y:S01]  /*54d0*/  @!P0 ISETP.GE.AND P2, PT, R10, R9.reuse, PT ;  /* 0x000000090a00820c */ /* 0x080fe20003f46270 */
[--C-:B------:R-:W-:Y:S01]  /*54e0*/  FFMA.FTZ R8, R6, UR16, -R5.reuse ;  /* 0x0000001006087c23 */ /* 0x100fe20008010805 */
[----:B------:R-:W-:Y:S01]  /*54f0*/  @!P0 VIADDMNMX R6, R7, R76, UR10, PT ;  /* 0x0000000a07068e46 */ /* 0x000fe2000b80014c */
[C---:B------:R-:W-:Y:S01]  /*5500*/  FMUL.FTZ R7, R75.reuse, 1.4426950216293334961 ;  /* 0x3fb8aa3b4b077820 */ /* 0x040fe20000410000 */
[----:B------:R-:W-:Y:S01]  /*5510*/  @!P0 FSEL R4, R4, -INF , !P2 ;  /* 0xff80000004048808 */ /* 0x000fe20005000000 */
[----:B------:R2:W-:Y:S01]  /*5520*/  MUFU.EX2 R251, R8 ;  /* 0x0000000800fb7308 */ /* 0x0005e20000000800 */
[----:B------:R-:W-:Y:S02]  /*5530*/  FSETP.NEU.FTZ.AND P1, PT, R75, -INF , PT ;  /* 0xff8000004b00780b */ /* 0x000fe40003f3d000 */
[-C--:B------:R-:W-:Y:S01]  /*5540*/  @!P0 ISETP.GE.AND P2, PT, R72, R6.reuse, PT ;  /* 0x000000064800820c */ /* 0x080fe20003f46270 */
[----:B------:R-:W-:Y:S01]  /*5550*/  FFMA.FTZ R11, R4, UR16, -R5 ;  /* 0x00000010040b7c23 */ /* 0x000fe20008010805 */
[----:B------:R-:W-:Y:S01]  /*5560*/  FSEL R4, R7, RZ, P1 ;  /* 0x000000ff07047208 */ /* 0x000fe20000800000 */
[----:B------:R-:W-:Y:S01]  /*5570*/  FFMA.FTZ R7, R73, UR5, R96 ;  /* 0x0000000549077c23 */ /* 0x000fe20008010060 */
[-C--:B------:R-:W-:Y:S03]  /*5580*/  @!P0 ISETP.GE.AND P1, PT, R10, R6.reuse, PT ;  /* 0x000000060a00820c */ /* 0x080fe60003f26270 */
[----:B------:R3:W-:Y:S01]  /*5590*/  MUFU.EX2 R249, R11 ;  /* 0x0000000b00f97308 */ /* 0x0007e20000000800 */
[----:B------:R-:W-:Y:S02]  /*55a0*/  @!P0 IADD3 R10, R72, 0x8, RZ ;  /* 0x00000008480a8810 */ /* 0x000fe40007ffe0ff */
[----:B------:R-:W-:Y:S02]  /*55b0*/  @!P0 FSEL R7, R7, -INF , !P1 ;  /* 0xff80000007078808 */ /* 0x000fe40004800000 */
[-C--:B------:R-:W-:Y:S03]  /*55c0*/  @!P0 ISETP.GE.AND P1, PT, R10, R9.reuse, PT ;  /* 0x000000090a00820c */ /* 0x080fe60003f26270 */
[--C-:B------:R-:W-:Y:S01]  /*55d0*/  FFMA.FTZ R7, R7, UR16, -R4.reuse ;  /* 0x0000001007077c23 */ /* 0x100fe20008010804 */
[----:B--2---:R-:W-:Y:S03]  /*55e0*/  FFMA.FTZ R8, R74, UR5, R99 ;  /* 0x000000054a087c23 */ /* 0x004fe60008010063 */
[----:B------:R-:W-:Y:S02]  /*55f0*/  MUFU.EX2 R110, R7 ;  /* 0x00000007006e7308 */ /* 0x000fe40000000800 */
[----:B------:R-:W-:Y:S02]  /*5600*/  @!P0 FSEL R8, R8, -INF , !P2 ;  /* 0xff80000008088808 */ /* 0x000fe40005000000 */
[----:B---3--:R-:W-:Y:S03]  /*5610*/  @!P0 IADD3 R11, R72, 0x9, RZ ;  /* 0x00000009480b8810 */ /* 0x008fe60007ffe0ff */
[----:B------:R-:W-:Y:S04]  /*5620*/  FFMA.FTZ R8, R8, UR16, -R4 ;  /* 0x0000001008087c23 */ /* 0x000fe80008010804 */
[----:B------:R2:W-:Y:S02]  /*5630*/  MUFU.EX2 R111, R8 ;  /* 0x00000008006f7308 */ /* 0x0005e40000000800 */
[----:B--2---:R-:W-:Y:S05]  /*5640*/  FFMA.FTZ R8, R12, UR5, R89 ;  /* 0x000000050c087c23 */ /* 0x004fea0008010059 */
[----:B------:R-:W-:Y:S02]  /*5650*/  @!P0 FSEL R8, R8, -INF , !P1 ;  /* 0xff80000008088808 */ /* 0x000fe40004800000 */
[-C--:B------:R-:W-:Y:S01]  /*5660*/  @!P0 ISETP.GE.AND P1, PT, R11, R9.reuse, PT ;  /* 0x000000090b00820c */ /* 0x080fe20003f26270 */
[----:B------:R-:W-:Y:S02]  /*5670*/  FFMA.FTZ R7, R14, UR5, R88 ;  /* 0x000000050e077c23 */ /* 0x000fe40008010058 */
[--C-:B------:R-:W-:Y:S03]  /*5680*/  FFMA.FTZ R8, R8, UR16, -R5.reuse ;  /* 0x0000001008087c23 */ /* 0x100fe60008010805 */
[----:B------:R-:W-:Y:S01]  /*5690*/  @!P0 FSEL R7, R7, -INF , !P1 ;  /* 0xff80000007078808 */ /* 0x000fe20004800000 */
[----:B------:R2:W-:Y:S01]  /*56a0*/  MUFU.EX2 R248, R8 ;  /* 0x0000000800f87308 */ /* 0x0005e20000000800 */
[-C--:B------:R-:W-:Y:S02]  /*56b0*/  @!P0 ISETP.GE.AND P1, PT, R10, R6.reuse, PT ;  /* 0x000000060a00820c */ /* 0x080fe40003f26270 */
[----:B------:R-:W-:Y:S01]  /*56c0*/  @!P0 IADD3 R10, R72, 0x10, RZ ;  /* 0x00000010480a8810 */ /* 0x000fe20007ffe0ff */
[----:B------:R-:W-:Y:S06]  /*56d0*/  FFMA.FTZ R7, R7, UR16, -R5 ;  /* 0x0000001007077c23 */ /* 0x000fec0008010805 */
[----:B------:R3:W-:Y:S01]  /*56e0*/  MUFU.EX2 R246, R7 ;  /* 0x0000000700f67308 */ /* 0x0007e20000000800 */
[----:B--2---:R-:W-:Y:S02]  /*56f0*/  FFMA.FTZ R8, R12, UR5, R98 ;  /* 0x000000050c087c23 */ /* 0x004fe40008010062 */
[----:B------:R-:W1:Y:S03]  /*5700*/  LDL R12, [R1+0x94] ;  /* 0x00009400010c7983 */ /* 0x000e660000100800 */
[----:B------:R-:W-:Y:S02]  /*5710*/  @!P0 FSEL R8, R8, -INF , !P1 ;  /* 0xff80000008088808 */ /* 0x000fe40004800000 */
[-C--:B------:R-:W-:Y:S01]  /*5720*/  @!P0 ISETP.GE.AND P1, PT, R11, R6.reuse, PT ;  /* 0x000000060b00820c */ /* 0x080fe20003f26270 */
[----:B---3--:R-:W-:Y:S01]  /*5730*/  FFMA.FTZ R7, R14, UR5, R97 ;  /* 0x000000050e077c23 */ /* 0x008fe20008010061 */
[----:B------:R-:W-:Y:S01]  /*5740*/  @!P0 IADD3 R11, R72, 0x11, RZ ;  /* 0x00000011480b8810 */ /* 0x000fe20007ffe0ff */
[----:B------:R-:W2:Y:S01]  /*5750*/  LDL R14, [R1+0x98] ;  /* 0x00009800010e7983 */ /* 0x000ea20000100800 */
[--C-:B------:R-:W-:Y:S02]  /*5760*/  FFMA.FTZ R8, R8, UR16, -R4.reuse ;  /* 0x0000001008087c23 */ /* 0x100fe40008010804 */
[----:B------:R-:W-:Y:S02]  /*5770*/  @!P0 FSEL R7, R7, -INF , !P1 ;  /* 0xff80000007078808 */ /* 0x000fe40004800000 */
[----:B------:R3:W-:Y:S01]  /*5780*/  MUFU.EX2 R109, R8 ;  /* 0x00000008006d7308 */ /* 0x0007e20000000800 */
[-C--:B------:R-:W-:Y:S02]  /*5790*/  @!P0 ISETP.GE.AND P1, PT, R10, R9.reuse, PT ;  /* 0x000000090a00820c */ /* 0x080fe40003f26270 */
[----:B------:R-:W-:Y:S07]  /*57a0*/  FFMA.FTZ R7, R7, UR16, -R4 ;  /* 0x0000001007077c23 */ /* 0x000fee0008010804 */
[----:B------:R4:W-:Y:S01]  /*57b0*/  MUFU.EX2 R108, R7 ;  /* 0x00000007006c7308 */ /* 0x0009e20000000800 */
[----:B---3--:R-:W-:Y:S05]  /*57c0*/  FFMA.FTZ R8, R15, UR5, R92 ;  /* 0x000000050f087c23 */ /* 0x008fea000801005c */
[----:B------:R-:W-:Y:S02]  /*57d0*/  @!P0 FSEL R8, R8, -INF , !P1 ;  /* 0xff80000008088808 */ /* 0x000fe40004800000 */
[-C--:B------:R-:W-:Y:S01]  /*57e0*/  @!P0 ISETP.GE.AND P1, PT, R11, R9.reuse, PT ;  /* 0x000000090b00820c */ /* 0x080fe20003f26270 */
[----:B----4-:R-:W-:Y:S02]  /*57f0*/  FFMA.FTZ R7, R13, UR5, R86 ;  /* 0x000000050d077c23 */ /* 0x010fe40008010056 */
[--C-:B------:R-:W-:Y:S03]  /*5800*/  FFMA.FTZ R8, R8, UR16, -R5.reuse ;  /* 0x0000001008087c23 */ /* 0x100fe60008010805 */
[----:B------:R-:W-:Y:S01]  /*5810*/  @!P0 FSEL R7, R7, -INF , !P1 ;  /* 0xff80000007078808 */ /* 0x000fe20004800000 */
[----:B------:R3:W-:Y:S01]  /*5820*/  MUFU.EX2 R250, R8 ;  /* 0x0000000800fa7308 */ /* 0x0007e20000000800 */
[-C--:B------:R-:W-:Y:S02]  /*5830*/  @!P0 ISETP.GE.AND P1, PT, R10, R6.reuse, PT ;  /* 0x000000060a00820c */ /* 0x080fe40003f26270 */
[----:B------:R-:W-:Y:S01]  /*5840*/  @!P0 IADD3 R10, R72, 0x19, RZ ;  /* 0x00000019480a8810 */ /* 0x000fe20007ffe0ff */
[----:B------:R-:W-:Y:S06]  /*5850*/  FFMA.FTZ R7, R7, UR16, -R5 ;  /* 0x0000001007077c23 */ /* 0x000fec0008010805 */
[----:B------:R4:W2:Y:S01]  /*5860*/  MUFU.EX2 R247, R7 ;  /* 0x0000000700f77308 */ /* 0x0008a20000000800 */
[----:B---3--:R-:W-:Y:S05]  /*5870*/  FFMA.FTZ R8, R15, UR5, R95 ;  /* 0x000000050f087c23 */ /* 0x008fea000801005f */
[----:B------:R-:W-:Y:S02]  /*5880*/  @!P0 FSEL R8, R8, -INF , !P1 ;  /* 0xff80000008088808 */ /* 0x000fe40004800000 */
[-C--:B------:R-:W-:Y:S01]  /*5890*/  @!P0 ISETP.GE.AND P1, PT, R11, R6.reuse, PT ;  /* 0x000000060b00820c */ /* 0x080fe20003f26270 */
[----:B----4-:R-:W-:Y:S01]  /*58a0*/  FFMA.FTZ R7, R13, UR5, R94 ;  /* 0x000000050d077c23 */ /* 0x010fe2000801005e */
[----:B------:R-:W-:Y:S01]  /*58b0*/  @!P0 IADD3 R11, R72, 0x18, RZ ;  /* 0x00000018480b8810 */ /* 0x000fe20007ffe0ff */
[--C-:B------:R-:W-:Y:S01]  /*58c0*/  FFMA.FTZ R8, R8, UR16, -R4.reuse ;  /* 0x0000001008087c23 */ /* 0x100fe20008010804 */
[----:B------:R-:W3:Y:S02]  /*58d0*/  LDL R13, [R1+0x78] ;  /* 0x00007800010d7983 */ /* 0x000ee40000100800 */
[----:B------:R-:W-:Y:S01]  /*58e0*/  @!P0 FSEL R7, R7, -INF , !P1 ;  /* 0xff80000007078808 */ /* 0x000fe20004800000 */
[----:B------:R1:W-:Y:S01]  /*58f0*/  MUFU.EX2 R107, R8 ;  /* 0x00000008006b7308 */ /* 0x0003e20000000800 */
[CC--:B------:R-:W-:Y:S02]  /*5900*/  @!P0 ISETP.GE.AND P1, PT, R11.reuse, R9.reuse, PT ;  /* 0x000000090b00820c */ /* 0x0c0fe40003f26270 */
[-C--:B------:R-:W-:Y:S01]  /*5910*/  @!P0 ISETP.GE.AND P2, PT, R11, R6.reuse, PT ;  /* 0x000000060b00820c */ /* 0x080fe20003f46270 */
[----:B------:R-:W-:Y:S06]  /*5920*/  FFMA.FTZ R7, R7, UR16, -R4 ;  /* 0x0000001007077c23 */ /* 0x000fec0008010804 */
[----:B------:R2:W4:Y:S01]  /*5930*/  MUFU.EX2 R106, R7 ;  /* 0x00000007006a7308 */ /* 0x0005220000000800 */
[----:B-1----:R-:W-:Y:S05]  /*5940*/  FFMA.FTZ R8, R12, UR5, R85 ;  /* 0x000000050c087c23 */ /* 0x002fea0008010055 */
[----:B------:R-:W-:Y:S02]  /*5950*/  @!P0 FSEL R8, R8, -INF , !P1 ;  /* 0xff80000008088808 */ /* 0x000fe40004800000 */
[----:B------:R-:W-:Y:S01]  /*5960*/  @!P0 ISETP.GE.AND P1, PT, R10, R9, PT ;  /* 0x000000090a00820c */ /* 0x000fe20003f26270 */
[----:B--2---:R-:W-:Y:S02]  /*5970*/  FFMA.FTZ R7, R14, UR5, R84 ;  /* 0x000000050e077c23 */ /* 0x004fe40008010054 */
[----:B------:R-:W-:Y:S01]  /*5980*/  FFMA.FTZ R9, R8, UR16, -R5 ;  /* 0x0000001008097c23 */ /* 0x000fe20008010805 */
[----:B------:R-:W-:Y:S02]  /*5990*/  FFMA.FTZ R8, R12, UR5, R93 ;  /* 0x000000050c087c23 */ /* 0x000fe4000801005d */
[----:B------:R-:W2:Y:S01]  /*59a0*/  LDL R12, [R1+0x74] ;  /* 0x00007400010c7983 */ /* 0x000ea20000100800 */
[----:B------:R-:W-:Y:S01]  /*59b0*/  @!P0 FSEL R7, R7, -INF , !P1 ;  /* 0xff80000007078808 */ /* 0x000fe20004800000 */
[----:B------:R-:W-:Y:S01]  /*59c0*/  MUFU.EX2 R245, R9 ;  /* 0x0000000900f57308 */ /* 0x000fe20000000800 */
[----:B------:R-:W-:Y:S01]  /*59d0*/  @!P0 ISETP.GE.AND P1, PT, R10, R6, PT ;  /* 0x000000060a00820c */ /* 0x000fe20003f26270 */
[----:B------:R-:W-:Y:S01]  /*59e0*/  FFMA.FTZ R6, R14, UR5, R87 ;  /* 0x000000050e067c23 */ /* 0x000fe20008010057 */
[----:B------:R-:W-:Y:S01]  /*59f0*/  @!P0 FSEL R8, R8, -INF , !P2 ;  /* 0xff80000008088808 */ /* 0x000fe20005000000 */
[----:B------:R-:W-:Y:S01]  /*5a00*/  FFMA.FTZ R5, R7, UR16, -R5 ;  /* 0x0000001007057c23 */ /* 0x000fe20008010805 */
[----:B------:R-:W-:Y:S02]  /*5a10*/  F2FP.F16.F32.PACK_AB R7, R247, R250 ;  /* 0x000000faf707723e */ /* 0x000fe400000000ff */
[----:B------:R-:W-:Y:S01]  /*5a20*/  @!P0 FSEL R6, R6, -INF , !P1 ;  /* 0xff80000006068808 */ /* 0x000fe20004800000 */
[--C-:B------:R-:W-:Y:S02]  /*5a30*/  FFMA.FTZ R8, R8, UR16, -R4.reuse ;  /* 0x0000001008087c23 */ /* 0x100fe40008010804 */
[----:B------:R1:W4:Y:S02]  /*5a40*/  MUFU.EX2 R244, R5 ;  /* 0x0000000500f47308 */ /* 0x0003240000000800 */
[----:B------:R-:W-:Y:S01]  /*5a50*/  FFMA.FTZ R4, R6, UR16, -R4 ;  /* 0x0000001006047c23 */ /* 0x000fe20008010804 */
[----:B------:R-:W-:Y:S07]  /*5a60*/  F2FP.F16.F32.PACK_AB R6, R249, R251 ;  /* 0x000000fbf906723e */ /* 0x000fee00000000ff */
[----:B------:R4:W-:Y:S01]  /*5a70*/  MUFU.EX2 R104, R4 ;  /* 0x0000000400687308 */ /* 0x0009e20000000800 */
[----:B------:R4:W-:Y:S09]  /*5a80*/  STS [R103+0x14000], R6 ;  /* 0x0140000667007388 */ /* 0x0009f20000000800 */
[----:B------:R4:W3:Y:S01]  /*5a90*/  MUFU.EX2 R105, R8 ;  /* 0x0000000800697308 */ /* 0x0008e20000000800 */
[----:B-1----:R-:W-:Y:S05]  /*5aa0*/  F2FP.F16.F32.PACK_AB R5, R110, R111 ;  /* 0x0000006f6e05723e */ /* 0x002fea00000000ff */
[----:B------:R1:W-:Y:S01]  /*5ab0*/  STS [R103+0x14400], R5 ;  /* 0x0144000567007388 */ /* 0x0003e20000000800 */
[----:B----4-:R-:W-:Y:S05]  /*5ac0*/  F2FP.F16.F32.PACK_AB R4, R246, R248 ;  /* 0x000000f8f604723e */ /* 0x010fea00000000ff */
[----:B------:R4:W-:Y:S01]  /*5ad0*/  STS [R102+0x14000], R4 ;  /* 0x0140000466007388 */ /* 0x0009e20000000800 */
[----:B------:R-:W-:Y:S02]  /*5ae0*/  F2FP.F16.F32.PACK_AB R8, R108, R109 ;  /* 0x0000006d6c08723e */ /* 0x000fe400000000ff */
[----:B------:R-:W-:Y:S03]  /*5af0*/  F2FP.F16.F32.PACK_AB R6, R106, R107 ;  /* 0x0000006b6a06723e */ /* 0x000fe600000000ff */
[----:B------:R-:W-:Y:S04]  /*5b00*/  STS [R102+0x14400], R8 ;  /* 0x0144000866007388 */ /* 0x000fe80000000800 */
[----:B------:R-:W-:Y:S04]  /*5b10*/  STS [R101+0x14000], R7 ;  /* 0x0140000765007388 */ /* 0x000fe80000000800 */
[----:B------:R-:W-:Y:S01]  /*5b20*/  STS [R101+0x14400], R6 ;  /* 0x0144000665007388 */ /* 0x000fe20000000800 */
[----:B-1----:R-:W-:Y:S02]  /*5b30*/  F2FP.F16.F32.PACK_AB R5, R244, R245 ;  /* 0x000000f5f405723e */ /* 0x002fe400000000ff */
[----:B---3--:R-:W-:Y:S03]  /*5b40*/  IADD3 R82, P0, R13, UR14, RZ ;  /* 0x0000000e0d527c10 */ /* 0x008fe6000ff1e0ff */
[----:B------:R-:W-:Y:S01]  /*5b50*/  STS [R100+0x14000], R5 ;  /* 0x0140000564007388 */ /* 0x000fe20000000800 */
[----:B----4-:R-:W-:Y:S05]  /*5b60*/  F2FP.F16.F32.PACK_AB R4, R104, R105 ;  /* 0x000000696804723e */ /* 0x010fea00000000ff */
[----:B------:R-:W-:Y:S04]  /*5b70*/  STS [R100+0x14400], R4 ;  /* 0x0144000464007388 */ /* 0x000fe80000000800 */
[----:B------:R-:W1:Y:S04]  /*5b80*/  LDSM.16.M88.4 R16, [R115+0x6000] ;  /* 0x006000007310783b */ /* 0x000e680000000200 */
[----:B------:R-:W3:Y:S04]  /*5b90*/  LDSM.16.M88.4 R68, [R114+0x6000] ;  /* 0x006000007244783b */ /* 0x000ee80000000200 */
[----:B------:R-:W4:Y:S04]  /*5ba0*/  LDSM.16.M88.4 R72, [R113+0x6000] ;  /* 0x006000007148783b */ /* 0x000f280000000200 */
[----:B------:R-:W4:Y:S01]  /*5bb0*/  LDSM.16.M88.4 R76, [R112+0x6000] ;  /* 0x00600000704c783b */ /* 0x000f220000000200 */
[C---:B-1----:R-:W-:Y:S06]  /*5bc0*/  HMMA.16816.F32 R4, R16.reuse, R148, RZ ;  /* 0x000000941004723c */ /* 0x042fec00000018ff */
[C---:B------:R-:W-:Y:S01]  /*5bd0*/  HMMA.16816.F32 R8, R16.reuse, R150, RZ ;  /* 0x000000961008723c */ /* 0x040fe200000018ff */
[----:B--2---:R-:W-:Y:S05]  /*5be0*/  IADD3.X R83, R12, UR13, RZ, P0, !PT ;  /* 0x0000000d0c537c10 */ /* 0x004fea00087fe4ff */
[C---:B------:R-:W-:Y:S01]  /*5bf0*/  HMMA.16816.F32 R12, R16.reuse, R152, RZ ;  /* 0x00000098100c723c */ /* 0x040fe200000018ff */
[----:B------:R-:W-:Y:S01]  /*5c00*/  PLOP3.LUT P0, PT, PT, PT, UP0, 0x80, 0x0 ;  /* 0x000000000000781c */ /* 0x000fe20003f0f008 */
[----:B------:R-:W2:Y:S04]  /*5c10*/  LDG.E R81, desc[UR6][R82.64] ;  /* 0x0000000652517981 */ /* 0x000ea8000c1e1900 */
[----:B------:R-:W-:Y:S01]  /*5c20*/  HMMA.16816.F32 R16, R16, R154, RZ ;  /* 0x0000009a1010723c */ /* 0x000fe200000018ff */
[----:B------:R-:W2:Y:S05]  /*5c30*/  LDG.E R80, desc[UR6][R82.64+0x20] ;  /* 0x0000200652507981 */ /* 0x000eaa000c1e1900 */
[C---:B---3--:R-:W-:Y:S06]  /*5c40*/  HMMA.16816.F32 R4, R68.reuse, R156, R4 ;  /* 0x0000009c4404723c */ /* 0x048fec0000001804 */
[C---:B------:R-:W-:Y:S06]  /*5c50*/  HMMA.16816.F32 R8, R68.reuse, R158, R8 ;  /* 0x0000009e4408723c */ /* 0x040fec0000001808 */
[C---:B------:R-:W-:Y:S06]  /*5c60*/  HMMA.16816.F32 R12, R68.reuse, R160, R12 ;  /* 0x000000a0440c723c */ /* 0x040fec000000180c */
[----:B------:R-:W-:Y:S01]  /*5c70*/  HMMA.16816.F32 R16, R68, R162, R16 ;  /* 0x000000a24410723c */ /* 0x000fe20000001810 */
[----:B------:R-:W1:Y:S05]  /*5c80*/  LDSM.16.M88.4 R68, [R115+0x8000] ;  /* 0x008000007344783b */ /* 0x000e6a0000000200 */
[C---:B----4-:R-:W-:Y:S06]  /*5c90*/  HMMA.16816.F32 R4, R72.reuse, R164, R4 ;  /* 0x000000a44804723c */ /* 0x050fec0000001804 */
        /* <DEDUP_REMOVED lines=18> */
[----:B------:R3:W1:Y:S05]  /*5dc0*/  LDSM.16.M88.4 R72, [R115+0xa000] ;  /* 0x00a000007348783b */ /* 0x00066a0000000200 */
[C---:B----4-:R-:W-:Y:S06]  /*5dd0*/  HMMA.16816.F32 R4, R76.reuse, R196, R4 ;  /* 0x000000c44c04723c */ /* 0x050fec0000001804 */
[C---:B------:R-:W-:Y:S06]  /*5de0*/  HMMA.16816.F32 R8, R76.reuse, R198, R8 ;  /* 0x000000c64c08723c */ /* 0x040fec0000001808 */
[C---:B------:R-:W-:Y:S06]  /*5df0*/  HMMA.16816.F32 R12, R76.reuse, R200, R12 ;  /* 0x000000c84c0c723c */ /* 0x040fec000000180c */
[----:B------:R-:W-:Y:S01]  /*5e00*/  HMMA.16816.F32 R16, R76, R202, R16 ;  /* 0x000000ca4c10723c */ /* 0x000fe20000001810 */
[----:B------:R4:W4:Y:S04]  /*5e10*/  LDSM.16.M88.4 R76, [R114+0xa000] ;  /* 0x00a00000724c783b */ /* 0x0009280000000200 */
[----:B---3-5:R3:W5:Y:S01]  /*5e20*/  LDL.LU R115, [R1+0xe8] ;  /* 0x0000e80001737983 */ /* 0x0287620000300800 */
[C---:B-1----:R-:W-:Y:S06]  /*5e30*/  HMMA.16816.F32 R4, R68.reuse, R204, R4 ;  /* 0x000000cc4404723c */ /* 0x042fec0000001804 */
[C---:B------:R-:W-:Y:S06]  /*5e40*/  HMMA.16816.F32 R8, R68.reuse, R206, R8 ;  /* 0x000000ce4408723c */ /* 0x040fec0000001808 */
[C---:B------:R-:W-:Y:S06]  /*5e50*/  HMMA.16816.F32 R12, R68.reuse, R208, R12 ;  /* 0x000000d0440c723c */ /* 0x040fec000000180c */
[----:B------:R-:W-:Y:S01]  /*5e60*/  HMMA.16816.F32 R16, R68, R210, R16 ;  /* 0x000000d24410723c */ /* 0x000fe20000001810 */
[----:B------:R1:W3:Y:S04]  /*5e70*/  LDSM.16.M88.4 R68, [R113+0xa000] ;  /* 0x00a000007144783b */ /* 0x0002e80000000200 */
[----:B----4-:R4:W5:Y:S01]  /*5e80*/  LDL.LU R114, [R1+0xe4] ;  /* 0x0000e40001727983 */ /* 0x0109620000300800 */
[C---:B------:R-:W-:Y:S06]  /*5e90*/  HMMA.16816.F32 R4, R72.reuse, R212, R4 ;  /* 0x000000d44804723c */ /* 0x040fec0000001804 */
        /* <DEDUP_REMOVED lines=10> */
[C---:B---3--:R-:W-:Y:S06]  /*5f40*/  HMMA.16816.F32 R4, R68.reuse, R228, R4 ;  /* 0x000000e44404723c */ /* 0x048fec0000001804 */
[C---:B------:R-:W-:Y:S06]  /*5f50*/  HMMA.16816.F32 R8, R68.reuse, R230, R8 ;  /* 0x000000e64408723c */ /* 0x040fec0000001808 */
[C---:B------:R-:W-:Y:S06]  /*5f60*/  HMMA.16816.F32 R12, R68.reuse, R232, R12 ;  /* 0x000000e8440c723c */ /* 0x040fec000000180c */
[----:B------:R-:W-:Y:S06]  /*5f70*/  HMMA.16816.F32 R16, R68, R234, R16 ;  /* 0x000000ea4410723c */ /* 0x000fec0000001810 */
[C---:B------:R-:W-:Y:S06]  /*5f80*/  HMMA.16816.F32 R4, R72.reuse, R236, R4 ;  /* 0x000000ec4804723c */ /* 0x040fec0000001804 */
[C---:B------:R-:W-:Y:S06]  /*5f90*/  HMMA.16816.F32 R8, R72.reuse, R238, R8 ;  /* 0x000000ee4808723c */ /* 0x040fec0000001808 */
[C---:B------:R-:W-:Y:S06]  /*5fa0*/  HMMA.16816.F32 R12, R72.reuse, R240, R12 ;  /* 0x000000f0480c723c */ /* 0x040fec000000180c */
[----:B------:R-:W-:Y:S06]  /*5fb0*/  HMMA.16816.F32 R16, R72, R242, R16 ;  /* 0x000000f24810723c */ /* 0x000fec0000001810 */
[C---:B--2---:R-:W-:Y:S01]  /*5fc0*/  FADD.FTZ R4, -R81.reuse, R4 ;  /* 0x0000000451047221 */ /* 0x044fe20000010100 */
[C---:B------:R-:W-:Y:S05]  /*5fd0*/  FADD.FTZ R5, -R81.reuse, R5 ;  /* 0x0000000551057221 */ /* 0x040fea0000010100 */
[C---:B------:R-:W-:Y:S01]  /*5fe0*/  FADD.FTZ R70, -R81.reuse, R8 ;  /* 0x0000000851467221 */ /* 0x040fe20000010100 */
[----:B------:R-:W-:Y:S01]  /*5ff0*/  FADD.FTZ R9, -R81, R9 ;  /* 0x0000000951097221 */ /* 0x000fe20000010100 */
[----:B------:R-:W-:Y:S01]  /*6000*/  FMUL.FTZ R68, R251, R4 ;  /* 0x00000004fb447220 */ /* 0x000fe20000410000 */
[----:B------:R-:W-:Y:S01]  /*6010*/  FFMA.FTZ R4, -R91, R91, 1 ;  /* 0x3f8000005b047423 */ /* 0x000fe2000001015b */
[----:B------:R-:W-:Y:S01]  /*6020*/  FMUL.FTZ R69, R249, R5 ;  /* 0x00000005f9457220 */ /* 0x000fe20000410000 */
[----:B------:R-:W-:Y:S01]  /*6030*/  FFMA.FTZ R5, -R90, R90, 1 ;  /* 0x3f8000005a057423 */ /* 0x000fe2000001015a */
[----:B------:R-:W-:Y:S01]  /*6040*/  FMUL.FTZ R71, R246, R9 ;  /* 0x00000009f6477220 */ /* 0x000fe20000410000 */
[----:B------:R-:W-:Y:S01]  /*6050*/  FMUL.FTZ R8, R4, UR9 ;  /* 0x0000000904087c20 */ /* 0x000fe20008410000 */
[----:B------:R-:W-:Y:S01]  /*6060*/  FFMA.FTZ R9, -R88, R88, 1 ;  /* 0x3f80000058097423 */ /* 0x000fe20000010158 */
[----:B------:R-:W-:Y:S01]  /*6070*/  FMUL.FTZ R4, R5, UR9 ;  /* 0x0000000905047c20 */ /* 0x000fe20008410000 */
[----:B------:R-:W-:Y:S01]  /*6080*/  FFMA.FTZ R5, -R89, R89, 1 ;  /* 0x3f80000059057423 */ /* 0x000fe20000010159 */
[----:B------:R-:W-:Y:S01]  /*6090*/  FMUL.FTZ R8, R8, R68 ;  /* 0x0000004408087220 */ /* 0x000fe20000410000 */
[C---:B------:R-:W-:Y:S01]  /*60a0*/  FADD.FTZ R12, -R81.reuse, R12 ;  /* 0x0000000c510c7221 */ /* 0x040fe20000010100 */
[----:B------:R-:W-:Y:S01]  /*60b0*/  FMUL.FTZ R4, R4, R69 ;  /* 0x0000004504047220 */ /* 0x000fe20000410000 */
[C---:B------:R-:W-:Y:S01]  /*60c0*/  FADD.FTZ R16, -R81.reuse, R16 ;  /* 0x0000001051107221 */ /* 0x040fe20000010100 */
[----:B------:R-:W-:Y:S01]  /*60d0*/  FMUL.FTZ R70, R248, R70 ;  /* 0x00000046f8467220 */ /* 0x000fe20000410000 */
[----:B------:R-:W-:Y:S01]  /*60e0*/  FADD.FTZ R69, -R81, R17 ;  /* 0x0000001151457221 */ /* 0x000fe20000010100 */
[----:B------:R-:W-:Y:S01]  /*60f0*/  FMUL.FTZ R5, R5, UR9 ;  /* 0x0000000905057c20 */ /* 0x000fe20008410000 */
[----:B------:R-:W-:Y:S01]  /*6100*/  F2FP.F16.F32.PACK_AB R4, R4, R8 ;  /* 0x000000080404723e */ /* 0x000fe200000000ff */
[----:B------:R-:W-:Y:S01]  /*6110*/  FMUL.FTZ R9, R9, UR9 ;  /* 0x0000000909097c20 */ /* 0x000fe20008410000 */
[----:B------:R-:W-:Y:S01]  /*6120*/  FMUL.FTZ R68, R245, R16 ;  /* 0x00000010f5447220 */ /* 0x000fe20000410000 */
[----:B------:R-:W-:Y:S01]  /*6130*/  FMUL.FTZ R17, R250, R12 ;  /* 0x0000000cfa117220 */ /* 0x000fe20000410000 */
[----:B------:R-:W-:Y:S01]  /*6140*/  FFMA.FTZ R12, -R85, R85, 1 ;  /* 0x3f800000550c7423 */ /* 0x000fe20000010155 */
[----:B------:R2:W-:Y:S01]  /*6150*/  STS [R103+0x12000], R4 ;  /* 0x0120000467007388 */ /* 0x0005e20000000800 */
        /* <DEDUP_REMOVED lines=13> */
[C---:B------:R-:W-:Y:S01]  /*6230*/  FADD.FTZ R6, -R80.reuse, R6 ;  /* 0x0000000650067221 */ /* 0x040fe20000010100 */
[----:B------:R-:W-:Y:S01]  /*6240*/  FADD.FTZ R16, -R80, R10 ;  /* 0x0000000a50107221 */ /* 0x000fe20000010100 */
[----:B------:R-:W-:Y:S01]  /*6250*/  FMUL.FTZ R13, R13, UR9 ;  /* 0x000000090d0d7c20 */ /* 0x000fe20008410000 */
[----:B------:R-:W-:Y:S01]  /*6260*/  FMUL.FTZ R8, R8, UR9 ;  /* 0x0000000908087c20 */ /* 0x000fe20008410000 */
[----:B------:R-:W-:Y:S01]  /*6270*/  FMUL.FTZ R6, R111, R6 ;  /* 0x000000066f067220 */ /* 0x000fe20000410000 */
[----:B------:R-:W-:Y:S01]  /*6280*/  FADD.FTZ R14, -R80, R14 ;  /* 0x0000000e500e7221 */ /* 0x000fe20000010100 */
[----:B------:R-:W-:Y:S01]  /*6290*/  FMUL.FTZ R13, R13, R17 ;  /* 0x000000110d0d7220 */ /* 0x000fe20000410000 */
[----:B------:R-:W-:Y:S01]  /*62a0*/  FMUL.FTZ R8, R8, R72 ;  /* 0x0000004808087220 */ /* 0x000fe20000410000 */
[C---:B------:R-:W-:Y:S01]  /*62b0*/  FADD.FTZ R15, -R80.reuse, R15 ;  /* 0x0000000f500f7221 */ /* 0x040fe20000010100 */
[C---:B------:R-:W-:Y:S01]  /*62c0*/  FADD.FTZ R18, -R80.reuse, R18 ;  /* 0x0000001250127221 */ /* 0x040fe20000010100 */
        /* <DEDUP_REMOVED lines=19> */
[----:B------:R-:W-:Y:S01]  /*6400*/  FFMA.FTZ R12, -R87, R87, 1 ;  /* 0x3f800000570c7423 */ /* 0x000fe20000010157 */
        /* <DEDUP_REMOVED lines=12> */
[----:B------:R-:W-:Y:S01]  /*64d0*/  FMUL.FTZ R11, R11, R16 ;  /* 0x000000100b0b7220 */ /* 0x000fe20000410000 */
[----:B------:R-:W-:Y:S01]  /*64e0*/  FMUL.FTZ R10, R10, R17 ;  /* 0x000000110a0a7220 */ /* 0x000fe20000410000 */
[----:B------:R-:W-:Y:S01]  /*64f0*/  FMUL.FTZ R14, R105, R18 ;  /* 0x00000012690e7220 */ /* 0x000fe20000410000 */
[----:B------:R-:W-:Y:S01]  /*6500*/  FMUL.FTZ R15, R104, R19 ;  /* 0x00000013680f7220 */ /* 0x000fe20000410000 */
[----:B------:R-:W-:Y:S01]  /*6510*/  STS [R102+0x12400], R6 ;  /* 0x0124000666007388 */ /* 0x000fe20000000800 */
        /* <DEDUP_REMOVED lines=149> */
.L_x_484:
        /* <DEDUP_REMOVED lines=430> */
.L_x_485:
        /* <DEDUP_REMOVED lines=176> */
.L_x_487:
        /* <DEDUP_REMOVED lines=19> */
.L_x_488:
        /* <DEDUP_REMOVED lines=53> */
.L_x_490:
[----:B------:R-:W-:Y:S05]  /*98d0*/  BSYNC B0 ;  /* 0x0000000000007941 */ /* 0x000fea0003800000 */
.L_x_489:
        /* <DEDUP_REMOVED lines=20> */
.L_x_492:
[----:B------:R-:W-:Y:S05]  /*9a20*/  BSYNC B0 ;  /* 0x0000000000007941 */ /* 0x000fea0003800000 */
.L_x_491:
        /* <DEDUP_REMOVED lines=35> */
.L_x_494:
[----:B------:R-:W-:Y:S05]  /*9c60*/  BSYNC B0 ;  /* 0x0000000000007941 */ /* 0x000fea0003800000 */
.L_x_493:
        /* <DEDUP_REMOVED lines=19> */
.L_x_467:
[----:B------:R-:W-:Y:S05]  /*9da0*/  BSYNC B1 ;  /* 0x0000000000017941 */ /* 0x000fea0003800000 */
.L_x_453:
        /* <DEDUP_REMOVED lines=8> */
.L_x_495:
[----:B------:R-:W-:Y:S05]  /*9e30*/  EXIT ;  /* 0x000000000000794d */ /* 0x000fea0003800000 */
.L_x_497:
        /* <DEDUP_REMOVED lines=12> */
.L_x_814:


//--------------------- .text._ZN5flash25flash_bwd_dot_do_o_kernelILb0E23Flash_bwd_kernel_traitsILi192ELi64ELi64ELi8ELi4ELi2ELi2ELb1ELb1EN7cutlass6half_tE19Flash_kernel_traitsILi192ELi64ELi64ELi8ES3_EEEEvNS_16Flash_bwd_paramsE --------------------------
	.section	.text._ZN5flash25flash_bwd_dot_do_o_kernelILb0E23Flash_bwd_kernel_traitsILi192ELi64ELi64ELi8ELi4ELi2ELi2ELb1ELb1EN7cutlass6half_tE19Flash_kernel_traitsILi192ELi64ELi64ELi8ES3_EEEEvNS_16Flash_bwd_paramsE,"ax",@progbits
	.align	128
        .global         _ZN5flash25flash_bwd_dot_do_o_kernelILb0E23Flash_bwd_kernel_traitsILi192ELi64ELi64ELi8ELi4ELi2ELi2ELb1ELb1EN7cutlass6half_tE19Flash_kernel_traitsILi192ELi64ELi64ELi8ES3_EEEEvNS_16Flash_bwd_paramsE
        .type           _ZN5flash25flash_bwd_dot_do_o_kernelILb0E23Flash_bwd_kernel_traitsILi192ELi64ELi64ELi8ELi4ELi2ELi2ELb1ELb1EN7cutlass6half_tE19Flash_kernel_traitsILi192ELi64ELi64ELi8ES3_EEEEvNS_16Flash_bwd_paramsE,@function
        .size           _ZN5flash25flash_bwd_dot_do_o_kernelILb0E23Flash_bwd_kernel_traitsILi192ELi64ELi64ELi8ELi4ELi2ELi2ELb1ELb1EN7cutlass6half_tE19Flash_kernel_traitsILi192ELi64ELi64ELi8ES3_EEEEvNS_16Flash_bwd_paramsE,(.L_x_815 - _ZN5flash25flash_bwd_dot_do_o_kernelILb0E23Flash_bwd_kernel_traitsILi192ELi64ELi64ELi8ELi4ELi2ELi2ELb1ELb1EN7cutlass6half_tE19Flash_kernel_traitsILi192ELi64ELi64ELi8ES3_EEEEvNS_16Flash_bwd_paramsE)
        .other          _ZN5flash25flash_bwd_dot_do_o_kernelILb0E23Flash_bwd_kernel_traitsILi192ELi64ELi64ELi8ELi4ELi2ELi2ELb1ELb1EN7cutlass6half_tE19Flash_kernel_traitsILi192ELi64ELi64ELi8ES3_EEEEvNS_16Flash_bwd_paramsE,@"STO_CUDA_ENTRY STV_DEFAULT"
_ZN5flash25flash_bwd_dot_do_o_kernelILb0E23Flash_bwd_kernel_traitsILi192ELi64ELi64ELi8ELi4ELi2ELi2ELb1ELb1EN7cutlass6half_tE19Flash_kernel_traitsILi192ELi64ELi64ELi8ES3_EEEEvNS_16Flash_bwd_paramsE:
.text._ZN5flash25flash_bwd_dot_do_o_kernelILb0E23Flash_bwd_kernel_traitsILi192ELi64ELi64ELi8ELi4ELi2ELi2ELb1ELb1EN7cutlass6half_tE19Flash_kernel_traitsILi192ELi64ELi64ELi8ES3_EEEEvNS_16Flash_bwd_paramsE:
        /* <DEDUP_REMOVED lines=11> */
[----:B------:R-:W0:Y:S02]  /*00b0*/  S2UR UR4, SR_CTAID.X ;  /* 0x00000000000479c3 */ /* 0x000e240000002500 */
[----:B0-----:R-:W-:Y:S01]  /*00c0*/  USHF.L.U32 UR4, UR4, 0x6, URZ ;  /* 0x0000000604047899 */ /* 0x001fe2000800063f */
[----:B--2---:R-:W-:-:S06]  /*00d0*/  @P0 IADD3 R0, R0, -R9, RZ ;  /* 0x8000000900000210 */ /* 0x004fcc0007ffe0ff */
[----:B------:R-:W0:Y:S02]  /*00e0*/  @!P0 LDC R0, c[0x0][0x2c4] ;  /* 0x0000b100ff008b82 */ /* 0x000e240000000800 */
[----:B0-----:R-:W-:-:S13]  /*00f0*/  ISETP.GT.AND P0, PT, R0, UR4, PT ;  /* 0x0000000400007c0c */ /* 0x001fda000bf04270 */
[----:B------:R-:W-:Y:S05]  /*0100*/  @!P0 EXIT ;  /* 0x000000000000894d */ /* 0x000fea0003800000 */
[----:B------:R-:W-:Y:S01]  /*0110*/  ISETP.NE.AND P1, PT, R9, -0x1, PT ;  /* 0xffffffff0900780c */ /* 0x000fe20003f25270 */
[----:B------:R-:W0:Y:S01]  /*0120*/  S2R R37, SR_TID.X ;  /* 0x0000000000257919 */ /* 0x000e220000002100 */
[----:B------:R-:W-:Y:S01]  /*0130*/  ULDC.U8 UR8, c[0x0][0x3d8] ;  /* 0x0000f60000087ab9 */ /* 0x000fe20000000000 */
[----:B------:R-:W1:Y:S01]  /*0140*/  S2UR UR5, SR_CTAID.Z ;  /* 0x00000000000579c3 */ /* 0x000e620000002700 */
[----:B------:R-:W-:-:S09]  /*0150*/  ISETP.NE.AND P0, PT, RZ, UR8, PT ;  /* 0x00000008ff007c0c */ /* 0x000fd2000bf05270 */
[----:B------:R-:W2:Y:S01]  /*0160*/  @!P1 LDC.64 R12, c[0x0][0x418] ;  /* 0x00010600ff0c9b82 */ /* 0x000ea20000000a00 */
[--C-:B------:R-:W-:Y:S02]  /*0170*/  @!P1 SHF.R.S32.HI R3, RZ, 0x1f, R7.reuse ;  /* 0x0000001fff039819 */ /* 0x100fe40000011407 */
[----:B------:R-:W-:-:S05]  /*0180*/  @!P1 SHF.R.S32.HI R5, RZ, 0x1f, R7 ;  /* 0x0000001fff059819 */ /* 0x000fca0000011407 */
[----:B------:R-:W3:Y:S08]  /*0190*/  @P1 LDC.64 R10, c[0x0][0x420] ;  /* 0x00010800ff0a1b82 */ /* 0x000ef00000000a00 */
[----:B------:R-:W4:Y:S08]  /*01a0*/  @!P1 LDC.64 R14, c[0x0][0x290] ;  /* 0x0000a400ff0e9b82 */ /* 0x000f300000000a00 */
[----:B------:R-:W5:Y:S01]  /*01b0*/  @P1 LDC.64 R48, c[0x0][0x298] ;  /* 0x0000a600ff301b82 */ /* 0x000f620000000a00 */
[----:B--2---:R-:W-:-:S04]  /*01c0*/  @!P1 IMAD R4, R3, R12, RZ ;  /* 0x0000000c03049224 */ /* 0x004fc800078e02ff */
[----:B------:R-:W-:Y:S02]  /*01d0*/  @!P1 IMAD R13, R7, R13, R4 ;  /* 0x0000000d070d9224 */ /* 0x000fe400078e0204 */
[----:B---3--:R-:W-:-:S04]  /*01e0*/  @P1 IMAD.WIDE.U32 R2, R9, R10, RZ ;  /* 0x0000000a09021225 */ /* 0x008fc800078e00ff */
[----:B------:R-:W-:Y:S01]  /*01f0*/  @P1 IMAD R11, R9, R11, R3 ;  /* 0x0000000b090b1224 */ /* 0x000fe200078e0203 */
[----:B------:R-:W-:Y:S01]  /*0200*/  @P1 MOV R31, R2 ;  /* 0x00000002001f1202 */ /* 0x000fe20000000f00 */
[----:B------:R-:W-:-:S04]  /*0210*/  @!P1 IMAD.WIDE.U32 R2, R7, R12, RZ ;  /* 0x0000000c07029225 */ /* 0x000fc800078e00ff */
[-C--:B----4-:R-:W-:Y:S01]  /*0220*/  @!P1 IMAD R6, R5, R14.reuse, RZ ;  /* 0x0000000e05069224 */ /* 0x090fe200078e02ff */
[----:B------:R-:W-:Y:S01]  /*0230*/  @!P1 IADD3 R11, R3, R13, RZ ;  /* 0x0000000d030b9210 */ /* 0x000fe20007ffe0ff */
[----:B------:R-:W-:Y:S01]  /*0240*/  @!P1 IMAD.WIDE.U32 R4, R7, R14, RZ ;  /* 0x0000000e07049225 */ /* 0x000fe200078e00ff */
[----:B------:R-:W-:-:S03]  /*0250*/  @!P1 MOV R31, R2 ;  /* 0x00000002001f9202 */ /* 0x000fc60000000f00 */
[----:B------:R-:W-:Y:S02]  /*0260*/  @!P1 IMAD R15, R7, R15, R6 ;  /* 0x0000000f070f9224 */ /* 0x000fe400078e0206 */
[----:B-----5:R-:W-:Y:S01]  /*0270*/  @P1 IMAD.WIDE.U32 R54, R9, R48, RZ ;  /* 0x0000003009361225 */ /* 0x020fe200078e00ff */
[----:B------:R-:W-:-:S03]  /*0280*/  @!P1 MOV R54, R4 ;  /* 0x0000000400369202 */ /* 0x000fc60000000f00 */
[----:B------:R-:W-:Y:S01]  /*0290*/  @P1 IMAD R49, R9, R49, R55 ;  /* 0x0000003109311224 */ /* 0x000fe200078e0237 */
[----:B------:R-:W-:Y:S01]  /*02a0*/  @!P1 IADD3 R49, R5, R15, RZ ;  /* 0x0000000f05319210 */ /* 0x000fe20007ffe0ff */
[----:B01----:R-:W-:Y:S06]  /*02b0*/  @!P0 BRA `(.L_x_498) ;  /* 0x0000000000208947 */ /* 0x003fec0003800000 */
[----:B------:R-:W0:Y:S08]  /*02c0*/  LDC R2, c[0x0][0x2d4] ;  /* 0x0000b500ff027b82 */ /* 0x000e300000000800 */
[----:B------:R-:W1:Y:S08]  /*02d0*/  LDC R46, c[0x0][0x2c0] ;  /* 0x0000b000ff2e7b82 */ /* 0x000e700000000800 */
[----:B------:R-:W1:Y:S01]  /*02e0*/  LDC R3, c[0x0][0x2e4] ;  /* 0x0000b900ff037b82 */ /* 0x000e620000000800 */
[----:B0-----:R-:W-:Y:S01]  /*02f0*/  @!P1 IMAD R9, R7, R2, RZ ;  /* 0x0000000207099224 */ /* 0x001fe200078e02ff */
[----:B-1----:R-:W-:-:S04]  /*0300*/  LEA R46, R46, R3, 0x7 ;  /* 0x000000032e2e7211 */ /* 0x002fc800078e38ff */
[----:B------:R-:W-:-:S05]  /*0310*/  LEA R3, R7, R9, 0x7 ;  /* 0x0000000907037211 */ /* 0x000fca00078e38ff */
[----:B------:R-:W-:Y:S01]  /*0320*/  IMAD R46, R46, UR5, R3 ;  /* 0x000000052e2e7c24 */ /* 0x000fe2000f8e0203 */
[----:B------:R-:W-:Y:S06]  /*0330*/  BRA `(.L_x_499) ;  /* 0x0000000000107947 */ /* 0x000fec0003800000 */
.L_x_498:
[----:B------:R-:W0:Y:S08]  /*0340*/  LDC R46, c[0x0][0x270] ;  /* 0x00009c00ff2e7b82 */ /* 0x000e300000000800 */
[----:B------:R-:W1:Y:S01]  /*0350*/  LDC R3, c[0x0][0x2d4] ;  /* 0x0000b500ff037b82 */ /* 0x000e620000000800 */
[----:B0-----:R-:W-:-:S04]  /*0360*/  IMAD R46, R7, R46, UR5 ;  /* 0x00000005072e7e24 */ /* 0x001fc8000f8e022e */
[----:B-1----:R-:W-:-:S07]  /*0370*/  IMAD R46, R46, R3, RZ ;  /* 0x000000032e2e7224 */ /* 0x002fce00078e02ff */
.L_x_499:
[----:B------:R-:W-:Y:S01]  /*0380*/  SHF.R.S32.HI R2, RZ, 0x1f, R37 ;  /* 0x0000001fff027819 */ /* 0x000fe20000011425 */
[----:B------:R-:W0:Y:S01]  /*0390*/  LDC.64 R32, c[0x0][0x420] ;  /* 0x00010800ff207b82 */ /* 0x000e220000000a00 */
[----:B------:R-:W-:Y:S01]  /*03a0*/  USHF.R.S32.HI UR8, URZ, 0x1f, UR4 ;  /* 0x0000001f3f087899 */ /* 0x000fe20008011404 */
[----:B------:R-:W-:Y:S01]  /*03b0*/  BSSY B0, `(.L_x_500) ;  /* 0x0000033000007945 */ /* 0x000fe20003800000 */
[----:B------:R-:W-:Y:S01]  /*03c0*/  LEA.HI R36, R2, R37, RZ, 0x3 ;  /* 0x0000002502247211 */ /* 0x000fe200078f18ff */
[----:B------:R-:W-:Y:S01]  /*03d0*/  USHF.R.S32.HI UR9, URZ, 0x1f, UR5 ;  /* 0x0000001f3f097899 */ /* 0x000fe20008011405 */
[----:B------:R-:W-:Y:S01]  /*03e0*/  HFMA2.MMA R14, -RZ, RZ, 0, 0 ;  /* 0x00000000ff0e7435 */ /* 0x000fe200000001ff */
[----:B------:R-:W-:Y:S02]  /*03f0*/  CS2R R18, SRZ ;  /* 0x0000000000127805 */ /* 0x000fe4000001ff00 */
[----:B------:R-:W-:Y:S01]  /*0400*/  LOP3.LUT R2, R36, 0x1ffffff8, RZ, 0xc0, !PT ;  /* 0x1ffffff824027812 */ /* 0x000fe200078ec0ff */
[----:B------:R-:W1:Y:S01]  /*0410*/  LDC.64 R34, c[0x0][0x428] ;  /* 0x00010a00ff227b82 */ /* 0x000e620000000a00 */
[----:B------:R-:W-:-:S02]  /*0420*/  SHF.R.S32.HI R36, RZ, 0x3, R36 ;  /* 0x00000003ff247819 */ /* 0x000fc40000011424 */
[----:B------:R-:W-:Y:S02]  /*0430*/  CS2R R26, SRZ ;  /* 0x00000000001a7805 */ /* 0x000fe4000001ff00 */
[----:B------:R-:W-:Y:S02]  /*0440*/  IADD3 R2, -R2, R37, RZ ;  /* 0x0000002502027210 */ /* 0x000fe40007ffe1ff */
[----:B------:R-:W-:Y:S02]  /*0450*/  CS2R R24, SRZ ;  /* 0x0000000000187805 */ /* 0x000fe4000001ff00 */
[----:B------:R-:W-:Y:S02]  /*0460*/  CS2R R22, SRZ ;  /* 0x0000000000167805 */ /* 0x000fe4000001ff00 */
[----:B------:R-:W-:Y:S02]  /*0470*/  CS2R R20, SRZ ;  /* 0x0000000000147805 */ /* 0x000fe4000001ff00 */
[----:B------:R-:W-:Y:S01]  /*0480*/  SHF.L.U32 R40, R2, 0x3, RZ ;  /* 0x0000000302287819 */ /* 0x000fe200000006ff */
[----:B------:R-:W2:Y:S01]  /*0490*/  LDC.64 R38, c[0x0][0x298] ;  /* 0x0000a600ff267b82 */ /* 0x000ea20000000a00 */
[----:B------:R-:W-:-:S02]  /*04a0*/  CS2R R8, SRZ ;  /* 0x0000000000087805 */ /* 0x000fc4000001ff00 */
[----:B------:R-:W-:Y:S02]  /*04b0*/  SHF.R.S32.HI R7, RZ, 0x1f, R36 ;  /* 0x0000001fff077819 */ /* 0x000fe40000011424 */
[--C-:B------:R-:W-:Y:S02]  /*04c0*/  SHF.R.S32.HI R41, RZ, 0x1f, R40.reuse ;  /* 0x0000001fff297819 */ /* 0x100fe40000011428 */
[----:B------:R-:W-:Y:S01]  /*04d0*/  IADD3 R6, R40, 0x40, RZ ;  /* 0x0000004028067810 */ /* 0x000fe20007ffe0ff */
[C---:B0-----:R-:W-:Y:S01]  /*04e0*/  IMAD R4, R32.reuse, UR8, RZ ;  /* 0x0000000820047c24 */ /* 0x041fe2000f8e02ff */
[----:B------:R-:W0:Y:S01]  /*04f0*/  LDC.64 R28, c[0x0][0x2a0] ;  /* 0x0000a800ff1c7b82 */ /* 0x000e220000000a00 */
[----:B------:R-:W-:-:S04]  /*0500*/  IMAD.WIDE.U32 R2, R32, UR4, R40 ;  /* 0x0000000420027c25 */ /* 0x000fc8000f8e0028 */
[----:B------:R-:W-:Y:S01]  /*0510*/  IMAD R4, R33, UR4, R4 ;  /* 0x0000000421047c24 */ /* 0x000fe2000f8e0204 */
[----:B------:R-:W-:Y:S01]  /*0520*/  IADD3 R30, P0, R31, R2, RZ ;  /* 0x000000021f1e7210 */ /* 0x000fe20007f1e0ff */
[----:B-1----:R-:W-:-:S03]  /*0530*/  IMAD R2, R34, UR9, RZ ;  /* 0x0000000922027c24 */ /* 0x002fc6000f8e02ff */
[----:B------:R-:W-:Y:S01]  /*0540*/  IADD3.X R31, R11, R3, R4, P0, !PT ;  /* 0x000000030b1f7210 */ /* 0x000fe200007fe404 */
[----:B------:R-:W-:Y:S01]  /*0550*/  IMAD R35, R35, UR5, R2 ;  /* 0x0000000523237c24 */ /* 0x000fe2000f8e0202 */
[----:B------:R-:W-:Y:S02]  /*0560*/  IADD3 R3, R0, -UR4, RZ ;  /* 0x8000000400037c10 */ /* 0x000fe4000fffe0ff */
[----:B------:R-:W-:Y:S02]  /*0570*/  CS2R R10, SRZ ;  /* 0x00000000000a7805 */ /* 0x000fe4000001ff00 */
[----:B------:R-:W-:Y:S01]  /*0580*/  IADD3 R0, R36, 0x20, RZ ;  /* 0x0000002024007810 */ /* 0x000fe20007ffe0ff */
[----:B------:R-:W-:Y:S01]  /*0590*/  IMAD.WIDE.U32 R30, R34, UR5, R30 ;  /* 0x00000005221e7c25 */ /* 0x000fe2000f8e001e */
[-C--:B------:R-:W-:Y:S02]  /*05a0*/  ISETP.GE.AND P0, PT, R36, R3.reuse, PT ;  /* 0x000000032400720c */ /* 0x080fe40003f06270 */
[----:B------:R-:W-:-:S02]  /*05b0*/  ISETP.GE.AND P1, PT, R0, R3, PT ;  /* 0x000000030000720c */ /* 0x000fc40003f26270 */
[----:B------:R-:W-:-:S09]  /*05c0*/  IADD3 R35, R31, R35, RZ ;  /* 0x000000231f237210 */ /* 0x000fd20007ffe0ff */
[----:B--2---:R-:W-:Y:S05]  /*05d0*/  @P0 BRA `(.L_x_501) ;  /* 0x0000000000400947 */ /* 0x004fea0003800000 */
[----:B------:R-:W-:Y:S01]  /*05e0*/  MOV R34, R30 ;  /* 0x0000001e00227202 */ /* 0x000fe20000000f00 */
[-C--:B------:R-:W-:Y:S01]  /*05f0*/  IMAD R0, R7, R32.reuse, RZ ;  /* 0x0000002007007224 */ /* 0x080fe200078e02ff */
[----:B------:R-:W-:Y:S01]  /*0600*/  IADD3 R4, R40, 0x80, RZ ;  /* 0x0000008028047810 */ /* 0x000fe20007ffe0ff */
[----:B------:R-:W-:Y:S01]  /*0610*/  ULDC UR10, c[0x0][0x2d0] ;  /* 0x0000b400000a7ab9 */ /* 0x000fe20000000800 */
[----:B------:R-:W-:Y:S01]  /*0620*/  ULDC.64 UR12, c[0x0][0x3e0] ;  /* 0x0000f800000c7ab9 */ /* 0x000fe20000000a00 */
[----:B------:R-:W-:Y:S01]  /*0630*/  IMAD.WIDE.U32 R2, R36, R32, R34 ;  /* 0x0000002024027225 */ /* 0x000fe200078e0022 */
[----:B------:R-:W-:Y:S02]  /*0640*/  ISETP.GE.AND P4, PT, R4, UR10, PT ;  /* 0x0000000a04007c0c */ /* 0x000fe4000bf86270 */
[----:B------:R-:W-:Y:S01]  /*0650*/  ISETP.GE.AND P2, PT, R40, UR10, PT ;  /* 0x0000000a28007c0c */ /* 0x000fe2000bf46270 */
[----:B------:R-:W-:Y:S01]  /*0660*/  IMAD R5, R36, R33, R0 ;  /* 0x0000002124057224 */ /* 0x000fe200078e0200 */
[----:B------:R-:W-:-:S02]  /*0670*/  ISETP.GE.AND P3, PT, R6, UR10, PT ;  /* 0x0000000a06007c0c */ /* 0x000fc4000bf66270 */
[----:B------:R-:W-:Y:S02]  /*0680*/  LEA R4, P5, R2, UR12, 0x1 ;  /* 0x0000000c02047c11 */ /* 0x000fe4000f8a08ff */
[----:B------:R-:W-:-:S04]  /*0690*/  IADD3 R3, R3, R5, RZ ;  /* 0x0000000503037210 */ /* 0x000fc80007ffe0ff */
[----:B------:R-:W-:-:S05]  /*06a0*/  LEA.HI.X R5, R2, UR13, R3, 0x1, P5 ;  /* 0x0000000d02057c11 */ /* 0x000fca000a8f0c03 */
[----:B------:R1:W5:Y:S04]  /*06b0*/  @!P2 LDG.E.128 R20, desc[UR6][R4.64] ;  /* 0x000000060414a981 */ /* 0x000368000c1e1d00 */
[----:B------:R1:W5:Y:S04]  /*06c0*/  @!P3 LDG.E.128 R24, desc[UR6][R4.64+0x80] ;  /* 0x000080060418b981 */ /* 0x000368000c1e1d00 */
[----:B------:R1:W5:Y:S02]  /*06d0*/  @!P4 LDG.E.128 R8, desc[UR6][R4.64+0x100] ;  /* 0x000100060408c981 */ /* 0x000364000c1e1d00 */
.L_x_501:
[----:B------:R-:W-:Y:S05]  /*06e0*/  BSYNC B0 ;  /* 0x0000000000007941 */ /* 0x000fea0003800000 */
.L_x_500:
[----:B------:R-:W-:Y:S01]  /*06f0*/  BSSY B0, `(.L_x_502) ;  /* 0x0000025000007945 */ /* 0x000fe20003800000 */
[----:B------:R-:W-:Y:S01]  /*0700*/  HFMA2.MMA R15, -RZ, RZ, 0, 0 ;  /* 0x00000000ff0f7435 */ /* 0x000fe200000001ff */
[----:B-----5:R-:W-:Y:S02]  /*0710*/  MOV R2, R24 ;  /* 0x0000001800027202 */ /* 0x020fe40000000f00 */
[----:B------:R-:W-:Y:S02]  /*0720*/  CS2R R16, SRZ ;  /* 0x0000000000107805 */ /* 0x000fe4000001ff00 */
[----:B------:R-:W-:Y:S02]  /*0730*/  MOV R3, R25 ;  /* 0x0000001900037202 */ /* 0x000fe40000000f00 */
[----:B------:R-:W-:Y:S02]  /*0740*/  CS2R R12, SRZ ;  /* 0x00000000000c7805 */ /* 0x000fe4000001ff00 */
[----:B------:R-:W-:Y:S01]  /*0750*/  MOV R0, R22 ;  /* 0x0000001600007202 */ /* 0x000fe20000000f00 */
[----:B------:R-:W-:Y:S01]  /*0760*/  IMAD R44, R38, UR8, RZ ;  /* 0x00000008262c7c24 */ /* 0x000fe2000f8e02ff */
[----:B------:R-:W-:-:S02]  /*0770*/  MOV R42, R23 ;  /* 0x00000017002a7202 */ /* 0x000fc40000000f00 */
[----:B------:R-:W-:Y:S02]  /*0780*/  CS2R R22, SRZ ;  /* 0x0000000000167805 */ /* 0x000fe4000001ff00 */
[----:B------:R-:W-:Y:S01]  /*0790*/  MOV R43, R20 ;  /* 0x00000014002b7202 */ /* 0x000fe20000000f00 */
[----:B------:R-:W-:Y:S01]  /*07a0*/  IMAD.WIDE.U32 R24, R38, UR4, R40 ;  /* 0x0000000426187c25 */ /* 0x000fe2000f8e0028 */
[----:B------:R-:W-:Y:S02]  /*07b0*/  MOV R45, R21 ;  /* 0x00000015002d7202 */ /* 0x000fe40000000f00 */
[----:B------:R-:W-:Y:S02]  /*07c0*/  CS2R R20, SRZ ;  /* 0x0000000000147805 */ /* 0x000fe4000001ff00 */
[----:B-1----:R-:W-:Y:S02]  /*07d0*/  MOV R4, R26 ;  /* 0x0000001a00047202 */ /* 0x002fe40000000f00 */
[----:B------:R-:W-:-:S02]  /*07e0*/  MOV R5, R27 ;  /* 0x0000001b00057202 */ /* 0x000fc40000000f00 */
[----:B------:R-:W-:Y:S01]  /*07f0*/  IADD3 R46, R46, UR4, RZ ;  /* 0x000000042e2e7c10 */ /* 0x000fe2000fffe0ff */
[----:B------:R-:W-:Y:S06]  /*0800*/  @P1 BRA `(.L_x_503) ;  /* 0x00000000004c1947 */ /* 0x000fec0003800000 */
[----:B------:R-:W-:Y:S01]  /*0810*/  IADD3 R31, P2, R36, 0x20, RZ ;  /* 0x00000020241f7810 */ /* 0x000fe20007f5e0ff */
[----:B------:R-:W-:Y:S01]  /*0820*/  ULDC UR10, c[0x0][0x2d0] ;  /* 0x0000b400000a7ab9 */ /* 0x000fe20000000800 */
[----:B------:R-:W-:Y:S01]  /*0830*/  MOV R26, R30 ;  /* 0x0000001e001a7202 */ /* 0x000fe20000000f00 */
[----:B------:R-:W-:Y:S01]  /*0840*/  ULDC.64 UR12, c[0x0][0x3e0] ;  /* 0x0000f800000c7ab9 */ /* 0x000fe20000000a00 */
[----:B------:R-:W-:Y:S02]  /*0850*/  IADD3.X R47, RZ, R7, RZ, P2, !PT ;  /* 0x00000007ff2f7210 */ /* 0x000fe400017fe4ff */
[----:B------:R-:W-:Y:S02]  /*0860*/  MOV R27, R35 ;  /* 0x00000023001b7202 */ /* 0x000fe40000000f00 */
[C---:B------:R-:W-:Y:S01]  /*0870*/  IADD3 R34, R40.reuse, 0x80, RZ ;  /* 0x0000008028227810 */ /* 0x040fe20007ffe0ff */
[-C--:B------:R-:W-:Y:S01]  /*0880*/  IMAD R30, R47, R32.reuse, RZ ;  /* 0x000000202f1e7224 */ /* 0x080fe200078e02ff */
[----:B------:R-:W-:Y:S01]  /*0890*/  ISETP.GE.AND P3, PT, R40, UR10, PT ;  /* 0x0000000a28007c0c */ /* 0x000fe2000bf66270 */
[----:B------:R-:W-:Y:S01]  /*08a0*/  IMAD.WIDE.U32 R26, R31, R32, R26 ;  /* 0x000000201f1a7225 */ /* 0x000fe200078e001a */
[----:B------:R-:W-:-:S02]  /*08b0*/  ISETP.GE.AND P5, PT, R34, UR10, PT ;  /* 0x0000000a22007c0c */ /* 0x000fc4000bfa6270 */
[----:B------:R-:W-:Y:S01]  /*08c0*/  ISETP.GE.AND P4, PT, R6, UR10, PT ;  /* 0x0000000a06007c0c */ /* 0x000fe2000bf86270 */
[----:B------:R-:W-:Y:S01]  /*08d0*/  IMAD R31, R31, R33, R30 ;  /* 0x000000211f1f7224 */ /* 0x000fe200078e021e */
[----:B------:R-:W-:-:S04]  /*08e0*/  LEA R30, P2, R26, UR12, 0x1 ;  /* 0x0000000c1a1e7c11 */ /* 0x000fc8000f8408ff */
[----:B------:R-:W-:-:S04]  /*08f0*/  IADD3 R27, R27, R31, RZ ;  /* 0x0000001f1b1b7210 */ /* 0x000fc80007ffe0ff */
[----:B------:R-:W-:-:S05]  /*0900*/  LEA.HI.X R31, R26, UR13, R27, 0x1, P2 ;  /* 0x0000000d1a1f7c11 */ /* 0x000fca00090f0c1b */
[----:B------:R1:W5:Y:S04]  /*0910*/  @!P3 LDG.E.128 R20, desc[UR6][R30.64] ;  /* 0x000000061e14b981 */ /* 0x000368000c1e1d00 */
[----:B------:R1:W5:Y:S04]  /*0920*/  @!P4 LDG.E.128 R16, desc[UR6][R30.64+0x80] ;  /* 0x000080061e10c981 */ /* 0x000368000c1e1d00 */
[----:B------:R1:W5:Y:S02]  /*0930*/  @!P5 LDG.E.128 R12, desc[UR6][R30.64+0x100] ;  /* 0x000100061e0cd981 */ /* 0x000364000c1e1d00 */
.L_x_503:
[----:B------:R-:W-:Y:S05]  /*0940*/  BSYNC B0 ;  /* 0x0000000000007941 */ /* 0x000fea0003800000 */
.L_x_502:
[----:B------:R-:W-:Y:S01]  /*0950*/  IMAD R26, R39, UR4, R44 ;  /* 0x00000004271a7c24 */ /* 0x000fe2000f8e022c */
[----:B------:R-:W-:Y:S01]  /*0960*/  IADD3 R54, P2, R54, R24, RZ ;  /* 0x0000001836367210 */ /* 0x000fe20007f5e0ff */
[----:B------:R-:W-:Y:S01]  /*0970*/  BSSY B0, `(.L_x_504) ;  /* 0x0000027000007945 */ /* 0x000fe20003800000 */
[----:B-----5:R-:W-:Y:S01]  /*0980*/  MOV R47, R16 ;  /* 0x00000010002f7202 */ /* 0x020fe20000000f00 */
[C---:B0-----:R-:W-:Y:S01]  /*0990*/  IMAD R16, R28.reuse, UR9, RZ ;  /* 0x000000091c107c24 */ /* 0x041fe2000f8e02ff */
[----:B------:R-:W-:Y:S01]  /*09a0*/  IADD3.X R55, R49, R25, R26, P2, !PT ;  /* 0x0000001931377210 */ /* 0x000fe200017fe41a */
[----:B------:R-:W-:Y:S01]  /*09b0*/  HFMA2.MMA R34, -RZ, RZ, 0, 0 ;  /* 0x00000000ff227435 */ /* 0x000fe200000001ff */
[----:B------:R-:W-:Y:S01]  /*09c0*/  MOV R44, R18 ;  /* 0x00000012002c7202 */ /* 0x000fe20000000f00 */
[----:B------:R-:W-:Y:S01]  /*09d0*/  IMAD R29, R29, UR5, R16 ;  /* 0x000000051d1d7c24 */ /* 0x000fe2000f8e0210 */
[----:B------:R-:W-:Y:S01]  /*09e0*/  MOV R48, R19 ;  /* 0x0000001300307202 */ /* 0x000fe20000000f00 */
[----:B------:R-:W-:Y:S01]  /*09f0*/  IMAD.WIDE.U32 R54, R28, UR5, R54 ;  /* 0x000000051c367c25 */ /* 0x000fe2000f8e0036 */
[----:B------:R-:W-:-:S02]  /*0a00*/  MOV R50, R17 ;  /* 0x0000001100327202 */ /* 0x000fc40000000f00 */
[----:B-1----:R-:W-:Y:S02]  /*0a10*/  CS2R R30, SRZ ;  /* 0x00000000001e7805 */ /* 0x002fe4000001ff00 */
[----:B------:R-:W-:Y:S02]  /*0a20*/  MOV R49, R22 ;  /* 0x0000001600317202 */ /* 0x000fe40000000f00 */
[----:B------:R-:W-:Y:S02]  /*0a30*/  CS2R R18, SRZ ;  /* 0x0000000000127805 */ /* 0x000fe4000001ff00 */
[----:B------:R-:W-:Y:S02]  /*0a40*/  MOV R52, R23 ;  /* 0x0000001700347202 */ /* 0x000fe40000000f00 */
[----:B------:R-:W-:Y:S02]  /*0a50*/  CS2R R16, SRZ ;  /* 0x0000000000107805 */ /* 0x000fe4000001ff00 */
[----:B------:R-:W-:-:S02]  /*0a60*/  MOV R51, R20 ;  /* 0x0000001400337202 */ /* 0x000fc40000000f00 */
[----:B------:R-:W-:Y:S02]  /*0a70*/  CS2R R22, SRZ ;  /* 0x0000000000167805 */ /* 0x000fe4000001ff00 */
[----:B------:R-:W-:Y:S02]  /*0a80*/  MOV R53, R21 ;  /* 0x0000001500357202 */ /* 0x000fe40000000f00 */
[----:B------:R-:W-:Y:S02]  /*0a90*/  CS2R R20, SRZ ;  /* 0x0000000000147805 */ /* 0x000fe4000001ff00 */
[----:B------:R-:W-:Y:S02]  /*0aa0*/  CS2R R26, SRZ ;  /* 0x00000000001a7805 */ /* 0x000fe4000001ff00 */
[----:B------:R-:W-:Y:S02]  /*0ab0*/  CS2R R24, SRZ ;  /* 0x0000000000187805 */ /* 0x000fe4000001ff00 */
[----:B------:R-:W-:Y:S01]  /*0ac0*/  IADD3 R61, R55, R29, RZ ;  /* 0x0000001d373d7210 */ /* 0x000fe20007ffe0ff */
[----:B------:R-:W-:Y:S06]  /*0ad0*/  @P0 BRA `(.L_x_505) ;  /* 0x0000000000400947 */ /* 0x000fec0003800000 */
        /* <DEDUP_REMOVED lines=16> */
.L_x_505:
[----:B------:R-:W-:Y:S05]  /*0be0*/  BSYNC B0 ;  /* 0x0000000000007941 */ /* 0x000fea0003800000 */
.L_x_504:
[----:B------:R-:W-:Y:S01]  /*0bf0*/  BSSY B0, `(.L_x_506) ;  /* 0x000001d000007945 */ /* 0x000fe20003800000 */
[----:B------:R-:W-:Y:S01]  /*0c00*/  HFMA2.MMA R35, -RZ, RZ, 0, 0 ;  /* 0x00000000ff237435 */ /* 0x000fe200000001ff */
[----:B-----5:R-:W-:Y:S02]  /*0c10*/  MOV R56, R18 ;  /* 0x0000001200387202 */ /* 0x020fe40000000f00 */
[----:B0-----:R-:W-:Y:S02]  /*0c20*/  CS2R R28, SRZ ;  /* 0x00000000001c7805 */ /* 0x001fe4000001ff00 */
[----:B------:R-:W-:Y:S02]  /*0c30*/  MOV R58, R19 ;  /* 0x00000013003a7202 */ /* 0x000fe40000000f00 */
[----:B------:R-:W-:Y:S02]  /*0c40*/  CS2R R32, SRZ ;  /* 0x0000000000207805 */ /* 0x000fe4000001ff00 */
[----:B------:R-:W-:-:S02]  /*0c50*/  MOV R57, R16 ;  /* 0x0000001000397202 */ /* 0x000fc40000000f00 */
[----:B------:R-:W-:Y:S02]  /*0c60*/  CS2R R18, SRZ ;  /* 0x0000000000127805 */ /* 0x000fe4000001ff00 */
[----:B------:R-:W-:Y:S02]  /*0c70*/  MOV R59, R17 ;  /* 0x00000011003b7202 */ /* 0x000fe40000000f00 */
[----:B------:R-:W-:Y:S01]  /*0c80*/  CS2R R16, SRZ ;  /* 0x0000000000107805 */ /* 0x000fe2000001ff00 */
[----:B------:R-:W-:Y:S06]  /*0c90*/  @P1 BRA `(.L_x_507) ;  /* 0x0000000000481947 */ /* 0x000fec0003800000 */
[----:B------:R-:W-:Y:S01]  /*0ca0*/  IADD3 R36, P0, R36, 0x20, RZ ;  /* 0x0000002024247810 */ /* 0x000fe20007f1e0ff */
[----:B------:R-:W-:Y:S01]  /*0cb0*/  ULDC UR4, c[0x0][0x2d0] ;  /* 0x0000b40000047ab9 */ /* 0x000fe20000000800 */
[----:B------:R-:W-:Y:S01]  /*0cc0*/  MOV R55, R61 ;  /* 0x0000003d00377202 */ /* 0x000fe20000000f00 */
[----:B------:R-:W-:Y:S01]  /*0cd0*/  ULDC.64 UR8, c[0x0][0x280] ;  /* 0x0000a00000087ab9 */ /* 0x000fe20000000a00 */
[----:B------:R-:W-:Y:S02]  /*0ce0*/  IADD3.X R7, RZ, R7, RZ, P0, !PT ;  /* 0x00000007ff077210 */ /* 0x000fe400007fe4ff */
[----:B------:R-:W-:Y:S01]  /*0cf0*/  ISETP.GE.AND P1, PT, R40, UR4, PT ;  /* 0x0000000428007c0c */ /* 0x000fe2000bf26270 */
[-C--:B------:R-:W-:Y:S01]  /*0d00*/  IMAD.WIDE.U32 R54, R36, R38.reuse, R54 ;  /* 0x0000002624367225 */ /* 0x080fe200078e0036 */
[----:B------:R-:W-:Y:S02]  /*0d10*/  IADD3 R40, R40, 0x80, RZ ;  /* 0x0000008028287810 */ /* 0x000fe40007ffe0ff */
[----:B------:R-:W-:Y:S01]  /*0d20*/  ISETP.GE.AND P2, PT, R6, UR4, PT ;  /* 0x0000000406007c0c */ /* 0x000fe2000bf46270 */
[----:B------:R-:W-:Y:S01]  /*0d30*/  IMAD R7, R7, R38, RZ ;  /* 0x0000002607077224 */ /* 0x000fe200078e02ff */
[----:B------:R-:W-:-:S02]  /*0d40*/  ISETP.GE.AND P3, PT, R40, UR4, PT ;  /* 0x0000000428007c0c */ /* 0x000fc4000bf66270 */
[----:B------:R-:W-:Y:S01]  /*0d50*/  LEA R6, P0, R54, UR8, 0x1 ;  /* 0x0000000836067c11 */ /* 0x000fe2000f8008ff */
[----:B------:R-:W-:-:S05]  /*0d60*/  IMAD R7, R36, R39, R7 ;  /* 0x0000002724077224 */ /* 0x000fca00078e0207 */
[----:B------:R-:W-:-:S04]  /*0d70*/  IADD3 R7, R55, R7, RZ ;  /* 0x0000000737077210 */ /* 0x000fc80007ffe0ff */
[----:B------:R-:W-:-:S05]  /*0d80*/  LEA.HI.X R7, R54, UR9, R7, 0x1, P0 ;  /* 0x0000000936077c11 */ /* 0x000fca00080f0c07 */
[----:B------:R0:W5:Y:S04]  /*0d90*/  @!P1 LDG.E.128 R16, desc[UR6][R6.64] ;  /* 0x0000000606109981 */ /* 0x000168000c1e1d00 */
[----:B------:R0:W5:Y:S04]  /*0da0*/  @!P2 LDG.E.128 R28, desc[UR6][R6.64+0x80] ;  /* 0x00008006061ca981 */ /* 0x000168000c1e1d00 */
[----:B------:R0:W5:Y:S02]  /*0db0*/  @!P3 LDG.E.128 R32, desc[UR6][R6.64+0x100] ;  /* 0x000100060620b981 */ /* 0x000164000c1e1d00 */
.L_x_507:
[----:B------:R-:W-:Y:S05]  /*0dc0*/  BSYNC B0 ;  /* 0x0000000000007941 */ /* 0x000fea0003800000 */
.L_x_506:
[--C-:B0-----:R-:W-:Y:S01]  /*0dd0*/  HADD2.F32 R6, -RZ, R43.reuse.H1_H1 ;  /* 0x3000002bff067230 */ /* 0x101fe20000004100 */
[----:B-----5:R-:W-:Y:S01]  /*0de0*/  MOV R36, R16 ;  /* 0x0000001000247202 */ /* 0x020fe20000000f00 */
[--C-:B------:R-:W-:Y:S01]  /*0df0*/  HADD2.F32 R7, -RZ, R20.reuse.H1_H1 ;  /* 0x30000014ff077230 */ /* 0x100fe20000004100 */
[----:B------:R-:W-:Y:S01]  /*0e00*/  LOP3.LUT P0, RZ, R37, 0x7, RZ, 0xc0, !PT ;  /* 0x0000000725ff7812 */ /* 0x000fe2000780c0ff */
[----:B------:R-:W-:Y:S01]  /*0e10*/  HADD2.F32 R43, -RZ, R43.H0_H0 ;  /* 0x2000002bff2b7230 */ /* 0x000fe20000004100 */
[----:B------:R-:W-:Y:S01]  /*0e20*/  ULDC.64 UR4, c[0x0][0x478] ;  /* 0x00011e0000047ab9 */ /* 0x000fe20000000a00 */
[----:B------:R-:W-:Y:S02]  /*0e30*/  HADD2.F32 R20, -RZ, R20.H0_H0 ;  /* 0x20000014ff147230 */ /* 0x000fe40000004100 */
[----:B------:R-:W-:Y:S01]  /*0e40*/  FMUL.FTZ R6, R6, R7 ;  /* 0x0000000706067220 */ /* 0x000fe20000410000 */
[--C-:B------:R-:W-:Y:S02]  /*0e50*/  HADD2.F32 R7, -RZ, R21.reuse.H0_H0 ;  /* 0x20000015ff077230 */ /* 0x100fe40000004100 */
[----:B------:R-:W-:-:S02]  /*0e60*/  HADD2.F32 R16, -RZ, R21.H1_H1 ;  /* 0x30000015ff107230 */ /* 0x000fc40000004100 */
[----:B------:R-:W-:Y:S01]  /*0e70*/  FFMA.FTZ R43, R43, R20, R6 ;  /* 0x000000142b2b7223 */ /* 0x000fe20000010006 */
[--C-:B------:R-:W-:Y:S02]  /*0e80*/  HADD2.F32 R6, -RZ, R45.reuse.H0_H0 ;  /* 0x2000002dff067230 */ /* 0x100fe40000004100 */
[----:B------:R-:W-:Y:S02]  /*0e90*/  HADD2.F32 R45, -RZ, R45.H1_H1 ;  /* 0x3000002dff2d7230 */ /* 0x000fe40000004100 */
[--C-:B------:R-:W-:Y:S02]  /*0ea0*/  HADD2.F32 R20, -RZ, R51.reuse.H1_H1 ;  /* 0x30000033ff147230 */ /* 0x100fe40000004100 */
[----:B------:R-:W-:Y:S01]  /*0eb0*/  FFMA.FTZ R6, R6, R7, R43 ;  /* 0x0000000706067223 */ /* 0x000fe2000001002b */
[----:B------:R-:W-:Y:S02]  /*0ec0*/  HADD2.F32 R39, -RZ, R36.H1_H1 ;  /* 0x30000024ff277230 */ /* 0x000fe40000004100 */
[----:B------:R-:W-:-:S02]  /*0ed0*/  HADD2.F32 R51, -RZ, R51.H0_H0 ;  /* 0x20000033ff337230 */ /* 0x000fc40000004100 */
[----:B------:R-:W-:Y:S01]  /*0ee0*/  FFMA.FTZ R45, R45, R16, R6 ;  /* 0x000000102d2d7223 */ /* 0x000fe20000010006 */
[----:B------:R-:W-:Y:S02]  /*0ef0*/  HADD2.F32 R36, -RZ, R36.H0_H0 ;  /* 0x20000024ff247230 */ /* 0x000fe40000004100 */
[----:B------:R-:W-:Y:S01]  /*0f00*/  FMUL.FTZ R20, R20, R39 ;  /* 0x0000002714147220 */ /* 0x000fe20000410000 */
[----:B------:R-:W-:Y:S02]  /*0f10*/  HADD2.F32 R6, -RZ, R0.H0_H0 ;  /* 0x20000000ff067230 */ /* 0x000fe40000004100 */
[----:B------:R-:W-:Y:S02]  /*0f20*/  HADD2.F32 R7, -RZ, R22.H0_H0 ;  /* 0x20000016ff077230 */ /* 0x000fe40000004100 */
[----:B------:R-:W-:Y:S01]  /*0f30*/  FFMA.FTZ R20, R51, R36, R20 ;  /* 0x0000002433147223 */ /* 0x000fe20000010014 */
[----:B------:R-:W-:Y:S02]  /*0f40*/  HADD2.F32 R21, -RZ, R53.H0_H0 ;  /* 0x20000035ff157230 */ /* 0x000fe40000004100 */
[----:B------:R-:W-:-:S02]  /*0f50*/  HADD2.F32 R16, -RZ, R17.H0_H0 ;  /* 0x20000011ff107230 */ /* 0x000fc40000004100 */
[----:B------:R-:W-:Y:S01]  /*0f60*/  FFMA.FTZ R45, R6, R7, R45 ;  /* 0x00000007062d7223 */ /* 0x000fe2000001002d */
[----:B------:R-:W-:Y:S02]  /*0f70*/  HADD2.F32 R0, -RZ, R0.H1_H1 ;  /* 0x30000000ff007230 */ /* 0x000fe40000004100 */
[----:B------:R-:W-:Y:S02]  /*0f80*/  HADD2.F32 R7, -RZ, R22.H1_H1 ;  /* 0x30000016ff077230 */ /* 0x000fe40000004100 */
[----:B------:R-:W-:Y:S01]  /*0f90*/  FFMA.FTZ R20, R21, R16, R20 ;  /* 0x0000001015147223 */ /* 0x000fe20000010014 */
[----:B------:R-:W-:Y:S02]  /*0fa0*/  HADD2.F32 R16, -RZ, R17.H1_H1 ;  /* 0x30000011ff107230 */ /* 0x000fe40000004100 */
[----:B------:R-:W-:Y:S02]  /*0fb0*/  HADD2.F32 R6, -RZ, R42.H0_H0 ;  /* 0x2000002aff067230 */ /* 0x000fe40000004100 */
[----:B------:R-:W-:Y:S01]  /*0fc0*/  FFMA.FTZ R7, R0, R7, R45 ;  /* 0x0000000700077223 */ /* 0x000fe2000001002d */
[----:B------:R-:W-:-:S02]  /*0fd0*/  HADD2.F32 R17, -RZ, R23.H0_H0 ;  /* 0x20000017ff117230 */ /* 0x000fc40000004100 */
[----:B------:R-:W-:Y:S02]  /*0fe0*/  HADD2.F32 R53, -RZ, R53.H1_H1 ;  /* 0x30000035ff357230 */ /* 0x000fe40000004100 */
[----:B------:R-:W-:Y:S02]  /*0ff0*/  HADD2.F32 R0, -RZ, R18.H0_H0 ;  /* 0x20000012ff007230 */ /* 0x000fe40000004100 */
[----:B------:R-:W-:Y:S01]  /*1000*/  FFMA.FTZ R7, R6, R17, R7 ;  /* 0x0000001106077223 */ /* 0x000fe20000010007 */
[----:B------:R-:W-:Y:S02]  /*1010*/  HADD2.F32 R17, -RZ, R49.H0_H0 ;  /* 0x20000031ff117230 */ /* 0x000fe40000004100 */
[----:B------:R-:W-:Y:S01]  /*1020*/  FFMA.FTZ R20, R53, R16, R20 ;  /* 0x0000001035147223 */ /* 0x000fe20000010014 */
[----:B------:R-:W-:Y:S02]  /*1030*/  HADD2.F32 R42, -RZ, R42.H1_H1 ;  /* 0x3000002aff2a7230 */ /* 0x000fe40000004100 */
[----:B------:R-:W-:-:S02]  /*1040*/  HADD2.F32 R23, -RZ, R23.H1_H1 ;  /* 0x30000017ff177230 */ /* 0x000fc40000004100 */
[----:B------:R-:W-:Y:S01]  /*1050*/  FFMA.FTZ R20, R17, R0, R20 ;  /* 0x0000000011147223 */ /* 0x000fe20000010014 */
[----:B------:R-:W-:Y:S02]  /*1060*/  HADD2.F32 R49, -RZ, R49.H1_H1 ;  /* 0x30000031ff317230 */ /* 0x000fe40000004100 */
[----:B------:R-:W-:Y:S02]  /*1070*/  HADD2.F32 R6, -RZ, R18.H1_H1 ;  /* 0x30000012ff067230 */ /* 0x000fe40000004100 */
[----:B------:R-:W-:Y:S01]  /*1080*/  FFMA.FTZ R23, R42, R23, R7 ;  /* 0x000000172a177223 */ /* 0x000fe20000010007 */
[--C-:B------:R-:W-:Y:S02]  /*1090*/  HADD2.F32 R0, -RZ, R2.reuse.H0_H0 ;  /* 0x20000002ff007230 */ /* 0x100fe40000004100 */
[----:B------:R-:W-:Y:S02]  /*10a0*/  HADD2.F32 R7, -RZ, R57.H0_H0 ;  /* 0x20000039ff077230 */ /* 0x000fe40000004100 */
[----:B------:R-:W-:Y:S01]  /*10b0*/  FFMA.FTZ R20, R49, R6, R20 ;  /* 0x0000000631147223 */ /* 0x000fe20000010014 */
[----:B------:R-:W-:-:S02]  /*10c0*/  HADD2.F32 R2, -RZ, R2.H1_H1 ;  /* 0x30000002ff027230 */ /* 0x000fc40000004100 */
[--C-:B------:R-:W-:Y:S02]  /*10d0*/  HADD2.F32 R17, -RZ, R52.reuse.H0_H0 ;  /* 0x20000034ff117230 */ /* 0x100fe40000004100 */
[----:B------:R-:W-:Y:S01]  /*10e0*/  FFMA.FTZ R7, R0, R7, R23 ;  /* 0x0000000700077223 */ /* 0x000fe20000010017 */
[----:B------:R-:W-:Y:S02]  /*10f0*/  HADD2.F32 R6, -RZ, R19.H0_H0 ;  /* 0x20000013ff067230 */ /* 0x000fe40000004100 */
[----:B------:R-:W-:Y:S02]  /*1100*/  HADD2.F32 R57, -RZ, R57.H1_H1 ;  /* 0x30000039ff397230 */ /* 0x000fe40000004100 */
[----:B------:R-:W-:Y:S02]  /*1110*/  HADD2.F32 R0, -RZ, R3.H0_H0 ;  /* 0x20000003ff007230 */ /* 0x000fe40000004100 */
[----:B------:R-:W-:Y:S01]  /*1120*/  FFMA.FTZ R20, R17, R6, R20 ;  /* 0x0000000611147223 */ /* 0x000fe20000010014 */
[----:B------:R-:W-:-:S02]  /*1130*/  HADD2.F32 R17, -RZ, R52.H1_H1 ;  /* 0x30000034ff117230 */ /* 0x000fc40000004100 */
[----:B------:R-:W-:Y:S01]  /*1140*/  FFMA.FTZ R57, R2, R57, R7 ;  /* 0x0000003902397223 */ /* 0x000fe20000010007 */
[----:B------:R-:W-:Y:S02]  /*1150*/  HADD2.F32 R2, -RZ, R19.H1_H1 ;  /* 0x30000013ff027230 */ /* 0x000fe40000004100 */
[----:B------:R-:W-:Y:S02]  /*1160*/  HADD2.F32 R19, -RZ, R47.H0_H0 ;  /* 0x2000002fff137230 */ /* 0x000fe40000004100 */
[----:B------:R-:W-:Y:S02]  /*1170*/  HADD2.F32 R6, -RZ, R28.H0_H0 ;  /* 0x2000001cff067230 */ /* 0x000fe40000004100 */
[----:B------:R-:W-:Y:S01]  /*1180*/  FFMA.FTZ R20, R17, R2, R20 ;  /* 0x0000000211147223 */ /* 0x000fe20000010014 */
[----:B------:R-:W-:Y:S02]  /*1190*/  HADD2.F32 R7, -RZ, R59.H0_H0 ;  /* 0x2000003bff077230 */ /* 0x000fe40000004100 */
[----:B------:R-:W-:-:S02]  /*11a0*/  HADD2.F32 R47, -RZ, R47.H1_H1 ;  /* 0x3000002fff2f7230 */ /* 0x000fc40000004100 */
[----:B------:R-:W-:Y:S01]  /*11b0*/  FFMA.FTZ R20, R19, R6, R20 ;  /* 0x0000000613147223 */ /* 0x000fe20000010014 */
[----:B------:R-:W-:Y:S02]  /*11c0*/  HADD2.F32 R28, -RZ, R28.H1_H1 ;  /* 0x3000001cff1c7230 */ /* 0x000fe40000004100 */
[----:B------:R-:W-:Y:S01]  /*11d0*/  FFMA.FTZ R2, R0, R7, R57 ;  /* 0x0000000700027223 */ /* 0x000fe20000010039 */
[----:B------:R-:W-:Y:S02]  /*11e0*/  HADD2.F32 R7, -RZ, R50.H0_H0 ;  /* 0x20000032ff077230 */ /* 0x000fe40000004100 */
        /* <DEDUP_REMOVED lines=8> */
[----:B------:R-:W-:Y:S02]  /*1270*/  HADD2.F32 R7, -RZ, R4.H0_H0 ;  /* 0x20000004ff077230 */ /* 0x000fe40000004100 */
[----:B------:R-:W-:Y:S02]  /*1280*/  HADD2.F32 R16, -RZ, R56.H0_H0 ;  /* 0x20000038ff107230 */ /* 0x000fe40000004100 */
[----:B------:R-:W-:Y:S01]  /*1290*/  FFMA.FTZ R22, R17, R22, R20 ;  /* 0x0000001611167223 */ /* 0x000fe20000010014 */
[----:B------:R-:W-:-:S02]  /*12a0*/  HADD2.F32 R20, -RZ, R4.H1_H1 ;  /* 0x30000004ff147230 */ /* 0x000fc40000004100 */
[----:B------:R-:W-:Y:S02]  /*12b0*/  HADD2.F32 R21, -RZ, R56.H1_H1 ;  /* 0x30000038ff157230 */ /* 0x000fe40000004100 */
[----:B------:R-:W-:Y:S01]  /*12c0*/  FFMA.FTZ R39, R7, R16, R18 ;  /* 0x0000001007277223 */ /* 0x000fe20000010012 */
[--C-:B------:R-:W-:Y:S02]  /*12d0*/  HADD2.F32 R23, -RZ, R24.reuse.H0_H0 ;  /* 0x20000018ff177230 */ /* 0x100fe40000004100 */
[----:B------:R-:W-:Y:S02]  /*12e0*/  HADD2.F32 R29, -RZ, R24.H1_H1 ;  /* 0x30000018ff1d7230 */ /* 0x000fe40000004100 */
[----:B------:R-:W-:Y:S01]  /*12f0*/  FFMA.FTZ R39, R20, R21, R39 ;  /* 0x0000001514277223 */ /* 0x000fe20000010027 */
[----:B------:R-:W-:Y:S02]  /*1300*/  HADD2.F32 R41, -RZ, R44.H0_H0 ;  /* 0x2000002cff297230 */ /* 0x000fe40000004100 */
[----:B------:R-:W-:-:S02]  /*1310*/  HADD2.F32 R24, -RZ, R30.H0_H0 ;  /* 0x2000001eff187230 */ /* 0x000fc40000004100 */
[----:B------:R-:W-:Y:S02]  /*1320*/  HADD2.F32 R20, -RZ, R5.H0_H0 ;  /* 0x20000005ff147230 */ /* 0x000fe40000004100 */
[----:B------:R-:W-:Y:S02]  /*1330*/  HADD2.F32 R21, -RZ, R58.H0_H0 ;  /* 0x2000003aff157230 */ /* 0x000fe40000004100 */
[----:B------:R-:W-:Y:S01]  /*1340*/  FFMA.FTZ R22, R41, R24, R22 ;  /* 0x0000001829167223 */ /* 0x000fe20000010016 */
[--C-:B------:R-:W-:Y:S02]  /*1350*/  HADD2.F32 R18, -RZ, R25.reuse.H0_H0 ;  /* 0x20000019ff127230 */ /* 0x100fe40000004100 */
[----:B------:R-:W-:Y:S02]  /*1360*/  HADD2.F32 R16, -RZ, R25.H1_H1 ;  /* 0x30000019ff107230 */ /* 0x000fe40000004100 */
[----:B------:R-:W-:Y:S01]  /*1370*/  FFMA.FTZ R20, R20, R21, R39 ;  /* 0x0000001514147223 */ /* 0x000fe20000010027 */
[----:B------:R-:W-:-:S02]  /*1380*/  HADD2.F32 R25, -RZ, R44.H1_H1 ;  /* 0x3000002cff197230 */ /* 0x000fc40000004100 */
[----:B------:R-:W-:Y:S02]  /*1390*/  HADD2.F32 R30, -RZ, R30.H1_H1 ;  /* 0x3000001eff1e7230 */ /* 0x000fe40000004100 */
[----:B------:R-:W-:Y:S02]  /*13a0*/  HADD2.F32 R5, -RZ, R5.H1_H1 ;  /* 0x30000005ff057230 */ /* 0x000fe40000004100 */
[----:B------:R-:W-:Y:S02]  /*13b0*/  HADD2.F32 R58, -RZ, R58.H1_H1 ;  /* 0x3000003aff3a7230 */ /* 0x000fe40000004100 */
[----:B------:R-:W-:Y:S01]  /*13c0*/  FFMA.FTZ R22, R25, R30, R22 ;  /* 0x0000001e19167223 */ /* 0x000fe20000010016 */
[----:B------:R-:W-:Y:S02]  /*13d0*/  HADD2.F32 R21, -RZ, R48.H0_H0 ;  /* 0x20000030ff157230 */ /* 0x000fe40000004100 */
[----:B------:R-:W-:Y:S02]  /*13e0*/  HADD2.F32 R24, -RZ, R31.H0_H0 ;  /* 0x2000001fff187230 */ /* 0x000fe40000004100 */
[----:B------:R-:W-:Y:S01]  /*13f0*/  FFMA.FTZ R5, R5, R58, R20 ;  /* 0x0000003a05057223 */ /* 0x000fe20000010014 */
[----:B------:R-:W-:-:S02]  /*1400*/  HADD2.F32 R6, -RZ, R8.H0_H0 ;  /* 0x20000008ff067230 */ /* 0x000fc40000004100 */
[----:B------:R-:W-:Y:S02]  /*1410*/  HADD2.F32 R25, -RZ, R48.H1_H1 ;  /* 0x30000030ff197230 */ /* 0x000fe40000004100 */
[----:B------:R-:W-:Y:S01]  /*1420*/  FFMA.FTZ R22, R21, R24, R22 ;  /* 0x0000001815167223 */ /* 0x000fe20000010016 */
[----:B------:R-:W-:Y:S02]  /*1430*/  HADD2.F32 R31, -RZ, R31.H1_H1 ;  /* 0x3000001fff1f7230 */ /* 0x000fe40000004100 */
[----:B------:R-:W-:Y:S01]  /*1440*/  FFMA.FTZ R5, R6, R23, R5 ;  /* 0x0000001706057223 */ /* 0x000fe20000010005 */
[----:B------:R-:W-:Y:S02]  /*1450*/  HADD2.F32 R8, -RZ, R8.H1_H1 ;  /* 0x30000008ff087230 */ /* 0x000fe40000004100 */
[----:B------:R-:W-:Y:S02]  /*1460*/  HADD2.F32 R21, -RZ, R12.H0_H0 ;  /* 0x2000000cff157230 */ /* 0x000fe40000004100 */
[----:B------:R-:W-:Y:S01]  /*1470*/  FFMA.FTZ R22, R25, R31, R22 ;  /* 0x0000001f19167223 */ /* 0x000fe20000010016 */
[----:B------:R-:W-:-:S02]  /*1480*/  HADD2.F32 R6, -RZ, R32.H0_H0 ;  /* 0x20000020ff067230 */ /* 0x000fc40000004100 */
[----:B------:R-:W-:Y:S01]  /*1490*/  FFMA.FTZ R8, R8, R29, R5 ;  /* 0x0000001d08087223 */ /* 0x000fe20000010005 */
[--C-:B------:R-:W-:Y:S02]  /*14a0*/  HADD2.F32 R3, -RZ, R9.reuse.H0_H0 ;  /* 0x20000009ff037230 */ /* 0x100fe40000004100 */
[----:B------:R-:W-:Y:S02]  /*14b0*/  HADD2.F32 R5, -RZ, R12.H1_H1 ;  /* 0x3000000cff057230 */ /* 0x000fe40000004100 */
[----:B------:R-:W-:Y:S01]  /*14c0*/  FFMA.FTZ R22, R21, R6, R22 ;  /* 0x0000000615167223 */ /* 0x000fe20000010016 */
[----:B------:R-:W-:Y:S02]  /*14d0*/  HADD2.F32 R32, -RZ, R32.H1_H1 ;  /* 0x30000020ff207230 */ /* 0x000fe40000004100 */
[----:B------:R-:W-:Y:S01]  /*14e0*/  FFMA.FTZ R8, R3, R18, R8 ;  /* 0x0000001203087223 */ /* 0x000fe20000010008 */
[----:B------:R-:W-:Y:S02]  /*14f0*/  HADD2.F32 R9, -RZ, R9.H1_H1 ;  /* 0x30000009ff097230 */ /* 0x000fe40000004100 */
[----:B------:R-:W-:-:S02]  /*1500*/  HADD2.F32 R3, -RZ, R13.H0_H0 ;  /* 0x2000000dff037230 */ /* 0x000fc40000004100 */
[----:B------:R-:W-:Y:S01]  /*1510*/  FFMA.FTZ R22, R5, R32, R22 ;  /* 0x0000002005167223 */ /* 0x000fe20000010016 */
[----:B------:R-:W-:Y:S02]  /*1520*/  HADD2.F32 R6, -RZ, R33.H0_H0 ;  /* 0x20000021ff067230 */ /* 0x000fe40000004100 */
        /* <DEDUP_REMOVED lines=13> */
[----:B------:R-:W-:-:S02]  /*1600*/  HADD2.F32 R0, -RZ, R11.H0_H0 ;  /* 0x2000000bff007230 */ /* 0x000fc40000004100 */
[----:B------:R-:W-:Y:S02]  /*1610*/  HADD2.F32 R7, -RZ, R27.H0_H0 ;  /* 0x2000001bff077230 */ /* 0x000fe40000004100 */
[----:B------:R-:W-:Y:S01]  /*1620*/  FFMA.FTZ R22, R3, R2, R22 ;  /* 0x0000000203167223 */ /* 0x000fe20000010016 */
[----:B------:R-:W-:Y:S02]  /*1630*/  HADD2.F32 R5, -RZ, R14.H1_H1 ;  /* 0x3000000eff057230 */ /* 0x000fe40000004100 */
[----:B------:R-:W-:Y:S02]  /*1640*/  HADD2.F32 R34, -RZ, R34.H1_H1 ;  /* 0x30000022ff227230 */ /* 0x000fe40000004100 */
[----:B------:R-:W-:Y:S01]  /*1650*/  FFMA.FTZ R0, R0, R7, R9 ;  /* 0x0000000700007223 */ /* 0x000fe20000010009 */
[----:B------:R-:W-:Y:S02]  /*1660*/  HADD2.F32 R11, -RZ, R11.H1_H1 ;  /* 0x3000000bff0b7230 */ /* 0x000fe40000004100 */
[----:B------:R-:W-:-:S02]  /*1670*/  HADD2.F32 R4, -RZ, R27.H1_H1 ;  /* 0x3000001bff047230 */ /* 0x000fc40000004100 */
[----:B------:R-:W-:Y:S01]  /*1680*/  FFMA.FTZ R22, R5, R34, R22 ;  /* 0x0000002205167223 */ /* 0x000fe20000010016 */
[----:B------:R-:W-:Y:S02]  /*1690*/  HADD2.F32 R3, -RZ, R15.H0_H0 ;  /* 0x2000000fff037230 */ /* 0x000fe40000004100 */
[----:B------:R-:W-:Y:S02]  /*16a0*/  HADD2.F32 R2, -RZ, R35.H0_H0 ;  /* 0x20000023ff027230 */ /* 0x000fe40000004100 */
[----:B------:R-:W-:Y:S01]  /*16b0*/  FFMA.FTZ R0, R11, R4, R0 ;  /* 0x000000040b007223 */ /* 0x000fe20000010000 */
[----:B------:R-:W-:Y:S02]  /*16c0*/  HADD2.F32 R15, -RZ, R15.H1_H1 ;  /* 0x3000000fff0f7230 */ /* 0x000fe40000004100 */
[----:B------:R-:W-:Y:S02]  /*16d0*/  HADD2.F32 R35, -RZ, R35.H1_H1 ;  /* 0x30000023ff237230 */ /* 0x000fe40000004100 */
[----:B------:R-:W-:-:S02]  /*16e0*/  FFMA.FTZ R22, R3, R2, R22 ;  /* 0x0000000203167223 */ /* 0x000fc40000010016 */
[----:B------:R-:W0:Y:S02]  /*16f0*/  SHFL.BFLY PT, R3, R0, 0x4, 0x1f ;  /* 0x0c801f0000037f89 */ /* 0x000e2400000e0000 */
[----:B------:R-:W-:-:S05]  /*1700*/  FFMA.FTZ R22, R15, R35, R22 ;  /* 0x000000230f167223 */ /* 0x000fca0000010016 */
[----:B------:R-:W1:Y:S01]  /*1710*/  SHFL.BFLY PT, R5, R22, 0x4, 0x1f ;  /* 0x0c801f0016057f89 */ /* 0x000e6200000e0000 */
[----:B0-----:R-:W-:Y:S01]  /*1720*/  FADD.FTZ R3, R0, R3 ;  /* 0x0000000300037221 */ /* 0x001fe20000010000 */
[----:B------:R-:W-:Y:S02]  /*1730*/  SHF.R.S32.HI R0, RZ, 0x1f, R46 ;  /* 0x0000001fff007819 */ /* 0x000fe4000001142e */
[----:B------:R-:W-:Y:S02]  /*1740*/  LEA.HI R46, P1, R37, R46, RZ, 0x1d ;  /* 0x0000002e252e7211 */ /* 0x000fe4000783e8ff */
[----:B------:R-:W0:Y:S01]  /*1750*/  SHFL.BFLY PT, R2, R3, 0x2, 0x1f ;  /* 0x0c401f0003027f89 */ /* 0x000e2200000e0000 */
[----:B-1----:R-:W-:-:S05]  /*1760*/  FADD.FTZ R6, R22, R5 ;  /* 0x0000000516067221 */ /* 0x002fca0000010000 */
[----:B------:R-:W1:Y:S01]  /*1770*/  SHFL.BFLY PT, R7, R6, 0x2, 0x1f ;  /* 0x0c401f0006077f89 */ /* 0x000e6200000e0000 */
[----:B0-----:R-:W-:Y:S01]  /*1780*/  FADD.FTZ R4, R3, R2 ;  /* 0x0000000203047221 */ /* 0x001fe20000010000 */
[----:B------:R-:W-:Y:S02]  /*1790*/  IADD3.X R3, RZ, R0, RZ, P1, !PT ;  /* 0x00000000ff037210 */ /* 0x000fe40000ffe4ff */
[----:B------:R-:W-:Y:S01]  /*17a0*/  LEA R2, P1, R46, UR4, 0x2 ;  /* 0x000000042e027c11 */ /* 0x000fe2000f8210ff */
[----:B------:R-:W-:Y:S01]  /*17b0*/  ULDC UR4, c[0x0][0x384] ;  /* 0x0000e10000047ab9 */ /* 0x000fe20000000800 */
[----:B------:R-:W0:Y:S01]  /*17c0*/  SHFL.BFLY PT, R5, R4, 0x1, 0x1f ;  /* 0x0c201f0004057f89 */ /* 0x000e2200000e0000 */
[----:B-1----:R-:W-:Y:S01]  /*17d0*/  FADD.FTZ R7, R6, R7 ;  /* 0x0000000706077221 */ /* 0x002fe20000010000 */
[----:B------:R-:W-:-:S04]  /*17e0*/  LEA.HI.X R3, R46, UR5, R3, 0x2, P1 ;  /* 0x000000052e037c11 */ /* 0x000fc800088f1403 */
[----:B------:R-:W1:Y:S01]  /*17f0*/  SHFL.BFLY PT, R8, R7, 0x1, 0x1f ;  /* 0x0c201f0007087f89 */ /* 0x000e6200000e0000 */
[----:B0-----:R-:W-:-:S04]  /*1800*/  FADD.FTZ R5, R4, R5 ;  /* 0x0000000504057221 */ /* 0x001fc80000010000 */
[----:B------:R-:W-:Y:S01]  /*1810*/  FMUL.FTZ R5, R5, UR4 ;  /* 0x0000000405057c20 */ /* 0x000fe20008410000 */
[----:B-1----:R-:W-:-:S04]  /*1820*/  FADD.FTZ R8, R7, R8 ;  /* 0x0000000807087221 */ /* 0x002fc80000010000 */
[----:B------:R0:W-:Y:S01]  /*1830*/  @!P0 STG.E desc[UR6][R2.64], R5 ;  /* 0x0000000502008986 */ /* 0x0001e2000c101906 */
[----:B------:R-:W-:Y:S01]  /*1840*/  FMUL.FTZ R7, R8, UR4 ;  /* 0x0000000408077c20 */ /* 0x000fe20008410000 */
[----:B------:R-:W-:Y:S06]  /*1850*/  @P0 EXIT ;  /* 0x000000000000094d */ /* 0x000fec0003800000 */
[----:B------:R-:W-:Y:S01]  /*1860*/  STG.E desc[UR6][R2.64+0x80], R7 ;  /* 0x0000800702007986 */ /* 0x000fe2000c101906 */
[----:B------:R-:W-:Y:S05]  /*1870*/  EXIT ;  /* 0x000000000000794d */ /* 0x000fea0003800000 */
.L_x_508:
        /* <DEDUP_REMOVED lines=16> */
.L_x_815:


//--------------------- .text._ZN5flash25flash_bwd_dot_do_o_kernelILb1E23Flash_bwd_kernel_traitsILi192ELi64ELi64ELi8ELi4ELi2ELi2ELb1ELb1EN7cutlass6half_tE19Flash_kernel_traitsILi192ELi64ELi64ELi8ES3_EEEEvNS_16Flash_bwd_paramsE --------------------------
	.section	.text._ZN5flash25flash_bwd_dot_do_o_kernelILb1E23Flash_bwd_kernel_traitsILi192ELi64ELi64ELi8ELi4ELi2ELi2ELb1ELb1EN7cutlass6half_tE19Flash_kernel_traitsILi192ELi64ELi64ELi8ES3_EEEEvNS_16Flash_bwd_paramsE,"ax",@progbits
	.align	128
        .global         _ZN5flash25flash_bwd_dot_do_o_kernelILb1E23Flash_bwd_kernel_traitsILi192ELi64ELi64ELi8ELi4ELi2ELi2ELb1ELb1EN7cutlass6half_tE19Flash_kernel_traitsILi192ELi64ELi64ELi8ES3_EEEEvNS_16Flash_bwd_paramsE
        .type           _ZN5flash25flash_bwd_dot_do_o_kernelILb1E23Flash_bwd_kernel_traitsILi192ELi64ELi64ELi8ELi4ELi2ELi2ELb1ELb1EN7cutlass6half_tE19Flash_kernel_traitsILi192ELi64ELi64ELi8ES3_EEEEvNS_16Flash_bwd_paramsE,@function
        .size           _ZN5flash25flash_bwd_dot_do_o_kernelILb1E23Flash_bwd_kernel_traitsILi192ELi64ELi64ELi8ELi4ELi2ELi2ELb1ELb1EN7cutlass6half_tE19Flash_kernel_traitsILi192ELi64ELi64ELi8ES3_EEEEvNS_16Flash_bwd_paramsE,(.L_x_816 - _ZN5flash25flash_bwd_dot_do_o_kernelILb1E23Flash_bwd_kernel_traitsILi192ELi64ELi64ELi8ELi4ELi2ELi2ELb1ELb1EN7cutlass6half_tE19Flash_kernel_traitsILi192ELi64ELi64ELi8ES3_EEEEvNS_16Flash_bwd_paramsE)
        .other          _ZN5flash25flash_bwd_dot_do_o_kernelILb1E23Flash_bwd_kernel_traitsILi192ELi64ELi64ELi8ELi4ELi2ELi2ELb1ELb1EN7cutlass6half_tE19Flash_kernel_traitsILi192ELi64ELi64ELi8ES3_EEEEvNS_16Flash_bwd_paramsE,@"STO_CUDA_ENTRY STV_DEFAULT"
_ZN5flash25flash_bwd_dot_do_o_kernelILb1E23Flash_bwd_kernel_traitsILi192ELi64ELi64ELi8ELi4ELi2ELi2ELb1ELb1EN7cutlass6half_tE19Flash_kernel_traitsILi192ELi64ELi64ELi8ES3_EEEEvNS_16Flash_bwd_paramsE:
.text._ZN5flash25flash_bwd_dot_do_o_kernelILb1E23Flash_bwd_kernel_traitsILi192ELi64ELi64ELi8ELi4ELi2ELi2ELb1ELb1EN7cutlass6half_tE19Flash_kernel_traitsILi192ELi64ELi64ELi8ES3_EEEEvNS_16Flash_bwd_paramsE:
[----:B------:R-:W-:Y:S01]  /*0000*/  LDC R1, c[0x0][0x28] ;  /* 0x00000a00ff017b82 */ /* 0x000fe20000000800 */
[----:B------:R-:W0:Y:S07]  /*0010*/  S2R R16, SR_CTAID.Y ;  /* 0x0000000000107919 */ /* 0x000e2e0000002600 */
[----:B------:R-:W0:Y:S01]  /*0020*/  LDC.64 R2, c[0x0][0x2f0] ;  /* 0x0000bc00ff027b82 */ /* 0x000e220000000a00 */
[----:B------:R-:W-:Y:S01]  /*0030*/  ULDC.64 UR4, c[0x0][0x2f0] ;  /* 0x0000bc0000047ab9 */ /* 0x000fe20000000a00 */
[----:B------:R-:W-:-:S02]  /*0040*/  MOV R17, 0xffffffff ;  /* 0xffffffff00117802 */ /* 0x000fc40000000f00 */
[----:B------:R-:W-:-:S04]  /*0050*/  ISETP.NE.U32.AND P0, PT, RZ, UR4, PT ;  /* 0x00000004ff007c0c */ /* 0x000fc8000bf05070 */
[----:B------:R-:W-:Y:S01]  /*0060*/  ISETP.NE.AND.EX P0, PT, RZ, UR5, PT, P0 ;  /* 0x00000005ff007c0c */ /* 0x000fe2000bf05300 */
[----:B------:R-:W-:Y:S01]  /*0070*/  ULDC.64 UR4, c[0x0][0x208] ;  /* 0x0000820000047ab9 */ /* 0x000fe20000000a00 */
[----:B0-----:R-:W-:-:S11]  /*0080*/  IMAD.WIDE R2, R16, 0x4, R2 ;  /* 0x0000000410027825 */ /* 0x001fd600078e0202 */
[----:B------:R-:W2:Y:S04]  /*0090*/  @P0 LDG.E R17, desc[UR4][R2.64] ;  /* 0x0000000402110981 */ /* 0x000ea8000c1e1900 */
[----:B------:R-:W2:Y:S01]  /*00a0*/  @P0 LDG.E R6, desc[UR4][R2.64+0x4] ;  /* 0x0000040402060981 */ /* 0x000ea2000c1e1900 */
[----:B------:R-:W0:Y:S02]  /*00b0*/  S2R R7, SR_CTAID.X ;  /* 0x0000000000077919 */ /* 0x000e240000002500 */
[----:B0-----:R-:W-:Y:S02]  /*00c0*/  SHF.L.U32 R7, R7, 0x6, RZ ;  /* 0x0000000607077819 */ /* 0x001fe400000006ff */
[----:B--2---:R-:W-:-:S06]  /*00d0*/  @P0 IADD3 R6, R6, -R17, RZ ;  /* 0x8000001106060210 */ /* 0x004fcc0007ffe0ff */
[----:B------:R-:W0:Y:S02]  /*00e0*/  @!P0 LDC R6, c[0x0][0x2c4] ;  /* 0x0000b100ff068b82 */ /* 0x000e240000000800 */
[----:B0-----:R-:W-:-:S13]  /*00f0*/  ISETP.GT.AND P1, PT, R6, R7, PT ;  /* 0x000000070600720c */ /* 0x001fda0003f24270 */
[----:B------:R-:W-:Y:S05]  /*0100*/  @!P1 EXIT ;  /* 0x000000000000994d */ /* 0x000fea0003800000 */
[----:B------:R-:W-:Y:S01]  /*0110*/  ISETP.NE.AND P1, PT, R17, -0x1, PT ;  /* 0xffffffff1100780c */ /* 0x000fe20003f25270 */
[----:B------:R-:W0:Y:S01]  /*0120*/  LDC R19, c[0x0][0x2d4] ;  /* 0x0000b500ff137b82 */ /* 0x000e220000000800 */
[----:B------:R-:W1:Y:S01]  /*0130*/  S2R R0, SR_TID.X ;  /* 0x0000000000007919 */ /* 0x000e620000002100 */
[----:B------:R-:W-:Y:S01]  /*0140*/  IMAD.WIDE R2, R16, 0x80, RZ ;  /* 0x0000008010027825 */ /* 0x000fe200078e02ff */
[----:B------:R-:W-:Y:S01]  /*0150*/  HFMA2.MMA R27, -RZ, RZ, 0, 0 ;  /* 0x00000000ff1b7435 */ /* 0x000fe200000001ff */
[----:B------:R-:W2:Y:S01]  /*0160*/  S2R R29, SR_CTAID.Z ;  /* 0x00000000001d7919 */ /* 0x000ea20000002700 */
[----:B------:R-:W-:-:S03]  /*0170*/  SEL R18, R2, RZ, P0 ;  /* 0x000000ff02127207 */ /* 0x000fc60000000000 */
[----:B------:R-:W3:Y:S01]  /*0180*/  LDC R11, c[0x0][0x270] ;  /* 0x00009c00ff0b7b82 */ /* 0x000ee20000000800 */
[----:B------:R-:W-:-:S03]  /*0190*/  SEL R20, R3, RZ, P0 ;  /* 0x000000ff03147207 */ /* 0x000fc60000000000 */
[----:B------:R-:W-:-:S04]  /*01a0*/  @!P1 SHF.R.S32.HI R5, RZ, 0x1f, R16 ;  /* 0x0000001fff059819 */ /* 0x000fc80000011410 */
[----:B------:R-:W4:Y:S08]  /*01b0*/  @!P1 LDC.64 R22, c[0x0][0x418] ;  /* 0x00010600ff169b82 */ /* 0x000f300000000a00 */
[----:B------:R-:W5:Y:S08]  /*01c0*/  @P1 LDC.64 R8, c[0x0][0x420] ;  /* 0x00010800ff081b82 */ /* 0x000f700000000a00 */
[----:B------:R-:W1:Y:S08]  /*01d0*/  @P1 LDC.64 R24, c[0x0][0x298] ;  /* 0x0000a600ff181b82 */ /* 0x000e700000000a00 */
[----:B------:R-:W2:Y:S01]  /*01e0*/  LDC R12, c[0x0][0x2dc] ;  /* 0x0000b700ff0c7b82 */ /* 0x000ea20000000800 */
[----:B----4-:R-:W-:-:S02]  /*01f0*/  @!P1 IMAD R5, R5, R22, RZ ;  /* 0x0000001605059224 */ /* 0x010fc400078e02ff */
[----:B------:R-:W-:-:S04]  /*0200*/  @!P1 IMAD.WIDE.U32 R2, R16, R22, RZ ;  /* 0x0000001610029225 */ /* 0x000fc800078e00ff */
[----:B------:R-:W-:Y:S02]  /*0210*/  @!P1 IMAD R13, R16, R23, R5 ;  /* 0x00000017100d9224 */ /* 0x000fe400078e0205 */
[----:B-----5:R-:W-:-:S04]  /*0220*/  @P1 IMAD.WIDE.U32 R14, R17, R8, RZ ;  /* 0x00000008110e1225 */ /* 0x020fc800078e00ff */
[----:B0-----:R-:W-:Y:S01]  /*0230*/  IMAD.WIDE R4, R16, R19, RZ ;  /* 0x0000001310047225 */ /* 0x001fe200078e02ff */
[----:B------:R-:W-:-:S03]  /*0240*/  @P1 MOV R10, R14 ;  /* 0x0000000e000a1202 */ /* 0x000fc60000000f00 */
[----:B------:R-:W-:Y:S01]  /*0250*/  @P1 IMAD R8, R17, R9, R15 ;  /* 0x0000000911081224 */ /* 0x000fe200078e020f */
[----:B---3--:R-:W-:Y:S01]  /*0260*/  SHF.R.S32.HI R9, RZ, 0x1f, R11 ;  /* 0x0000001fff097819 */ /* 0x008fe2000001140b */
[----:B------:R-:W-:Y:S01]  /*0270*/  IMAD R5, R5, R11, RZ ;  /* 0x0000000b05057224 */ /* 0x000fe200078e02ff */
[----:B------:R-:W-:Y:S01]  /*0280*/  @!P1 IADD3 R8, R3, R13, RZ ;  /* 0x0000000d03089210 */ /* 0x000fe20007ffe0ff */
[----:B-1----:R-:W-:Y:S01]  /*0290*/  @P1 IMAD.WIDE.U32 R44, R17, R24, RZ ;  /* 0x00000018112c1225 */ /* 0x002fe200078e00ff */
[----:B------:R-:W-:Y:S02]  /*02a0*/  SHF.R.S32.HI R13, RZ, 0x1f, R7 ;  /* 0x0000001fff0d7819 */ /* 0x000fe40000011407 */
[----:B--2---:R-:W-:Y:S01]  /*02b0*/  SHF.R.S32.HI R21, RZ, 0x1f, R12 ;  /* 0x0000001fff157819 */ /* 0x004fe2000001140c */
[C---:B------:R-:W-:Y:S02]  /*02c0*/  IMAD R23, R4.reuse, R9, R5 ;  /* 0x0000000904177224 */ /* 0x040fe400078e0205 */
[----:B------:R-:W-:-:S04]  /*02d0*/  IMAD.WIDE.U32 R4, R4, R11, RZ ;  /* 0x0000000b04047225 */ /* 0x000fc800078e00ff */
[----:B------:R-:W-:Y:S01]  /*02e0*/  @P1 IMAD R9, R17, R25, R45 ;  /* 0x0000001911091224 */ /* 0x000fe200078e022d */
[----:B------:R-:W-:Y:S01]  /*02f0*/  IADD3 R23, R5, R23, RZ ;  /* 0x0000001705177210 */ /* 0x000fe20007ffe0ff */
[----:B------:R-:W-:Y:S01]  /*0300*/  IMAD.WIDE R14, R11, R12, RZ ;  /* 0x0000000c0b0e7225 */ /* 0x000fe200078e02ff */
[----:B------:R-:W-:-:S03]  /*0310*/  IADD3 R25, P0, R7, R18, RZ ;  /* 0x0000001207197210 */ /* 0x000fc60007f1e0ff */
[----:B------:R-:W-:Y:S01]  /*0320*/  IMAD R18, R23, R12, RZ ;  /* 0x0000000c17127224 */ /* 0x000fe200078e02ff */
[----:B------:R-:W-:Y:S01]  /*0330*/  @P1 MOV R23, R17 ;  /* 0x0000001100171202 */ /* 0x000fe20000000f00 */
[----:B------:R-:W-:Y:S08]  /*0340*/  @P1 BRA `(.L_x_509) ;  /* 0x00000000001c1947 */ /* 0x000ff00003800000 */
[----:B------:R-:W0:Y:S01]  /*0350*/  LDC.64 R22, c[0x0][0x290] ;  /* 0x0000a400ff167b82 */ /* 0x000e220000000a00 */
[----:B------:R-:W-:-:S05]  /*0360*/  SHF.R.S32.HI R9, RZ, 0x1f, R16 ;  /* 0x0000001fff097819 */ /* 0x000fca0000011410 */
[-C--:B0-----:R-:W-:Y:S02]  /*0370*/  IMAD R9, R9, R22.reuse, RZ ;  /* 0x0000001609097224 */ /* 0x081fe400078e02ff */
[----:B------:R-:W-:-:S04]  /*0380*/  IMAD.WIDE.U32 R44, R16, R22, RZ ;  /* 0x00000016102c7225 */ /* 0x000fc800078e00ff */
[----:B------:R-:W-:Y:S01]  /*0390*/  IMAD R9, R16, R23, R9 ;  /* 0x0000001710097224 */ /* 0x000fe200078e0209 */
[----:B------:R-:W-:-:S04]  /*03a0*/  MOV R23, 0xffffffff ;  /* 0xffffffff00177802 */ /* 0x000fc80000000f00 */
[----:B------:R-:W-:-:S07]  /*03b0*/  IADD3 R9, R45, R9, RZ ;  /* 0x000000092d097210 */ /* 0x000fce0007ffe0ff */
.L_x_509:
[----:B------:R-:W-:Y:S01]  /*03c0*/  ULDC.U8 UR6, c[0x0][0x3d8] ;  /* 0x0000f60000067ab9 */ /* 0x000fe20000000000 */
[----:B------:R-:W-:Y:S01]  /*03d0*/  IADD3.X R5, R13, R20, RZ, P0, !PT ;  /* 0x000000140d057210 */ /* 0x000fe200007fe4ff */
[----:B------:R-:W-:Y:S01]  /*03e0*/  IMAD R3, R15, R23, RZ ;  /* 0x000000170f037224 */ /* 0x000fe200078e02ff */
[----:B------:R-:W-:Y:S01]  /*03f0*/  ISETP.NE.AND P0, PT, RZ, UR6, PT ;  /* 0x00000006ff007c0c */ /* 0x000fe2000bf05270 */
[----:B------:R-:W-:Y:S01]  /*0400*/  IMAD R31, R21, R4, R18 ;  /* 0x00000004151f7224 */ /* 0x000fe200078e0212 */
[----:B------:R-:W-:Y:S01]  /*0410*/  @!P1 MOV R10, R2 ;  /* 0x00000002000a9202 */ /* 0x000fe20000000f00 */
[----:B------:R-:W-:Y:S01]  /*0420*/  IMAD R18, R5, R14, RZ ;  /* 0x0000000e05127224 */ /* 0x000fe200078e02ff */
[----:B------:R-:W-:Y:S01]  /*0430*/  SHF.R.S32.HI R28, RZ, 0x1f, R29 ;  /* 0x0000001fff1c7819 */ /* 0x000fe2000001141d */
[----:B------:R-:W-:Y:S02]  /*0440*/  IMAD R27, R14, R27, R3 ;  /* 0x0000001b0e1b7224 */ /* 0x000fe400078e0203 */
[----:B------:R-:W-:-:S04]  /*0450*/  IMAD.WIDE.U32 R2, R4, R12, RZ ;  /* 0x0000000c04027225 */ /* 0x000fc800078e00ff */
[----:B------:R-:W-:Y:S01]  /*0460*/  IMAD.WIDE.U32 R20, R14, R23, RZ ;  /* 0x000000170e147225 */ /* 0x000fe200078e00ff */
[----:B------:R-:W-:-:S03]  /*0470*/  IADD3 R31, R3, R31, RZ ;  /* 0x0000001f031f7210 */ /* 0x000fc60007ffe0ff */
[----:B------:R-:W-:Y:S01]  /*0480*/  IMAD R23, R29, R12, RZ ;  /* 0x0000000c1d177224 */ /* 0x000fe200078e02ff */
[----:B------:R-:W-:Y:S01]  /*0490*/  @P1 IADD3 R31, R21, R27, RZ ;  /* 0x0000001b151f1210 */ /* 0x000fe20007ffe0ff */
[----:B------:R-:W-:Y:S01]  /*04a0*/  IMAD.WIDE.U32 R4, R25, R14, RZ ;  /* 0x0000000e19047225 */ /* 0x000fe200078e00ff */
[----:B------:R-:W-:-:S03]  /*04b0*/  SEL R20, R2, R20, !P1 ;  /* 0x0000001402147207 */ /* 0x000fc60004800000 */
[----:B------:R-:W-:Y:S01]  /*04c0*/  IMAD R15, R15, R25, R18 ;  /* 0x000000190f0f7224 */ /* 0x000fe200078e0212 */
[----:B------:R-:W-:-:S04]  /*04d0*/  SHF.R.S32.HI R18, RZ, 0x1f, R23 ;  /* 0x0000001fff127819 */ /* 0x000fc80000011417 */
[----:B------:R-:W-:Y:S01]  /*04e0*/  IADD3 R21, R5, R15, RZ ;  /* 0x0000000f05157210 */ /* 0x000fe20007ffe0ff */
[----:B------:R-:W-:Y:S06]  /*04f0*/  @!P0 BRA `(.L_x_510) ;  /* 0x00000000001c8947 */ /* 0x000fec0003800000 */
[----:B------:R-:W0:Y:S01]  /*0500*/  LDC R2, c[0x0][0x2c0] ;  /* 0x0000b000ff027b82 */ /* 0x000e220000000800 */
[----:B------:R-:W-:-:S05]  /*0510*/  @!P1 IMAD R17, R16, R19, RZ ;  /* 0x0000001310119224 */ /* 0x000fca00078e02ff */
[----:B------:R-:W-:Y:S02]  /*0520*/  LEA R16, R16, R17, 0x7 ;  /* 0x0000001110107211 */ /* 0x000fe400078e38ff */
[----:B------:R-:W0:Y:S02]  /*0530*/  LDC R3, c[0x0][0x2e4] ;  /* 0x0000b900ff037b82 */ /* 0x000e240000000800 */
[----:B0-----:R-:W-:-:S05]  /*0540*/  LEA R2, R2, R3, 0x7 ;  /* 0x0000000302027211 */ /* 0x001fca00078e38ff */
[----:B------:R-:W-:Y:S01]  /*0550*/  IMAD R16, R2, R29, R16 ;  /* 0x0000001d02107224 */ /* 0x000fe200078e0210 */
[----:B------:R-:W-:Y:S06]  /*0560*/  BRA `(.L_x_511) ;  /* 0x0000000000087947 */ /* 0x000fec0003800000 */
.L_x_510:
[----:B------:R-:W-:-:S04]  /*0570*/  IMAD R16, R16, R11, R29 ;  /* 0x0000000b10107224 */ /* 0x000fc800078e021d */
[----:B------:R-:W-:-:S07]  /*0580*/  IMAD R16, R16, R19, RZ ;  /* 0x0000001310107224 */ /* 0x000fce00078e02ff */
.L_x_511:
[----:B------:R-:W-:Y:S01]  /*0590*/  SHF.R.S32.HI R3, RZ, 0x1f, R0 ;  /* 0x0000001fff037819 */ /* 0x000fe20000011400 */
[----:B------:R-:W-:Y:S01]  /*05a0*/  ULDC.64 UR10, c[0x0][0x420] ;  /* 0x00010800000a7ab9 */ /* 0x000fe20000000a00 */
[----:B------:R-:W-:Y:S01]  /*05b0*/  IADD3 R4, P0, P1, R4, R20, R23 ;  /* 0x0000001404047210 */ /* 0x000fe2000791e017 */
[----:B------:R-:W-:Y:S01]  /*05c0*/  ULDC.64 UR12, c[0x0][0x298] ;  /* 0x0000a600000c7ab9 */ /* 0x000fe20000000a00 */
[CC--:B------:R-:W-:Y:S01]  /*05d0*/  LEA.HI R2, R3.reuse, R0.reuse, RZ, 0x4 ;  /* 0x0000000003027211 */ /* 0x0c0fe200078f20ff */
[----:B------:R-:W-:Y:S01]  /*05e0*/  ULDC.64 UR8, c[0x0][0x428] ;  /* 0x00010a0000087ab9 */ /* 0x000fe20000000a00 */
[-C--:B------:R-:W-:Y:S01]  /*05f0*/  LEA.HI R14, R3, R0.reuse, RZ, 0x3 ;  /* 0x00000000030e7211 */ /* 0x080fe200078f18ff */
[----:B------:R-:W-:Y:S01]  /*0600*/  ULDC.64 UR6, c[0x0][0x400] ;  /* 0x0001000000067ab9 */ /* 0x000fe20000000a00 */
[----:B------:R-:W-:Y:S01]  /*0610*/  LOP3.LUT R5, R2, 0x3ffffff0, RZ, 0xc0, !PT ;  /* 0x3ffffff002057812 */ /* 0x000fe200078ec0ff */
[----:B------:R-:W-:Y:S01]  /*0620*/  BSSY B0, `(.L_x_512) ;  /* 0x000003e000007945 */ /* 0x000fe20003800000 */
[----:B------:R-:W-:Y:S01]  /*0630*/  LOP3.LUT R3, R14, 0x1ffffff8, RZ, 0xc0, !PT ;  /* 0x1ffffff80e037812 */ /* 0x000fe200078ec0ff */
[----:B------:R-:W-:Y:S01]  /*0640*/  HFMA2.MMA R20, -RZ, RZ, 0, 0 ;  /* 0x00000000ff147435 */ /* 0x000fe200000001ff */
[----:B------:R-:W-:-:S02]  /*0650*/  IADD3 R5, -R5, R0, RZ ;  /* 0x0000000005057210 */ /* 0x000fc40007ffe1ff */
[----:B------:R-:W-:Y:S02]  /*0660*/  CS2R R24, SRZ ;  /* 0x0000000000187805 */ /* 0x000fe4000001ff00 */
[----:B------:R-:W-:Y:S01]  /*0670*/  SHF.R.S32.HI R15, RZ, 0x4, R2 ;  /* 0x00000004ff0f7819 */ /* 0x000fe20000011402 */
[----:B------:R-:W-:Y:S01]  /*0680*/  IMAD R2, R11, R12, RZ ;  /* 0x0000000c0b027224 */ /* 0x000fe200078e02ff */
[----:B------:R-:W-:Y:S02]  /*0690*/  SHF.L.U32 R5, R5, 0x2, RZ ;  /* 0x0000000205057819 */ /* 0x000fe400000006ff */
[----:B------:R-:W-:Y:S02]  /*06a0*/  CS2R R26, SRZ ;  /* 0x00000000001a7805 */ /* 0x000fe4000001ff00 */
[----:B------:R-:W-:Y:S02]  /*06b0*/  IADD3 R3, -R3, R0, RZ ;  /* 0x0000000003037210 */ /* 0x000fe40007ffe1ff */
[----:B------:R-:W-:Y:S01]  /*06c0*/  IADD3.X R12, R21, R31, R18, P0, P1 ;  /* 0x0000001f150c7210 */ /* 0x000fe200007e2412 */
[----:B------:R-:W-:Y:S01]  /*06d0*/  IMAD R5, R15, R2, R5 ;  /* 0x000000020f057224 */ /* 0x000fe200078e0205 */
[----:B------:R-:W-:Y:S01]  /*06e0*/  SHF.L.U32 R38, R3, 0x3, RZ ;  /* 0x0000000303267819 */ /* 0x000fe200000006ff */
[----:B------:R-:W-:Y:S01]  /*06f0*/  IMAD R18, R13, UR10, RZ ;  /* 0x0000000a0d127c24 */ /* 0x000fe2000f8e02ff */
[----:B------:R-:W-:Y:S01]  /*0700*/  IADD3 R3, R7, R16, RZ ;  /* 0x0000001007037210 */ /* 0x000fe20007ffe0ff */
[----:B------:R-:W-:Y:S01]  /*0710*/  IMAD R16, R13, UR12, RZ ;  /* 0x0000000c0d107c24 */ /* 0x000fe2000f8e02ff */
[----:B------:R-:W-:Y:S01]  /*0720*/  SHF.R.S32.HI R39, RZ, 0x1f, R38 ;  /* 0x0000001fff277819 */ /* 0x000fe20000011426 */
[----:B------:R-:W-:Y:S01]  /*0730*/  IMAD R13, R7, UR11, R18 ;  /* 0x0000000b070d7c24 */ /* 0x000fe2000f8e0212 */
[----:B------:R-:W-:Y:S01]  /*0740*/  IADD3 R11, P0, R5, R4, RZ ;  /* 0x00000004050b7210 */ /* 0x000fe20007f1e0ff */
[----:B------:R-:W-:Y:S01]  /*0750*/  IMAD R16, R7, UR13, R16 ;  /* 0x0000000d07107c24 */ /* 0x000fe2000f8e0210 */
[----:B------:R-:W-:-:S02]  /*0760*/  CS2R R18, SRZ ;  /* 0x0000000000127805 */ /* 0x000fc4000001ff00 */
[----:B------:R-:W-:Y:S01]  /*0770*/  LEA.HI.X.SX32 R12, R5, R12, 0x1, P0 ;  /* 0x0000000c050c7211 */ /* 0x000fe200000f0eff */
[--C-:B------:R-:W-:Y:S01]  /*0780*/  IMAD.WIDE.U32 R4, R7, UR10, R38.reuse ;  /* 0x0000000a07047c25 */ /* 0x100fe2000f8e0026 */
[----:B------:R-:W-:Y:S02]  /*0790*/  LEA R36, P2, R11, UR6, 0x2 ;  /* 0x000000060b247c11 */ /* 0x000fe4000f8410ff */
[----:B------:R-:W-:Y:S02]  /*07a0*/  IADD3 R30, P0, R10, R4, RZ ;  /* 0x000000040a1e7210 */ /* 0x000fe40007f1e0ff */
[C---:B------:R-:W-:Y:S01]  /*07b0*/  IADD3 R10, -R7.reuse, R6, RZ ;  /* 0x00000006070a7210 */ /* 0x040fe20007ffe1ff */
[----:B------:R-:W-:Y:S01]  /*07c0*/  IMAD.WIDE.U32 R6, R7, UR12, R38 ;  /* 0x0000000c07067c25 */ /* 0x000fe2000f8e0026 */
[----:B------:R-:W-:Y:S02]  /*07d0*/  SHF.R.S32.HI R4, RZ, 0x3, R14 ;  /* 0x00000003ff047819 */ /* 0x000fe4000001140e */
[----:B------:R-:W-:Y:S01]  /*07e0*/  IADD3.X R31, R8, R5, R13, P0, !PT ;  /* 0x00000005081f7210 */ /* 0x000fe200007fe40d */
[----:B------:R-:W-:Y:S01]  /*07f0*/  IMAD R8, R28, UR8, RZ ;  /* 0x000000081c087c24 */ /* 0x000fe2000f8e02ff */
[----:B------:R-:W-:-:S02]  /*0800*/  ISETP.GE.AND P0, PT, R4, R10, PT ;  /* 0x0000000a0400720c */ /* 0x000fc40003f06270 */
[----:B------:R-:W-:Y:S01]  /*0810*/  IADD3 R5, R4, 0x20, RZ ;  /* 0x0000002004057810 */ /* 0x000fe20007ffe0ff */
[C---:B------:R-:W-:Y:S01]  /*0820*/  IMAD R33, R29.reuse, UR9, R8 ;  /* 0x000000091d217c24 */ /* 0x040fe2000f8e0208 */
[----:B------:R-:W-:Y:S01]  /*0830*/  IADD3 R44, P3, R44, R6, RZ ;  /* 0x000000062c2c7210 */ /* 0x000fe20007f7e0ff */
[----:B------:R-:W-:Y:S01]  /*0840*/  IMAD.WIDE.U32 R30, R29, UR8, R30 ;  /* 0x000000081d1e7c25 */ /* 0x000fe2000f8e001e */
[----:B------:R-:W-:Y:S02]  /*0850*/  LEA.HI.X R37, R11, UR7, R12, 0x2, P2 ;  /* 0x000000070b257c11 */ /* 0x000fe400090f140c */
[----:B------:R-:W-:Y:S02]  /*0860*/  CS2R R12, SRZ ;  /* 0x00000000000c7805 */ /* 0x000fe4000001ff00 */
[----:B------:R-:W-:Y:S02]  /*0870*/  ISETP.GE.AND P1, PT, R5, R10, PT ;  /* 0x0000000a0500720c */ /* 0x000fe40003f26270 */
[----:B------:R-:W-:-:S02]  /*0880*/  CS2R R10, SRZ ;  /* 0x00000000000a7805 */ /* 0x000fc4000001ff00 */
[----:B------:R-:W-:Y:S02]  /*0890*/  IADD3.X R45, R9, R7, R16, P3, !PT ;  /* 0x00000007092d7210 */ /* 0x000fe40001ffe410 */
[----:B------:R-:W-:Y:S02]  /*08a0*/  CS2R R8, SRZ ;  /* 0x0000000000087805 */ /* 0x000fe4000001ff00 */
[----:B------:R-:W-:Y:S02]  /*08b0*/  CS2R R16, SRZ ;  /* 0x0000000000107805 */ /* 0x000fe4000001ff00 */
[----:B------:R-:W-:Y:S02]  /*08c0*/  SHF.R.S32.HI R5, RZ, 0x1f, R4 ;  /* 0x0000001fff057819 */ /* 0x000fe40000011404 */
[----:B------:R-:W-:Y:S02]  /*08d0*/  IADD3 R6, R38, 0x40, RZ ;  /* 0x0000004026067810 */ /* 0x000fe40007ffe0ff */
[----:B------:R-:W-:Y:S01]  /*08e0*/  IADD3 R33, R31, R33, RZ ;  /* 0x000000211f217210 */ /* 0x000fe20007ffe0ff */
[----:B------:R-:W-:Y:S06]  /*08f0*/  @P0 BRA `(.L_x_513) ;  /* 0x0000000000400947 */ /* 0x000fec0003800000 */
[----:B------:R-:W-:Y:S01]  /*0900*/  MOV R32, R30 ;  /* 0x0000001e00207202 */ /* 0x000fe20000000f00 */
[----:B------:R-:W-:Y:S01]  /*0910*/  IMAD R7, R5, UR10, RZ ;  /* 0x0000000a05077c24 */ /* 0x000fe2000f8e02ff */
[----:B------:R-:W-:Y:S01]  /*0920*/  IADD3 R21, R38, 0x80, RZ ;  /* 0x0000008026157810 */ /* 0x000fe20007ffe0ff */
[----:B------:R-:W-:Y:S01]  /*0930*/  ULDC UR6, c[0x0][0x2d0] ;  /* 0x0000b40000067ab9 */ /* 0x000fe20000000800 */
[----:B------:R-:W-:Y:S01]  /*0940*/  ULDC.64 UR8, c[0x0][0x3e0] ;  /* 0x0000f80000087ab9 */ /* 0x000fe20000000a00 */
[----:B------:R-:W-:Y:S01]  /*0950*/  IMAD.WIDE.U32 R14, R4, UR10, R32 ;  /* 0x0000000a040e7c25 */ /* 0x000fe2000f8e0020 */
[----:B------:R-:W-:Y:S02]  /*0960*/  ISETP.GE.AND P4, PT, R21, UR6, PT ;  /* 0x0000000615007c0c */ /* 0x000fe4000bf86270 */
[----:B------:R-:W-:Y:S01]  /*0970*/  ISETP.GE.AND P2, PT, R38, UR6, PT ;  /* 0x0000000626007c0c */ /* 0x000fe2000bf46270 */
[----:B------:R-:W-:Y:S01]  /*0980*/  IMAD R7, R4, UR11, R7 ;  /* 0x0000000b04077c24 */ /* 0x000fe2000f8e0207 */
[----:B------:R-:W-:-:S02]  /*0990*/  ISETP.GE.AND P3, PT, R6, UR6, PT ;  /* 0x0000000606007c0c */ /* 0x000fc4000bf66270 */
[----:B------:R-:W-:Y:S02]  /*09a0*/  LEA R22, P5, R14, UR8, 0x1 ;  /* 0x000000080e167c11 */ /* 0x000fe4000f8a08ff */
[----:B------:R-:W-:-:S04]  /*09b0*/  IADD3 R7, R15, R7, RZ ;  /* 0x000000070f077210 */ /* 0x000fc80007ffe0ff */
[----:B------:R-:W-:-:S05]  /*09c0*/  LEA.HI.X R23, R14, UR9, R7, 0x1, P5 ;  /* 0x000000090e177c11 */ /* 0x000fca000a8f0c07 */
[----:B------:R0:W5:Y:S04]  /*09d0*/  @!P2 LDG.E.128 R8, desc[UR4][R22.64] ;  /* 0x000000041608a981 */ /* 0x000168000c1e1d00 */
[----:B------:R0:W5:Y:S04]  /*09e0*/  @!P3 LDG.E.128 R24, desc[UR4][R22.64+0x80] ;  /* 0x000080041618b981 */ /* 0x000168000c1e1d00 */
[----:B------:R0:W5:Y:S02]  /*09f0*/  @!P4 LDG.E.128 R16, desc[UR4][R22.64+0x100] ;  /* 0x000100041610c981 */ /* 0x000164000c1e1d00 */
.L_x_513:
[----:B------:R-:W-:Y:S05]  /*0a00*/  BSYNC B0 ;  /* 0x0000000000007941 */ /* 0x000fea0003800000 */
.L_x_512:
[----:B-----5:R-:W-:Y:S01]  /*0a10*/  MOV R7, R9 ;  /* 0x0000000900077202 */ /* 0x020fe20000000f00 */
[----:B------:R-:W-:Y:S01]  /*0a20*/  BSSY B0, `(.L_x_514) ;  /* 0x000001e000007945 */ /* 0x000fe20003800000 */
[----:B------:R-:W-:Y:S01]  /*0a30*/  MOV R9, R11 ;  /* 0x0000000b00097202 */ /* 0x000fe20000000f00 */
[----:B------:R-:W-:Y:S01]  /*0a40*/  HFMA2.MMA R21, -RZ, RZ, 0, 0 ;  /* 0x00000000ff157435 */ /* 0x000fe200000001ff */
[----:B------:R-:W-:Y:S02]  /*0a50*/  MOV R11, R24 ;  /* 0x00000018000b7202 */ /* 0x000fe40000000f00 */
[----:B------:R-:W-:Y:S02]  /*0a60*/  CS2R R14, SRZ ;  /* 0x00000000000e7805 */ /* 0x000fe4000001ff00 */
[----:B------:R-:W-:Y:S02]  /*0a70*/  MOV R40, R25 ;  /* 0x0000001900287202 */ /* 0x000fe40000000f00 */
[----:B------:R-:W-:-:S02]  /*0a80*/  CS2R R24, SRZ ;  /* 0x0000000000187805 */ /* 0x000fc4000001ff00 */
[----:B------:R-:W-:Y:S02]  /*0a90*/  MOV R41, R26 ;  /* 0x0000001a00297202 */ /* 0x000fe40000000f00 */
[----:B0-----:R-:W-:Y:S02]  /*0aa0*/  CS2R R22, SRZ ;  /* 0x0000000000167805 */ /* 0x001fe4000001ff00 */
[----:B------:R-:W-:Y:S02]  /*0ab0*/  MOV R43, R27 ;  /* 0x0000001b002b7202 */ /* 0x000fe40000000f00 */
[----:B------:R-:W-:Y:S01]  /*0ac0*/  CS2R R26, SRZ ;  /* 0x00000000001a7805 */ /* 0x000fe2000001ff00 */
[----:B------:R-:W-:Y:S06]  /*0ad0*/  @P1 BRA `(.L_x_515) ;  /* 0x0000000000481947 */ /* 0x000fec0003800000 */
[----:B------:R-:W-:Y:S01]  /*0ae0*/  IADD3 R35, P2, R4, 0x20, RZ ;  /* 0x0000002004237810 */ /* 0x000fe20007f5e0ff */
[----:B------:R-:W-:Y:S01]  /*0af0*/  ULDC UR6, c[0x0][0x2d0] ;  /* 0x0000b40000067ab9 */ /* 0x000fe20000000800 */
[----:B------:R-:W-:Y:S01]  /*0b00*/  IADD3 R34, R38, 0x80, RZ ;  /* 0x0000008026227810 */ /* 0x000fe20007ffe0ff */
[----:B------:R-:W-:Y:S01]  /*0b10*/  ULDC.64 UR8, c[0x0][0x3e0] ;  /* 0x0000f80000087ab9 */ /* 0x000fe20000000a00 */
[----:B------:R-:W-:Y:S02]  /*0b20*/  IADD3.X R31, RZ, R5, RZ, P2, !PT ;  /* 0x00000005ff1f7210 */ /* 0x000fe400017fe4ff */
[----:B------:R-:W-:Y:S02]  /*0b30*/  ISETP.GE.AND P5, PT, R34, UR6, PT ;  /* 0x0000000622007c0c */ /* 0x000fe4000bfa6270 */
[----:B------:R-:W-:Y:S01]  /*0b40*/  ISETP.GE.AND P3, PT, R38, UR6, PT ;  /* 0x0000000626007c0c */ /* 0x000fe2000bf66270 */
[----:B------:R-:W-:Y:S01]  /*0b50*/  IMAD R32, R31, UR10, RZ ;  /* 0x0000000a1f207c24 */ /* 0x000fe2000f8e02ff */
[----:B------:R-:W-:-:S02]  /*0b60*/  MOV R31, R33 ;  /* 0x00000021001f7202 */ /* 0x000fc40000000f00 */
[----:B------:R-:W-:Y:S01]  /*0b70*/  ISETP.GE.AND P4, PT, R6, UR6, PT ;  /* 0x0000000606007c0c */ /* 0x000fe2000bf86270 */
[----:B------:R-:W-:-:S04]  /*0b80*/  IMAD.WIDE.U32 R30, R35, UR10, R30 ;  /* 0x0000000a231e7c25 */ /* 0x000fc8000f8e001e */
[----:B------:R-:W-:Y:S01]  /*0b90*/  IMAD R35, R35, UR11, R32 ;  /* 0x0000000b23237c24 */ /* 0x000fe2000f8e0220 */
[----:B------:R-:W-:-:S04]  /*0ba0*/  LEA R32, P2, R30, UR8, 0x1 ;  /* 0x000000081e207c11 */ /* 0x000fc8000f8408ff */
[----:B------:R-:W-:-:S04]  /*0bb0*/  IADD3 R31, R31, R35, RZ ;  /* 0x000000231f1f7210 */ /* 0x000fc80007ffe0ff */
[----:B------:R-:W-:-:S05]  /*0bc0*/  LEA.HI.X R33, R30, UR9, R31, 0x1, P2 ;  /* 0x000000091e217c11 */ /* 0x000fca00090f0c1f */
[----:B------:R0:W5:Y:S04]  /*0bd0*/  @!P3 LDG.E.128 R12, desc[UR4][R32.64] ;  /* 0x00000004200cb981 */ /* 0x000168000c1e1d00 */
[----:B------:R0:W5:Y:S04]  /*0be0*/  @!P4 LDG.E.128 R24, desc[UR4][R32.64+0x80] ;  /* 0x000080042018c981 */ /* 0x000168000c1e1d00 */
[----:B------:R0:W5:Y:S02]  /*0bf0*/  @!P5 LDG.E.128 R20, desc[UR4][R32.64+0x100] ;  /* 0x000100042014d981 */ /* 0x000164000c1e1d00 */
.L_x_515:
[----:B------:R-:W-:Y:S05]  /*0c00*/  BSYNC B0 ;  /* 0x0000000000007941 */ /* 0x000fea0003800000 */
.L_x_514:
[----:B------:R-:W-:Y:S01]  /*0c10*/  ULDC.64 UR6, c[0x0][0x2a0] ;  /* 0x0000a80000067ab9 */ /* 0x000fe20000000a00 */
[----:B-----5:R-:W-:Y:S01]  /*0c20*/  MOV R52, R24 ;  /* 0x0000001800347202 */ /* 0x020fe20000000f00 */
[----:B------:R-:W-:Y:S01]  /*0c30*/  IMAD R28, R28, UR6, RZ ;  /* 0x000000061c1c7c24 */ /* 0x000fe2000f8e02ff */
[----:B------:R-:W-:Y:S01]  /*0c40*/  BSSY B0, `(.L_x_516) ;  /* 0x0000023000007945 */ /* 0x000fe20003800000 */
[C---:B------:R-:W-:Y:S01]  /*0c50*/  IMAD.WIDE.U32 R44, R29.reuse, UR6, R44 ;  /* 0x000000061d2c7c25 */ /* 0x040fe2000f8e002c */
[----:B------:R-:W-:Y:S01]  /*0c60*/  HFMA2.MMA R24, -RZ, RZ, 0, 0 ;  /* 0x00000000ff187435 */ /* 0x000fe200000001ff */
[----:B------:R-:W-:Y:S02]  /*0c70*/  MOV R42, R12 ;  /* 0x0000000c002a7202 */ /* 0x000fe40000000f00 */
[----:B------:R-:W-:Y:S01]  /*0c80*/  CS2R R30, SRZ ;  /* 0x00000000001e7805 */ /* 0x000fe2000001ff00 */
[----:B------:R-:W-:Y:S01]  /*0c90*/  IMAD R47, R29, UR7, R28 ;  /* 0x000000071d2f7c24 */ /* 0x000fe2000f8e021c */
[----:B------:R-:W-:-:S02]  /*0ca0*/  MOV R48, R13 ;  /* 0x0000000d00307202 */ /* 0x000fc40000000f00 */
[----:B------:R-:W-:Y:S02]  /*0cb0*/  CS2R R28, SRZ ;  /* 0x00000000001c7805 */ /* 0x000fe4000001ff00 */
[----:B------:R-:W-:Y:S02]  /*0cc0*/  MOV R49, R14 ;  /* 0x0000000e00317202 */ /* 0x000fe40000000f00 */
[----:B0-----:R-:W-:Y:S02]  /*0cd0*/  CS2R R32, SRZ ;  /* 0x0000000000207805 */ /* 0x001fe4000001ff00 */
[----:B------:R-:W-:Y:S02]  /*0ce0*/  MOV R53, R15 ;  /* 0x0000000f00357202 */ /* 0x000fe40000000f00 */
[----:B------:R-:W-:Y:S02]  /*0cf0*/  CS2R R34, SRZ ;  /* 0x0000000000227805 */ /* 0x000fe4000001ff00 */
[----:B------:R-:W-:-:S02]  /*0d00*/  MOV R55, R25 ;  /* 0x0000001900377202 */ /* 0x000fc40000000f00 */
[----:B------:R-:W-:Y:S02]  /*0d10*/  CS2R R12, SRZ ;  /* 0x00000000000c7805 */ /* 0x000fe4000001ff00 */
[----:B------:R-:W-:Y:S02]  /*0d20*/  MOV R54, R26 ;  /* 0x0000001a00367202 */ /* 0x000fe40000000f00 */
[----:B------:R-:W-:Y:S02]  /*0d30*/  CS2R R14, SRZ ;  /* 0x00000000000e7805 */ /* 0x000fe4000001ff00 */
[----:B------:R-:W-:Y:S02]  /*0d40*/  MOV R56, R27 ;  /* 0x0000001b00387202 */ /* 0x000fe40000000f00 */
        /* <DEDUP_REMOVED lines=18> */
.L_x_517:
[----:B------:R-:W-:Y:S05]  /*0e70*/  BSYNC B0 ;  /* 0x0000000000007941 */ /* 0x000fea0003800000 */
.L_x_516:
[----:B------:R-:W-:Y:S01]  /*0e80*/  BSSY B0, `(.L_x_518) ;  /* 0x0000022000007945 */ /* 0x000fe20003800000 */
[----:B------:R-:W-:Y:S01]  /*0e90*/  HFMA2.MMA R25, -RZ, RZ, 0, 0 ;  /* 0x00000000ff197435 */ /* 0x000fe200000001ff */
[----:B0----5:R-:W-:Y:S02]  /*0ea0*/  MOV R50, R28 ;  /* 0x0000001c00327202 */ /* 0x021fe40000000f00 */
[----:B------:R-:W-:Y:S02]  /*0eb0*/  CS2R R26, SRZ ;  /* 0x00000000001a7805 */ /* 0x000fe4000001ff00 */
[----:B------:R-:W-:Y:S02]  /*0ec0*/  MOV R57, R29 ;  /* 0x0000001d00397202 */ /* 0x000fe40000000f00 */
[----:B------:R-:W-:Y:S02]  /*0ed0*/  CS2R R28, SRZ ;  /* 0x00000000001c7805 */ /* 0x000fe4000001ff00 */
[----:B------:R-:W-:-:S02]  /*0ee0*/  MOV R51, R30 ;  /* 0x0000001e00337202 */ /* 0x000fc40000000f00 */
[----:B------:R-:W-:Y:S02]  /*0ef0*/  MOV R59, R31 ;  /* 0x0000001f003b7202 */ /* 0x000fe40000000f00 */
[----:B------:R-:W-:Y:S02]  /*0f00*/  CS2R R30, SRZ ;  /* 0x00000000001e7805 */ /* 0x000fe4000001ff00 */
[----:B------:R-:W-:Y:S02]  /*0f10*/  MOV R58, R32 ;  /* 0x00000020003a7202 */ /* 0x000fe40000000f00 */
[----:B------:R-:W-:Y:S02]  /*0f20*/  MOV R61, R33 ;  /* 0x00000021003d7202 */ /* 0x000fe40000000f00 */
[----:B------:R-:W-:Y:S02]  /*0f30*/  CS2R R32, SRZ ;  /* 0x0000000000207805 */ /* 0x000fe4000001ff00 */
[----:B------:R-:W-:-:S02]  /*0f40*/  MOV R60, R34 ;  /* 0x00000022003c7202 */ /* 0x000fc40000000f00 */
[----:B------:R-:W-:Y:S02]  /*0f50*/  MOV R62, R35 ;  /* 0x00000023003e7202 */ /* 0x000fe40000000f00 */
[----:B------:R-:W-:Y:S01]  /*0f60*/  CS2R R34, SRZ ;  /* 0x0000000000227805 */ /* 0x000fe2000001ff00 */
[----:B------:R-:W-:Y:S06]  /*0f70*/  @P1 BRA `(.L_x_519) ;  /* 0x0000000000481947 */ /* 0x000fec0003800000 */
[----:B------:R-:W-:Y:S01]  /*0f80*/  IADD3 R39, P0, R4, 0x20, RZ ;  /* 0x0000002004277810 */ /* 0x000fe20007f1e0ff */
[----:B------:R-:W-:Y:S01]  /*0f90*/  ULDC UR6, c[0x0][0x2d0] ;  /* 0x0000b40000067ab9 */ /* 0x000fe20000000800 */
[----:B------:R-:W-:Y:S02]  /*0fa0*/  MOV R45, R47 ;  /* 0x0000002f002d7202 */ /* 0x000fe40000000f00 */
[----:B------:R-:W-:Y:S02]  /*0fb0*/  IADD3.X R4, RZ, R5, RZ, P0, !PT ;  /* 0x00000005ff047210 */ /* 0x000fe400007fe4ff */
[C---:B------:R-:W-:Y:S01]  /*0fc0*/  ISETP.GE.AND P1, PT, R38.reuse, UR6, PT ;  /* 0x0000000626007c0c */ /* 0x040fe2000bf26270 */
[----:B------:R-:W-:Y:S01]  /*0fd0*/  IMAD.WIDE.U32 R44, R39, UR12, R44 ;  /* 0x0000000c272c7c25 */ /* 0x000fe2000f8e002c */
[----:B------:R-:W-:Y:S02]  /*0fe0*/  IADD3 R38, R38, 0x80, RZ ;  /* 0x0000008026267810 */ /* 0x000fe40007ffe0ff */
[----:B------:R-:W-:Y:S01]  /*0ff0*/  ISETP.GE.AND P2, PT, R6, UR6, PT ;  /* 0x0000000606007c0c */ /* 0x000fe2000bf46270 */
[----:B------:R-:W-:Y:S01]  /*1000*/  IMAD R4, R4, UR12, RZ ;  /* 0x0000000c04047c24 */ /* 0x000fe2000f8e02ff */
[----:B------:R-:W-:Y:S01]  /*1010*/  ISETP.GE.AND P3, PT, R38, UR6, PT ;  /* 0x0000000626007c0c */ /* 0x000fe2000bf66270 */
[----:B------:R-:W-:-:S02]  /*1020*/  ULDC.64 UR6, c[0x0][0x280] ;  /* 0x0000a00000067ab9 */ /* 0x000fc40000000a00 */
[----:B------:R-:W-:Y:S01]  /*1030*/  IMAD R5, R39, UR13, R4 ;  /* 0x0000000d27057c24 */ /* 0x000fe2000f8e0204 */
[----:B------:R-:W-:-:S04]  /*1040*/  LEA R4, P0, R44, UR6, 0x1 ;  /* 0x000000062c047c11 */ /* 0x000fc8000f8008ff */
[----:B------:R-:W-:-:S04]  /*1050*/  IADD3 R5, R45, R5, RZ ;  /* 0x000000052d057210 */ /* 0x000fc80007ffe0ff */
[----:B------:R-:W-:-:S05]  /*1060*/  LEA.HI.X R5, R44, UR7, R5, 0x1, P0 ;  /* 0x000000072c057c11 */ /* 0x000fca00080f0c05 */
[----:B------:R0:W5:Y:S04]  /*1070*/  @!P1 LDG.E.128 R28, desc[UR4][R4.64] ;  /* 0x00000004041c9981 */ /* 0x000168000c1e1d00 */
[----:B------:R0:W5:Y:S04]  /*1080*/  @!P2 LDG.E.128 R32, desc[UR4][R4.64+0x80] ;  /* 0x000080040420a981 */ /* 0x000168000c1e1d00 */
[----:B------:R0:W5:Y:S02]  /*1090*/  @!P3 LDG.E.128 R24, desc[UR4][R4.64+0x100] ;  /* 0x000100040418b981 */ /* 0x000164000c1e1d00 */
.L_x_519:
[----:B------:R-:W-:Y:S05]  /*10a0*/  BSYNC B0 ;  /* 0x0000000000007941 */ /* 0x000fea0003800000 */
.L_x_518:
[----:B0-----:R-:W-:Y:S01]  /*10b0*/  HADD2.F32 R4, -RZ, R8.H1_H1 ;  /* 0x30000008ff047230 */ /* 0x001fe20000004100 */
[----:B------:R-:W-:Y:S01]  /*10c0*/  LOP3.LUT P0, RZ, R0, 0x7, RZ, 0xc0, !PT ;  /* 0x0000000700ff7812 */ /* 0x000fe2000780c0ff */
[----:B------:R-:W-:Y:S01]  /*10d0*/  HADD2.F32 R5, -RZ, R50.H1_H1 ;  /* 0x30000032ff057230 */ /* 0x000fe20000004100 */
[----:B------:R-:W-:Y:S01]  /*10e0*/  ULDC.64 UR6, c[0x0][0x478] ;  /* 0x00011e0000067ab9 */ /* 0x000fe20000000a00 */
[----:B------:R-:W-:-:S03]  /*10f0*/  HADD2.F32 R8, -RZ, R8.H0_H0 ;  /* 0x20000008ff087230 */ /* 0x000fc60000004100 */
[----:B------:R-:W-:Y:S01]  /*1100*/  FMUL.FTZ R39, R4, R5 ;  /* 0x0000000504277220 */ /* 0x000fe20000410000 */
[----:B------:R-:W-:Y:S02]  /*1110*/  HADD2.F32 R5, -RZ, R50.H0_H0 ;  /* 0x20000032ff057230 */ /* 0x000fe40000004100 */
[--C-:B------:R-:W-:Y:S02]  /*1120*/  HADD2.F32 R4, -RZ, R7.reuse.H0_H0 ;  /* 0x20000007ff047230 */ /* 0x100fe40000004100 */
[----:B------:R-:W-:Y:S02]  /*1130*/  HADD2.F32 R7, -RZ, R7.H1_H1 ;  /* 0x30000007ff077230 */ /* 0x000fe40000004100 */
[----:B------:R-:W-:Y:S01]  /*1140*/  FFMA.FTZ R39, R8, R5, R39 ;  /* 0x0000000508277223 */ /* 0x000fe20000010027 */
[----:B------:R-:W-:Y:S02]  /*1150*/  HADD2.F32 R5, -RZ, R57.H0_H0 ;  /* 0x20000039ff057230 */ /* 0x000fe40000004100 */
[----:B-----5:R-:W-:-:S03]  /*1160*/  HADD2.F32 R8, -RZ, R28.H0_H0 ;  /* 0x2000001cff087230 */ /* 0x020fc60000004100 */
[----:B------:R-:W-:Y:S01]  /*1170*/  FFMA.FTZ R6, R4, R5, R39 ;  /* 0x0000000504067223 */ /* 0x000fe20000010027 */
[----:B------:R-:W-:Y:S02]  /*1180*/  HADD2.F32 R5, -RZ, R42.H1_H1 ;  /* 0x3000002aff057230 */ /* 0x000fe40000004100 */
[----:B------:R-:W-:Y:S02]  /*1190*/  HADD2.F32 R4, -RZ, R28.H1_H1 ;  /* 0x3000001cff047230 */ /* 0x000fe40000004100 */
[----:B------:R-:W-:Y:S02]  /*11a0*/  HADD2.F32 R42, -RZ, R42.H0_H0 ;  /* 0x2000002aff2a7230 */ /* 0x000fe40000004100 */
[----:B------:R-:W-:Y:S02]  /*11b0*/  HADD2.F32 R39, -RZ, R48.H0_H0 ;  /* 0x20000030ff277230 */ /* 0x000fe40000004100 */
[----:B------:R-:W-:Y:S01]  /*11c0*/  FMUL.FTZ R5, R5, R4 ;  /* 0x0000000405057220 */ /* 0x000fe20000410000 */
[----:B------:R-:W-:-:S02]  /*11d0*/  HADD2.F32 R4, -RZ, R57.H1_H1 ;  /* 0x30000039ff047230 */ /* 0x000fc40000004100 */
[----:B------:R-:W-:-:S03]  /*11e0*/  HADD2.F32 R28, -RZ, R12.H0_H0 ;  /* 0x2000000cff1c7230 */ /* 0x000fc60000004100 */
[----:B------:R-:W-:Y:S01]  /*11f0*/  FFMA.FTZ R7, R7, R4, R6 ;  /* 0x0000000407077223 */ /* 0x000fe20000010006 */
[----:B------:R-:W-:Y:S01]  /*1200*/  FFMA.FTZ R6, R42, R8, R5 ;  /* 0x000000082a067223 */ /* 0x000fe20000010005 */
[--C-:B------:R-:W-:Y:S02]  /*1210*/  HADD2.F32 R4, -RZ, R10.reuse.H0_H0 ;  /* 0x2000000aff047230 */ /* 0x100fe40000004100 */
[----:B------:R-:W-:Y:S02]  /*1220*/  HADD2.F32 R5, -RZ, R51.H0_H0 ;  /* 0x20000033ff057230 */ /* 0x000fe40000004100 */
[----:B------:R-:W-:Y:S02]  /*1230*/  HADD2.F32 R8, -RZ, R29.H0_H0 ;  /* 0x2000001dff087230 */ /* 0x000fe40000004100 */
[----:B------:R-:W-:Y:S02]  /*1240*/  HADD2.F32 R10, -RZ, R10.H1_H1 ;  /* 0x3000000aff0a7230 */ /* 0x000fe40000004100 */
[----:B------:R-:W-:Y:S01]  /*1250*/  FFMA.FTZ R7, R4, R5, R7 ;  /* 0x0000000504077223 */ /* 0x000fe20000010007 */
        /* <DEDUP_REMOVED lines=9> */
[--C-:B------:R-:W-:Y:S02]  /*12f0*/  HADD2.F32 R10, -RZ, R30.reuse.H1_H1 ;  /* 0x3000001eff0a7230 */ /* 0x100fe40000004100 */
[----:B------:R-:W-:Y:S01]  /*1300*/  FFMA.FTZ R6, R4, R5, R7 ;  /* 0x0000000504067223 */ /* 0x000fe20000010007 */
[----:B------:R-:W-:Y:S02]  /*1310*/  HADD2.F32 R5, -RZ, R49.H0_H0 ;  /* 0x20000031ff057230 */ /* 0x000fe40000004100 */
[----:B------:R-:W-:Y:S02]  /*1320*/  HADD2.F32 R7, -RZ, R30.H0_H0 ;  /* 0x2000001eff077230 */ /* 0x000fe40000004100 */
[----:B------:R-:W-:Y:S02]  /*1330*/  HADD2.F32 R4, -RZ, R59.H1_H1 ;  /* 0x3000003bff047230 */ /* 0x000fe40000004100 */
[----:B------:R-:W-:Y:S02]  /*1340*/  HADD2.F32 R49, -RZ, R49.H1_H1 ;  /* 0x30000031ff317230 */ /* 0x000fe40000004100 */
[----:B------:R-:W-:Y:S01]  /*1350*/  FFMA.FTZ R8, R5, R7, R8 ;  /* 0x0000000705087223 */ /* 0x000fe20000010008 */
[----:B------:R-:W-:-:S02]  /*1360*/  HADD2.F32 R7, -RZ, R53.H0_H0 ;  /* 0x20000035ff077230 */ /* 0x000fc40000004100 */
[----:B------:R-:W-:Y:S01]  /*1370*/  FFMA.FTZ R9, R9, R4, R6 ;  /* 0x0000000409097223 */ /* 0x000fe20000010006 */
[----:B------:R-:W-:Y:S02]  /*1380*/  HADD2.F32 R6, -RZ, R31.H0_H0 ;  /* 0x2000001fff067230 */ /* 0x000fe40000004100 */
[----:B------:R-:W-:Y:S01]  /*1390*/  FFMA.FTZ R8, R49, R10, R8 ;  /* 0x0000000a31087223 */ /* 0x000fe20000010008 */
[----:B------:R-:W-:Y:S02]  /*13a0*/  HADD2.F32 R53, -RZ, R53.H1_H1 ;  /* 0x30000035ff357230 */ /* 0x000fe40000004100 */
[----:B------:R-:W-:Y:S02]  /*13b0*/  HADD2.F32 R31, -RZ, R31.H1_H1 ;  /* 0x3000001fff1f7230 */ /* 0x000fe40000004100 */
[----:B------:R-:W-:Y:S01]  /*13c0*/  FFMA.FTZ R8, R7, R6, R8 ;  /* 0x0000000607087223 */ /* 0x000fe20000010008 */
[----:B------:R-:W-:Y:S02]  /*13d0*/  HADD2.F32 R4, -RZ, R11.H0_H0 ;  /* 0x2000000bff047230 */ /* 0x000fe40000004100 */
[----:B------:R-:W-:-:S02]  /*13e0*/  HADD2.F32 R5, -RZ, R58.H0_H0 ;  /* 0x2000003aff057230 */ /* 0x000fc40000004100 */
[----:B------:R-:W-:Y:S01]  /*13f0*/  FFMA.FTZ R8, R53, R31, R8 ;  /* 0x0000001f35087223 */ /* 0x000fe20000010008 */
[----:B------:R-:W-:Y:S02]  /*1400*/  HADD2.F32 R7, -RZ, R52.H0_H0 ;  /* 0x20000034ff077230 */ /* 0x000fe40000004100 */
[----:B------:R-:W-:Y:S02]  /*1410*/  HADD2.F32 R6, -RZ, R32.H0_H0 ;  /* 0x20000020ff067230 */ /* 0x000fe40000004100 */
[----:B------:R-:W-:Y:S01]  /*1420*/  FFMA.FTZ R4, R4, R5, R9 ;  /* 0x0000000504047223 */ /* 0x000fe20000010009 */
[----:B------:R-:W-:Y:S02]  /*1430*/  HADD2.F32 R11, -RZ, R11.H1_H1 ;  /* 0x3000000bff0b7230 */ /* 0x000fe40000004100 */
[----:B------:R-:W-:Y:S02]  /*1440*/  HADD2.F32 R58, -RZ, R58.H1_H1 ;  /* 0x3000003aff3a7230 */ /* 0x000fe40000004100 */
[----:B------:R-:W-:Y:S01]  /*1450*/  FFMA.FTZ R8, R7, R6, R8 ;  /* 0x0000000607087223 */ /* 0x000fe20000010008 */
[----:B------:R-:W-:-:S02]  /*1460*/  HADD2.F32 R7, -RZ, R52.H1_H1 ;  /* 0x30000034ff077230 */ /* 0x000fc40000004100 */
[----:B------:R-:W-:Y:S02]  /*1470*/  HADD2.F32 R32, -RZ, R32.H1_H1 ;  /* 0x30000020ff207230 */ /* 0x000fe40000004100 */
[----:B------:R-:W-:Y:S01]  /*1480*/  FFMA.FTZ R11, R11, R58, R4 ;  /* 0x0000003a0b0b7223 */ /* 0x000fe20000010004 */
        /* <DEDUP_REMOVED lines=10> */
[----:B------:R-:W-:Y:S02]  /*1530*/  HADD2.F32 R30, -RZ, R33.H1_H1 ;  /* 0x30000021ff1e7230 */ /* 0x000fe40000004100 */
[----:B------:R-:W-:Y:S01]  /*1540*/  FFMA.FTZ R40, R40, R61, R5 ;  /* 0x0000003d28287223 */ /* 0x000fe20000010005 */
[----:B------:R-:W-:-:S02]  /*1550*/  HADD2.F32 R7, -RZ, R41.H0_H0 ;  /* 0x20000029ff077230 */ /* 0x000fc40000004100 */
[----:B------:R-:W-:Y:S02]  /*1560*/  HADD2.F32 R8, -RZ, R60.H0_H0 ;  /* 0x2000003cff087230 */ /* 0x000fe40000004100 */
[----:B------:R-:W-:Y:S01]  /*1570*/  FFMA.FTZ R30, R55, R30, R10 ;  /* 0x0000001e371e7223 */ /* 0x000fe2000001000a */
[----:B------:R-:W-:Y:S02]  /*1580*/  HADD2.F32 R29, -RZ, R12.H1_H1 ;  /* 0x3000000cff1d7230 */ /* 0x000fe40000004100 */
[--C-:B------:R-:W-:Y:S02]  /*1590*/  HADD2.F32 R31, -RZ, R13.reuse.H0_H0 ;  /* 0x2000000dff1f7230 */ /* 0x100fe40000004100 */
[----:B------:R-:W-:Y:S01]  /*15a0*/  FFMA.FTZ R40, R7, R8, R40 ;  /* 0x0000000807287223 */ /* 0x000fe20000010028 */
[----:B------:R-:W-:Y:S02]  /*15b0*/  HADD2.F32 R12, -RZ, R13.H1_H1 ;  /* 0x3000000dff0c7230 */ /* 0x000fe40000004100 */
[----:B------:R-:W-:-:S02]  /*15c0*/  HADD2.F32 R33, -RZ, R54.H0_H0 ;  /* 0x20000036ff217230 */ /* 0x000fc40000004100 */
[----:B------:R-:W-:Y:S02]  /*15d0*/  HADD2.F32 R13, -RZ, R34.H0_H0 ;  /* 0x20000022ff0d7230 */ /* 0x000fe40000004100 */
[----:B------:R-:W-:Y:S02]  /*15e0*/  HADD2.F32 R41, -RZ, R41.H1_H1 ;  /* 0x30000029ff297230 */ /* 0x000fe40000004100 */
[----:B------:R-:W-:Y:S02]  /*15f0*/  HADD2.F32 R60, -RZ, R60.H1_H1 ;  /* 0x3000003cff3c7230 */ /* 0x000fe40000004100 */
[----:B------:R-:W-:Y:S01]  /*1600*/  FFMA.FTZ R30, R33, R13, R30 ;  /* 0x0000000d211e7223 */ /* 0x000fe2000001001e */
[--C-:B------:R-:W-:Y:S02]  /*1610*/  HADD2.F32 R10, -RZ, R14.reuse.H0_H0 ;  /* 0x2000000eff0a7230 */ /* 0x100fe40000004100 */
[----:B------:R-:W-:Y:S02]  /*1620*/  HADD2.F32 R11, -RZ, R14.H1_H1 ;  /* 0x3000000eff0b7230 */ /* 0x000fe40000004100 */
[----:B------:R-:W-:Y:S01]  /*1630*/  FFMA.FTZ R40, R41, R60, R40 ;  /* 0x0000003c29287223 */ /* 0x000fe20000010028 */
[----:B------:R-:W-:-:S02]  /*1640*/  HADD2.F32 R13, -RZ, R43.H0_H0 ;  /* 0x2000002bff0d7230 */ /* 0x000fc40000004100 */
[----:B------:R-:W-:Y:S02]  /*1650*/  HADD2.F32 R14, -RZ, R62.H0_H0 ;  /* 0x2000003eff0e7230 */ /* 0x000fe40000004100 */
[--C-:B------:R-:W-:Y:S02]  /*1660*/  HADD2.F32 R7, -RZ, R15.reuse.H0_H0 ;  /* 0x2000000fff077230 */ /* 0x100fe40000004100 */
[----:B------:R-:W-:Y:S02]  /*1670*/  HADD2.F32 R8, -RZ, R15.H1_H1 ;  /* 0x3000000fff087230 */ /* 0x000fe40000004100 */
[----:B------:R-:W-:Y:S01]  /*1680*/  FFMA.FTZ R14, R13, R14, R40 ;  /* 0x0000000e0d0e7223 */ /* 0x000fe20000010028 */
[----:B------:R-:W-:Y:S02]  /*1690*/  HADD2.F32 R15, -RZ, R54.H1_H1 ;  /* 0x30000036ff0f7230 */ /* 0x000fe40000004100 */
[----:B------:R-:W-:Y:S02]  /*16a0*/  HADD2.F32 R34, -RZ, R34.H1_H1 ;  /* 0x30000022ff227230 */ /* 0x000fe40000004100 */
[----:B------:R-:W-:-:S02]  /*16b0*/  HADD2.F32 R43, -RZ, R43.H1_H1 ;  /* 0x3000002bff2b7230 */ /* 0x000fc40000004100 */
[----:B------:R-:W-:Y:S02]  /*16c0*/  HADD2.F32 R62, -RZ, R62.H1_H1 ;  /* 0x3000003eff3e7230 */ /* 0x000fe40000004100 */
[----:B------:R-:W-:Y:S01]  /*16d0*/  FFMA.FTZ R30, R15, R34, R30 ;  /* 0x000000220f1e7223 */ /* 0x000fe2000001001e */
        /* <DEDUP_REMOVED lines=8> */
[----:B------:R-:W-:Y:S02]  /*1760*/  HADD2.F32 R16, -RZ, R16.H1_H1 ;  /* 0x30000010ff107230 */ /* 0x000fe40000004100 */
[----:B------:R-:W-:Y:S02]  /*1770*/  HADD2.F32 R13, -RZ, R20.H0_H0 ;  /* 0x20000014ff0d7230 */ /* 0x000fe40000004100 */
[----:B------:R-:W-:Y:S01]  /*1780*/  FFMA.FTZ R30, R15, R35, R30 ;  /* 0x000000230f1e7223 */ /* 0x000fe2000001001e */
        /* <DEDUP_REMOVED lines=17> */
[----:B------:R-:W-:Y:S01]  /*18a0*/  HADD2.F32 R18, -RZ, R18.H1_H1 ;  /* 0x30000012ff127230 */ /* 0x000fe20000004100 */
[----:B------:R-:W-:Y:S01]  /*18b0*/  LEA.HI R13, P1, R0, R3, RZ, 0x1d ;  /* 0x00000003000d7211 */ /* 0x000fe2000783e8ff */
[----:B------:R-:W-:-:S02]  /*18c0*/  HADD2.F32 R9, -RZ, R22.H0_H0 ;  /* 0x20000016ff097230 */ /* 0x000fc40000004100 */
[----:B------:R-:W-:Y:S01]  /*18d0*/  FFMA.FTZ R30, R21, R25, R30 ;  /* 0x00000019151e7223 */ /* 0x000fe2000001001e */
[----:B------:R-:W-:Y:S02]  /*18e0*/  HADD2.F32 R6, -RZ, R26.H0_H0 ;  /* 0x2000001aff067230 */ /* 0x000fe40000004100 */
[----:B------:R-:W-:Y:S01]  /*18f0*/  FFMA.FTZ R5, R18, R11, R5 ;  /* 0x0000000b12057223 */ /* 0x000fe20000010005 */
[----:B------:R-:W-:Y:S01]  /*1900*/  HADD2.F32 R4, -RZ, R19.H0_H0 ;  /* 0x20000013ff047230 */ /* 0x000fe20000004100 */
[----:B------:R-:W-:Y:S01]  /*1910*/  LEA.HI.X.SX32 R0, R3, RZ, 0x1, P1 ;  /* 0x000000ff03007211 */ /* 0x000fe200008f0eff */
[----:B------:R-:W-:Y:S02]  /*1920*/  HADD2.F32 R11, -RZ, R22.H1_H1 ;  /* 0x30000016ff0b7230 */ /* 0x000fe40000004100 */
[----:B------:R-:W-:Y:S01]  /*1930*/  FFMA.FTZ R30, R9, R6, R30 ;  /* 0x00000006091e7223 */ /* 0x000fe2000001001e */
[----:B------:R-:W-:Y:S02]  /*1940*/  HADD2.F32 R26, -RZ, R26.H1_H1 ;  /* 0x3000001aff1a7230 */ /* 0x000fe40000004100 */
[----:B------:R-:W-:Y:S01]  /*1950*/  FFMA.FTZ R4, R4, R7, R5 ;  /* 0x0000000704047223 */ /* 0x000fe20000010005 */
[----:B------:R-:W-:Y:S01]  /*1960*/  HADD2.F32 R5, -RZ, R23.H0_H0 ;  /* 0x20000017ff057230 */ /* 0x000fe20000004100 */
[----:B------:R-:W-:Y:S01]  /*1970*/  LEA R12, P1, R13, UR6, 0x2 ;  /* 0x000000060d0c7c11 */ /* 0x000fe2000f8210ff */
[----:B------:R-:W-:-:S02]  /*1980*/  HADD2.F32 R6, -RZ, R27.H0_H0 ;  /* 0x2000001bff067230 */ /* 0x000fc40000004100 */
[----:B------:R-:W-:Y:S01]  /*1990*/  FFMA.FTZ R30, R11, R26, R30 ;  /* 0x0000001a0b1e7223 */ /* 0x000fe2000001001e */
[----:B------:R-:W-:Y:S01]  /*19a0*/  HADD2.F32 R19, -RZ, R19.H1_H1 ;  /* 0x30000013ff137230 */ /* 0x000fe20000004100 */
[----:B------:R-:W-:Y:S01]  /*19b0*/  SHF.L.U32 R11, R2, 0x2, RZ ;  /* 0x00000002020b7819 */ /* 0x000fe200000006ff */
[----:B------:R-:W-:Y:S02]  /*19c0*/  HADD2.F32 R23, -RZ, R23.H1_H1 ;  /* 0x30000017ff177230 */ /* 0x000fe40000004100 */
[----:B------:R-:W-:Y:S01]  /*19d0*/  FFMA.FTZ R30, R5, R6, R30 ;  /* 0x00000006051e7223 */ /* 0x000fe2000001001e */
[----:B------:R-:W-:Y:S02]  /*19e0*/  HADD2.F32 R27, -RZ, R27.H1_H1 ;  /* 0x3000001bff1b7230 */ /* 0x000fe40000004100 */
[----:B------:R-:W-:Y:S01]  /*19f0*/  FFMA.FTZ R4, R19, R8, R4 ;  /* 0x0000000813047223 */ /* 0x000fe20000010004 */
[----:B------:R-:W-:Y:S01]  /*1a00*/  ULDC UR6, c[0x0][0x384] ;  /* 0x0000e10000067ab9 */ /* 0x000fe20000000800 */
[----:B------:R-:W-:Y:S01]  /*1a10*/  LEA.HI.X R13, R13, UR7, R0, 0x2, P1 ;  /* 0x000000070d0d7c11 */ /* 0x000fe200088f1400 */
[----:B------:R-:W-:-:S02]  /*1a20*/  FFMA.FTZ R30, R23, R27, R30 ;  /* 0x0000001b171e7223 */ /* 0x000fc4000001001e */
[----:B------:R-:W0:Y:S04]  /*1a30*/  SHFL.BFLY PT, R5, R4, 0x4, 0x1f ;  /* 0x0c801f0004057f89 */ /* 0x000e2800000e0000 */
[----:B------:R-:W1:Y:S01]  /*1a40*/  SHFL.BFLY PT, R7, R30, 0x4, 0x1f ;  /* 0x0c801f001e077f89 */ /* 0x000e6200000e0000 */
[----:B0-----:R-:W-:Y:S01]  /*1a50*/  FADD.FTZ R5, R4, R5 ;  /* 0x0000000504057221 */ /* 0x001fe20000010000 */
[----:B-1----:R-:W-:-:S04]  /*1a60*/  FADD.FTZ R8, R30, R7 ;  /* 0x000000071e087221 */ /* 0x002fc80000010000 */
[----:B------:R-:W0:Y:S04]  /*1a70*/  SHFL.BFLY PT, R6, R5, 0x2, 0x1f ;  /* 0x0c401f0005067f89 */ /* 0x000e2800000e0000 */
[----:B------:R-:W1:Y:S01]  /*1a80*/  SHFL.BFLY PT, R9, R8, 0x2, 0x1f ;  /* 0x0c401f0008097f89 */ /* 0x000e6200000e0000 */
[----:B0-----:R-:W-:Y:S01]  /*1a90*/  FADD.FTZ R6, R5, R6 ;  /* 0x0000000605067221 */ /* 0x001fe20000010000 */
[----:B------:R-:W-:-:S04]  /*1aa0*/  IMAD.WIDE R4, R11, 0x10, R36 ;  /* 0x000000100b047825 */ /* 0x000fc800078e0224 */
[----:B-1----:R-:W-:Y:S01]  /*1ab0*/  FADD.FTZ R9, R8, R9 ;  /* 0x0000000908097221 */ /* 0x002fe20000010000 */
[----:B------:R-:W0:Y:S01]  /*1ac0*/  SHFL.BFLY PT, R7, R6, 0x1, 0x1f ;  /* 0x0c201f0006077f89 */ /* 0x000e2200000e0000 */
[----:B------:R-:W-:-:S03]  /*1ad0*/  IADD3 R8, R11, 0x10, R11 ;  /* 0x000000100b087810 */ /* 0x000fc60007ffe00b */
[----:B------:R-:W1:Y:S01]  /*1ae0*/  SHFL.BFLY PT, R10, R9, 0x1, 0x1f ;  /* 0x0c201f00090a7f89 */ /* 0x000e6200000e0000 */
[----:B------:R-:W-:Y:S01]  /*1af0*/  IADD3 R11, R11, R8, RZ ;  /* 0x000000080b0b7210 */ /* 0x000fe20007ffe0ff */
[----:B0-----:R-:W-:Y:S01]  /*1b00*/  FADD.FTZ R7, R6, R7 ;  /* 0x0000000706077221 */ /* 0x001fe20000010000 */
[----:B-1----:R-:W-:-:S03]  /*1b10*/  FADD.FTZ R10, R9, R10 ;  /* 0x0000000a090a7221 */ /* 0x002fc60000010000 */
[----:B------:R-:W-:Y:S01]  /*1b20*/  FMUL.FTZ R15, R7, UR6 ;  /* 0x00000006070f7c20 */ /* 0x000fe20008410000 */
[----:B------:R-:W-:-:S04]  /*1b30*/  IMAD.WIDE R6, R2, 0x40, R4 ;  /* 0x0000004002067825 */ /* 0x000fc800078e0204 */
[----:B------:R-:W-:Y:S01]  /*1b40*/  FMUL.FTZ R17, R10, UR6 ;  /* 0x000000060a117c20 */ /* 0x000fe20008410000 */
[----:B------:R-:W-:Y:S01]  /*1b50*/  @!P0 STG.E desc[UR4][R12.64], R15 ;  /* 0x0000000f0c008986 */ /* 0x000fe2000c101904 */
[----:B------:R-:W-:-:S03]  /*1b60*/  IMAD.WIDE R8, R8, 0x10, R36 ;  /* 0x0000001008087825 */ /* 0x000fc600078e0224 */
[----:B------:R-:W-:Y:S01]  /*1b70*/  @!P0 STG.E desc[UR4][R12.64+0x80], R17 ;  /* 0x000080110c008986 */ /* 0x000fe2000c101904 */
[----:B------:R-:W-:-:S03]  /*1b80*/  IMAD.WIDE R2, R2, 0x40, R6 ;  /* 0x0000004002027825 */ /* 0x000fc600078e0206 */
[----:B------:R-:W-:Y:S01]  /*1b90*/  STG.E.128 desc[UR4][R36.64], RZ ;  /* 0x000000ff24007986 */ /* 0x000fe2000c101d04 */
[----:B------:R-:W-:-:S03]  /*1ba0*/  IMAD.WIDE R10, R11, 0x10, R36 ;  /* 0x000000100b0a7825 */ /* 0x000fc600078e0224 */
[----:B------:R-:W-:Y:S04]  /*1bb0*/  STG.E.128 desc[UR4][R4.64], RZ ;  /* 0x000000ff04007986 */ /* 0x000fe8000c101d04 */
        /* <DEDUP_REMOVED lines=9> */
[----:B------:R-:W-:Y:S01]  /*1c50*/  STG.E.128 desc[UR4][R10.64+0x100], RZ ;  /* 0x000100ff0a007986 */ /* 0x000fe2000c101d04 */
[----:B------:R-:W-:Y:S05]  /*1c60*/  EXIT ;  /* 0x000000000000794d */ /* 0x000fea0003800000 */
.L_x_520:
        /* <DEDUP_REMOVED lines=9> */
.L_x_816:


//--------------------- .text._ZN5flash27flash_bwd_convert_dq_kernelI23Flash_bwd_kernel_traitsILi192ELi64ELi64ELi8ELi4ELi2ELi2ELb0ELb0EN7cutlass6half_tE19Flash_kernel_traitsILi192ELi64ELi64ELi8ES3_EEEEvNS_16Flash_bwd_paramsEi --------------------------
	.section	.text._ZN5flash27flash_bwd_convert_dq_kernelI23Flash_bwd_kernel_traitsILi192ELi64ELi64ELi8ELi4ELi2ELi2ELb0ELb0EN7cutlass6half_tE19Flash_kernel_traitsILi192ELi64ELi64ELi8ES3_EEEEvNS_16Flash_bwd_paramsEi,"ax",@progbits
	.align	128
        .global         _ZN5flash27flash_bwd_convert_dq_kernelI23Flash_bwd_kernel_traitsILi192ELi64ELi64ELi8ELi4ELi2ELi2ELb0ELb0EN7cutlass6half_tE19Flash_kernel_traitsILi192ELi64ELi64ELi8ES3_EEEEvNS_16Flash_bwd_paramsEi
        .type           _ZN5flash27flash_bwd_convert_dq_kernelI23Flash_bwd_kernel_traitsILi192ELi64ELi64ELi8ELi4ELi2ELi2ELb0ELb0EN7cutlass6half_tE19Flash_kernel_traitsILi192ELi64ELi64ELi8ES3_EEEEvNS_16Flash_bwd_paramsEi,@function
        .size           _ZN5flash27flash_bwd_convert_dq_kernelI23Flash_bwd_kernel_traitsILi192ELi64ELi64ELi8ELi4ELi2ELi2ELb0ELb0EN7cutlass6half_tE19Flash_kernel_traitsILi192ELi64ELi64ELi8ES3_EEEEvNS_16Flash_bwd_paramsEi,(.L_x_817 - _ZN5flash27flash_bwd_convert_dq_kernelI23Flash_bwd_kernel_traitsILi192ELi64ELi64ELi8ELi4ELi2ELi2ELb0ELb0EN7cutlass6half_tE19Flash_kernel_traitsILi192ELi64ELi64ELi8ES3_EEEEvNS_16Flash_bwd_paramsEi)
        .other          _ZN5flash27flash_bwd_convert_dq_kernelI23Flash_bwd_kernel_traitsILi192ELi64ELi64ELi8ELi4ELi2ELi2ELb0ELb0EN7cutlass6half_tE19Flash_kernel_traitsILi192ELi64ELi64ELi8ES3_EEEEvNS_16Flash_bwd_paramsEi,@"STO_CUDA_ENTRY STV_DEFAULT"
_ZN5flash27flash_bwd_convert_dq_kernelI23Flash_bwd_kernel_traitsILi192ELi64ELi64ELi8ELi4ELi2ELi2ELb0ELb0EN7cutlass6half_tE19Flash_kernel_traitsILi192ELi64ELi64ELi8ES3_EEEEvNS_16Flash_bwd_paramsEi:
.text._ZN5flash27flash_bwd_convert_dq_kernelI23Flash_bwd_kernel_traitsILi192ELi64ELi64ELi8ELi4ELi2ELi2ELb0ELb0EN7cutlass6half_tE19Flash_kernel_traitsILi192ELi64ELi64ELi8ES3_EEEEvNS_16Flash_bwd_paramsEi:
        /* <DEDUP_REMOVED lines=80> */
.L_x_521:
        /* <DEDUP_REMOVED lines=82> */
.L_x_523:
        /* <DEDUP_REMOVED lines=124> */
.L_x_522:
        /* <DEDUP_REMOVED lines=167> */
.L_x_525:
[----:B------:R-:W-:Y:S05]  /*1c50*/  BSYNC B0 ;  /* 0x0000000000007941 */ /* 0x000fea0003800000 */
.L_x_524:
        /* <DEDUP_REMOVED lines=22> */
.L_x_526:
        /* <DEDUP_REMOVED lines=12> */
.L_x_817:


//--------------------- .text._ZN5flash44flash_bwd_dq_dk_dv_loop_seqk_parallel_kernelI23Flash_bwd_kernel_traitsILi192ELi64ELi64ELi8ELi4ELi2ELi2ELb0ELb0EN7cutlass6half_tE19Flash_kernel_traitsILi192ELi64ELi64ELi8ES3_EELb1ELb1ELb0ELb0ELb0ELb0ELb0EEEvNS_16Flash_bwd_paramsE --------------------------
	.section	.text._ZN5flash44flash_bwd_dq_dk_dv_loop_seqk_parallel_kernelI23Flash_bwd_kernel_traitsILi192ELi64ELi64ELi8ELi4ELi2ELi2ELb0ELb0EN7cutlass6half_tE19Flash_kernel_traitsILi192ELi64ELi64ELi8ES3_EELb1ELb1ELb0ELb0ELb0ELb0ELb0EEEvNS_16Flash_bwd_paramsE,"ax",@progbits
	.align	128
        .global         _ZN5flash44flash_bwd_dq_dk_dv_loop_seqk_parallel_kernelI23Flash_bwd_kernel_traitsILi192ELi64ELi64ELi8ELi4ELi2ELi2ELb0ELb0EN7cutlass6half_tE19Flash_kernel_traitsILi192ELi64ELi64ELi8ES3_EELb1ELb1ELb0ELb0ELb0ELb0ELb0EEEvNS_16Flash_bwd_paramsE
        .type           _ZN5flash44flash_bwd_dq_dk_dv_loop_seqk_parallel_kernelI23Flash_bwd_kernel_traitsILi192ELi64ELi64ELi8ELi4ELi2ELi2ELb0ELb0EN7cutlass6half_tE19Flash_kernel_traitsILi192ELi64ELi64ELi8ES3_EELb1ELb1ELb0ELb0ELb0ELb0ELb0EEEvNS_16Flash_bwd_paramsE,@function
        .size           _ZN5flash44flash_bwd_dq_dk_dv_loop_seqk_parallel_kernelI23Flash_bwd_kernel_traitsILi192ELi64ELi64ELi8ELi4ELi2ELi2ELb0ELb0EN7cutlass6half_tE19Flash_kernel_traitsILi192ELi64ELi64ELi8ES3_EELb1ELb1ELb0ELb0ELb0ELb0ELb0EEEvNS_16Flash_bwd_paramsE,(.L_x_818 - _ZN5flash44flash_bwd_dq_dk_dv_loop_seqk_parallel_kernelI23Flash_bwd_kernel_traitsILi192ELi64ELi64ELi8ELi4ELi2ELi2ELb0ELb0EN7cutlass6half_tE19Flash_kernel_traitsILi192ELi64ELi64ELi8ES3_EELb1ELb1ELb0ELb0ELb0ELb0ELb0EEEvNS_16Flash_bwd_paramsE)
        .other          _ZN5flash44flash_bwd_dq_dk_dv_loop_seqk_parallel_kernelI23Flash_bwd_kernel_traitsILi192ELi64ELi64ELi8ELi4ELi2ELi2ELb0ELb0EN7cutlass6half_tE19Flash_kernel_traitsILi192ELi64ELi64ELi8ES3_EELb1ELb1ELb0ELb0ELb0ELb0ELb0EEEvNS_16Flash_bwd_paramsE,@"STO_CUDA_ENTRY STV_DEFAULT"
_ZN5flash44flash_bwd_dq_dk_dv_loop_seqk_parallel_kernelI23Flash_bwd_kernel_traitsILi192ELi64ELi64ELi8ELi4ELi2ELi2ELb0ELb0EN7cutlass6half_tE19Flash_kernel_traitsILi192ELi64ELi64ELi8ES3_EELb1ELb1ELb0ELb0ELb0ELb0ELb0EEEvNS_16Flash_bwd_paramsE:
.text._ZN5flash44flash_bwd_dq_dk_dv_loop_seqk_parallel_kernelI23Flash_bwd_kernel_traitsILi192ELi64ELi64ELi8ELi4ELi2ELi2ELb0ELb0EN7cutlass6half_tE19Flash_kernel_traitsILi192ELi64ELi64ELi8ES3_EELb1ELb1ELb0ELb0ELb0ELb0ELb0EEEvNS_16Flash_bwd_paramsE:
[----:B------:R-:W1:Y:S01]  /*0000*/  LDC R1, c[0x0][0x28] ;  /* 0x00000a00ff017b82 */ /* 0x000e620000000800 */
[----:B------:R-:W2:Y:S01]  /*0010*/  S2R R222, SR_CTAID.X ;  /* 0x0000000000de7919 */ /* 0x000ea20000002500 */
[----:B------:R-:W-:Y:S01]  /*0020*/  ULDC UR5, c[0x0][0x2c8] ;  /* 0x0000b20000057ab9 */ /* 0x000fe20000000800 */
[----:B-1----:R-:W-:Y:S01]  /*0030*/  IADD3 R1, R1, -0x8, RZ ;  /* 0xfffffff801017810 */ /* 0x002fe20007ffe0ff */
[----:B------:R-:W-:-:S04]  /*0040*/  UIADD3 UR5, UR5, 0x3f, URZ ;  /* 0x0000003f05057890 */ /* 0x000fc8000fffe03f */
[----:B------:R-:W-:-:S04]  /*0050*/  USHF.R.S32.HI UR4, URZ, 0x1f, UR5 ;  /* 0x0000001f3f047899 */ /* 0x000fc80008011405 */
[----:B------:R-:W-:-:S04]  /*0060*/  ULEA.HI UR4, UR4, UR5, URZ, 0x6 ;  /* 0x0000000504047291 */ /* 0x000fc8000f8f303f */
[----:B------:R-:W-:-:S06]  /*0070*/  USHF.R.S32.HI UR12, URZ, 0x6, UR4 ;  /* 0x000000063f0c7899 */ /* 0x000fcc0008011404 */
[----:B--2---:R-:W-:-:S13]  /*0080*/  ISETP.GE.AND P0, PT, R222, UR12, PT ;  /* 0x0000000cde007c0c */ /* 0x004fda000bf06270 */
        /* <DEDUP_REMOVED lines=25> */
[--C-:B------:R-:W-:Y:S01]  /*0220*/  SHF.R.S32.HI R4, RZ, 0x5, R0.reuse ;  /* 0x00000005ff047819 */ /* 0x100fe20000011400 */
[C---:B------:R-:W-:Y:S01]  /*0230*/  IMAD.IADD R12, R8.reuse, 0x1, -R5 ;  /* 0x00000001080c7824 */ /* 0x040fe200078e0a05 */
[----:B------:R-:W-:Y:S01]  /*0240*/  SHF.R.S32.HI R5, RZ, 0x1f, R0 ;  /* 0x0000001fff057819 */ /* 0x000fe20000011400 */
[----:B------:R-:W-:Y:S01]  /*0250*/  IMAD.IADD R14, R8, 0x1, -R7 ;  /* 0x00000001080e7824 */ /* 0x000fe200078e0a07 */
[----:B------:R-:W-:-:S02]  /*0260*/  SHF.R.S32.HI R7, RZ, 0x4, R3 ;  /* 0x00000004ff077819 */ /* 0x000fc40000011403 */
[----:B------:R-:W-:Y:S02]  /*0270*/  LOP3.LUT R6, R13, 0xfffffff8, RZ, 0xc0, !PT ;  /* 0xfffffff80d067812 */ /* 0x000fe400078ec0ff */
[-C--:B------:R-:W-:Y:S02]  /*0280*/  LEA.HI R5, R5, R4.reuse, RZ, 0x2 ;  /* 0x0000000405057211 */ /* 0x080fe400078f10ff */
[----:B------:R-:W-:Y:S01]  /*0290*/  SHF.R.S32.HI R10, RZ, 0x2, R2 ;  /* 0x00000002ff0a7819 */ /* 0x000fe20000011402 */
[----:B------:R-:W-:Y:S01]  /*02a0*/  IMAD.IADD R6, R8, 0x1, -R6 ;  /* 0x0000000108067824 */ /* 0x000fe200078e0a06 */
[----:B------:R-:W-:Y:S02]  /*02b0*/  SHF.R.S32.HI R2, RZ, 0x1f, R2 ;  /* 0x0000001fff027819 */ /* 0x000fe40000011402 */
[----:B------:R-:W-:Y:S01]  /*02c0*/  SHF.R.S32.HI R223, RZ, 0x3, R13 ;  /* 0x00000003ffdf7819 */ /* 0x000fe2000001140d */
[----:B------:R-:W-:Y:S01]  /*02d0*/  IMAD.SHL.U32 R206, R6, 0x8, RZ ;  /* 0x0000000806ce7824 */ /* 0x000fe200078e00ff */
[----:B------:R-:W-:-:S02]  /*02e0*/  LEA.HI R0, R0, R4, RZ, 0x1 ;  /* 0x0000000400007211 */ /* 0x000fc400078f08ff */
[----:B------:R-:W-:Y:S01]  /*02f0*/  LEA.HI R9, R3, R7, RZ, 0x1 ;  /* 0x0000000703097211 */ /* 0x000fe200078f08ff */
[----:B------:R-:W-:Y:S01]  /*0300*/  VIADD R217, R206, 0x40 ;  /* 0x00000040ced97836 */ /* 0x000fe20000000000 */
[----:B------:R-:W-:Y:S01]  /*0310*/  LOP3.LUT R3, R5, 0xfffffffc, RZ, 0xc0, !PT ;  /* 0xfffffffc05037812 */ /* 0x000fe200078ec0ff */
[----:B------:R-:W-:Y:S01]  /*0320*/  IMAD.SHL.U32 R5, R223, 0x40, RZ ;  /* 0x00000040df057824 */ /* 0x000fe200078e00ff */
[----:B------:R-:W-:Y:S01]  /*0330*/  LEA.HI R8, R2, R10, RZ, 0x3 ;  /* 0x0000000a02087211 */ /* 0x000fe200078f18ff */
[----:B------:R-:W-:Y:S01]  /*0340*/  VIADD R218, R206, 0x80 ;  /* 0x00000080ceda7836 */ /* 0x000fe20000000000 */
[----:B------:R-:W-:Y:S01]  /*0350*/  LOP3.LUT R0, R0, 0xfffffffe, RZ, 0xc0, !PT ;  /* 0xfffffffe00007812 */ /* 0x000fe200078ec0ff */
[----:B------:R-:W-:Y:S01]  /*0360*/  IMAD.IADD R236, R4, 0x1, -R3 ;  /* 0x0000000104ec7824 */ /* 0x000fe200078e0a03 */
[----:B------:R-:W-:Y:S02]  /*0370*/  LOP3.LUT R2, R9, 0xfffffffe, RZ, 0xc0, !PT ;  /* 0xfffffffe09027812 */ /* 0x000fe400078ec0ff */
[----:B------:R-:W-:Y:S01]  /*0380*/  LOP3.LUT R3, R8, 0xfffffff8, RZ, 0xc0, !PT ;  /* 0xfffffff808037812 */ /* 0x000fe200078ec0ff */
[----:B------:R-:W-:Y:S01]  /*0390*/  IMAD.IADD R186, R4, 0x1, -R0 ;  /* 0x0000000104ba7824 */ /* 0x000fe200078e0a00 */
[----:B------:R-:W-:Y:S01]  /*03a0*/  LOP3.LUT R0, R5, 0x1c0, RZ, 0xc0, !PT ;  /* 0x000001c005007812 */ /* 0x000fe200078ec0ff */
[----:B------:R-:W-:Y:S01]  /*03b0*/  IMAD.IADD R8, R7, 0x1, -R2 ;  /* 0x0000000107087824 */ /* 0x000fe200078e0a02 */
[----:B------:R-:W-:Y:S01]  /*03c0*/  SHF.R.S32.HI R5, RZ, 0x1f, R11 ;  /* 0x0000001fff057819 */ /* 0x000fe2000001140b */
[----:B------:R-:W-:Y:S01]  /*03d0*/  IMAD.IADD R4, R10, 0x1, -R3 ;  /* 0x000000010a047824 */ /* 0x000fe200078e0a03 */
[----:B------:R-:W-:Y:S01]  /*03e0*/  LOP3.LUT R3, R0, 0x38, R206, 0xf8, !PT ;  /* 0x0000003800037812 */ /* 0x000fe200078ef8ce */
[----:B------:R-:W-:Y:S01]  /*03f0*/  IMAD.SHL.U32 R181, R8, 0x200, RZ ;  /* 0x0000020008b57824 */ /* 0x000fe200078e00ff */
[----:B------:R-:W-:Y:S01]  /*0400*/  SHF.R.U32.HI R2, RZ, 0x3, R0 ;  /* 0x00000003ff027819 */ /* 0x000fe20000011600 */
[----:B------:R-:W-:Y:S01]  /*0410*/  IMAD.SHL.U32 R0, R6, 0x40, RZ ;  /* 0x0000004006007824 */ /* 0x000fe200078e00ff */
[----:B------:R-:W-:-:S02]  /*0420*/  LEA.HI R210, R5, R11, RZ, 0x2 ;  /* 0x0000000b05d27211 */ /* 0x000fc400078f10ff */
[----:B------:R-:W-:Y:S01]  /*0430*/  LOP3.LUT R7, R3, R2, RZ, 0x3c, !PT ;  /* 0x0000000203077212 */ /* 0x000fe200078e3cff */
[----:B------:R-:W-:Y:S01]  /*0440*/  IMAD.SHL.U32 R2, R186, 0x10, RZ ;  /* 0x00000010ba027824 */ /* 0x000fe200078e00ff */
[----:B------:R-:W-:Y:S02]  /*0450*/  LOP3.LUT R0, R0, 0x1c0, RZ, 0xc0, !PT ;  /* 0x000001c000007812 */ /* 0x000fe400078ec0ff */
[----:B------:R-:W-:Y:S02]  /*0460*/  SHF.R.S32.HI R3, RZ, 0x1f, R12 ;  /* 0x0000001fff037819 */ /* 0x000fe4000001140c */
[C---:B------:R-:W-:Y:S02]  /*0470*/  LOP3.LUT R177, R0.reuse, 0x8, R13, 0xf8, !PT ;  /* 0x0000000800b17812 */ /* 0x040fe400078ef80d */
[----:B------:R-:W-:Y:S02]  /*0480*/  LOP3.LUT R5, R0, 0x10, R2, 0xf8, !PT ;  /* 0x0000001000057812 */ /* 0x000fe400078ef802 */
[----:B------:R-:W-:-:S02]  /*0490*/  SHF.R.S32.HI R234, RZ, 0x7, R234 ;  /* 0x00000007ffea7819 */ /* 0x000fc400000114ea */
[----:B------:R-:W-:Y:S02]  /*04a0*/  SHF.R.U32.HI R0, RZ, 0x3, R0 ;  /* 0x00000003ff007819 */ /* 0x000fe40000011600 */
[----:B------:R-:W-:Y:S01]  /*04b0*/  LEA.HI R10, R3, R12, RZ, 0x3 ;  /* 0x0000000c030a7211 */ /* 0x000fe200078f18ff */
[C---:B------:R-:W-:Y:S01]  /*04c0*/  IMAD R3, R234.reuse, 0x800, R181 ;  /* 0x00000800ea037824 */ /* 0x040fe200078e02b5 */
[----:B------:R-:W-:Y:S01]  /*04d0*/  LOP3.LUT R177, R177, R0, RZ, 0x3c, !PT ;  /* 0x00000000b1b17212 */ /* 0x000fe200078e3cff */
[----:B------:R-:W-:Y:S01]  /*04e0*/  IMAD.SHL.U32 R17, R234, 0x20, RZ ;  /* 0x00000020ea117824 */ /* 0x000fe200078e00ff */
[----:B------:R-:W-:Y:S02]  /*04f0*/  LOP3.LUT R5, R5, 0x8, R13, 0xf8, !PT ;  /* 0x0000000805057812 */ /* 0x000fe400078ef80d */
[C---:B------:R-:W-:Y:S01]  /*0500*/  LOP3.LUT R2, R4.reuse, 0x1, RZ, 0xc0, !PT ;  /* 0x0000000104027812 */ /* 0x040fe200078ec0ff */
[----:B------:R-:W-:Y:S01]  /*0510*/  IMAD.IADD R177, R3, 0x1, R177 ;  /* 0x0000000103b17824 */ /* 0x000fe200078e02b1 */
[----:B------:R-:W-:Y:S01]  /*0520*/  LOP3.LUT R181, R181, R5, R0, 0xf6, !PT ;  /* 0x00000005b5b57212 */ /* 0x000fe200078ef600 */
[----:B------:R-:W-:Y:S01]  /*0530*/  IMAD.SHL.U32 R3, R4, 0x40, RZ ;  /* 0x0000004004037824 */ /* 0x000fe200078e00ff */
[----:B------:R-:W-:-:S02]  /*0540*/  SHF.R.S32.HI R0, RZ, 0x6, R15 ;  /* 0x00000006ff007819 */ /* 0x000fc4000001140f */
[C---:B------:R-:W-:Y:S02]  /*0550*/  LOP3.LUT P4, RZ, R6.reuse, 0x4, RZ, 0xc0, !PT ;  /* 0x0000000406ff7812 */ /* 0x040fe4000788c0ff */
[----:B------:R-:W-:Y:S01]  /*0560*/  LOP3.LUT P3, RZ, R6, 0x2, RZ, 0xc0, !PT ;  /* 0x0000000206ff7812 */ /* 0x000fe2000786c0ff */
[----:B------:R-:W-:Y:S01]  /*0570*/  IMAD R250, R0, 0x200, R7 ;  /* 0x0000020000fa7824 */ /* 0x000fe200078e0207 */
[----:B------:R-:W-:Y:S01]  /*0580*/  LOP3.LUT R6, R10, 0xfffffff8, RZ, 0xc0, !PT ;  /* 0xfffffff80a067812 */ /* 0x000fe200078ec0ff */
[----:B------:R-:W-:Y:S01]  /*0590*/  IMAD.SHL.U32 R7, R14, 0x2, RZ ;  /* 0x000000020e077824 */ /* 0x000fe200078e00ff */
[----:B------:R-:W-:Y:S01]  /*05a0*/  ISETP.NE.U32.AND P0, PT, R2, 0x1, PT ;  /* 0x000000010200780c */ /* 0x000fe20003f05070 */
[----:B------:R-:W-:Y:S01]  /*05b0*/  IMAD.SHL.U32 R2, R0, 0x8, RZ ;  /* 0x0000000800027824 */ /* 0x000fe200078e00ff */
[----:B------:R-:W-:Y:S01]  /*05c0*/  LOP3.LUT R0, R3, 0x1c0, RZ, 0xc0, !PT ;  /* 0x000001c003007812 */ /* 0x000fe200078ec0ff */
[----:B------:R-:W-:Y:S01]  /*05d0*/  IMAD.IADD R16, R12, 0x1, -R6 ;  /* 0x000000010c107824 */ /* 0x000fe200078e0a06 */
[----:B------:R-:W-:Y:S01]  /*05e0*/  R2P PR, R4, 0x6 ;  /* 0x0000000604007804 */ /* 0x000fe20000000000 */
[----:B------:R-:W-:Y:S01]  /*05f0*/  IMAD.SHL.U32 R4, R8, 0x20, RZ ;  /* 0x0000002008047824 */ /* 0x000fe200078e00ff */
[----:B------:R-:W-:Y:S01]  /*0600*/  LOP3.LUT R2, R2, 0x18, RZ, 0xc0, !PT ;  /* 0x0000001802027812 */ /* 0x000fe200078ec0ff */
[----:B------:R-:W-:Y:S01]  /*0610*/  IMAD.SHL.U32 R6, R16, 0x40, RZ ;  /* 0x0000004010067824 */ /* 0x000fe200078e00ff */
[----:B------:R-:W-:Y:S01]  /*0620*/  SHF.R.U32.HI R3, RZ, 0x3, R0 ;  /* 0x00000003ff037819 */ /* 0x000fe20000011600 */
[----:B------:R1:W-:Y:S01]  /*0630*/  STL [R1], R16 ;  /* 0x0000001001007387 */ /* 0x0003e20000100800 */
[----:B------:R-:W-:-:S02]  /*0640*/  LOP3.LUT R5, R0, 0x20, R17, 0xf8, !PT ;  /* 0x0000002000057812 */ /* 0x000fc400078ef811 */
[----:B------:R-:W-:Y:S02]  /*0650*/  LOP3.LUT R11, R3, R0, R2, 0x1e, !PT ;  /* 0x00000000030b7212 */ /* 0x000fe400078e1e02 */
[----:B------:R-:W-:Y:S01]  /*0660*/  LOP3.LUT R9, R2, 0x20, R4, 0xf8, !PT ;  /* 0x0000002002097812 */ /* 0x000fe200078ef804 */
[--C-:B------:R-:W-:Y:S01]  /*0670*/  IMAD R4, R236, 0x400, R7.reuse ;  /* 0x00000400ec047824 */ /* 0x100fe200078e0207 */
[----:B------:R-:W-:Y:S01]  /*0680*/  LOP3.LUT R0, R5, R3, RZ, 0x3c, !PT ;  /* 0x0000000305007212 */ /* 0x000fe200078e3cff */
[----:B------:R-:W-:Y:S01]  /*0690*/  IMAD.SHL.U32 R5, R10, 0x40, RZ ;  /* 0x000000400a057824 */ /* 0x000fe200078e00ff */
[----:B------:R-:W-:Y:S01]  /*06a0*/  LOP3.LUT R3, R6, 0x1c0, RZ, 0xc0, !PT ;  /* 0x000001c006037812 */ /* 0x000fe200078ec0ff */
[----:B------:R-:W-:Y:S01]  /*06b0*/  IMAD.SHL.U32 R6, R8, 0x8, RZ ;  /* 0x0000000808067824 */ /* 0x000fe200078e00ff */
[----:B------:R-:W-:Y:S01]  /*06c0*/  SEL R178, R178, 0xffffffe0, !P3 ;  /* 0xffffffe0b2b27807 */ /* 0x000fe20005800000 */
[----:B------:R-:W-:Y:S01]  /*06d0*/  IMAD.IADD R211, R4, 0x1, R0 ;  /* 0x0000000104d37824 */ /* 0x000fe200078e0200 */
[----:B------:R-:W-:Y:S01]  /*06e0*/  LOP3.LUT R0, R5, 0xfffffe00, RZ, 0xc0, !PT ;  /* 0xfffffe0005007812 */ /* 0x000fe200078ec0ff */
[----:B------:R-:W-:Y:S01]  /*06f0*/  IMAD R5, R186, 0x400, R7 ;  /* 0x00000400ba057824 */ /* 0x000fe200078e0207 */
[----:B------:R-:W-:-:S02]  /*0700*/  SHF.R.U32.HI R2, RZ, 0x3, R3 ;  /* 0x00000003ff027819 */ /* 0x000fc40000011603 */
[----:B------:R-:W-:Y:S01]  /*0710*/  LOP3.LUT R6, R3, 0x8, R6, 0xf8, !PT ;  /* 0x0000000803067812 */ /* 0x000fe200078ef806 */
[----:B------:R-:W-:Y:S01]  /*0720*/  IMAD.IADD R5, R5, 0x1, R11 ;  /* 0x0000000105057824 */ /* 0x000fe200078e020b */
[----:B------:R-:W-:Y:S01]  /*0730*/  LOP3.LUT R3, R2, R9, R3, 0x1e, !PT ;  /* 0x0000000902037212 */ /* 0x000fe200078e1e03 */
[--C-:B------:R-:W-:Y:S01]  /*0740*/  IMAD R186, R186, 0x400, R0.reuse ;  /* 0x00000400baba7824 */ /* 0x100fe200078e0200 */
[----:B------:R-:W-:Y:S01]  /*0750*/  LOP3.LUT R2, R6, R2, RZ, 0x3c, !PT ;  /* 0x0000000206027212 */ /* 0x000fe200078e3cff */
[----:B------:R-:W-:Y:S01]  /*0760*/  IMAD R4, R236, 0x400, R0 ;  /* 0x00000400ec047824 */ /* 0x000fe200078e0200 */
[----:B------:R-:W-:Y:S02]  /*0770*/  LEA R177, R177, UR5, 0x1 ;  /* 0x00000005b1b17c11 */ /* 0x000fe4000f8e08ff */
[----:B------:R-:W-:Y:S01]  /*0780*/  LEA R211, R211, UR5, 0x1 ;  /* 0x00000005d3d37c11 */ /* 0x000fe2000f8e08ff */
[----:B------:R-:W-:Y:S01]  /*0790*/  IMAD.IADD R186, R2, 0x1, R186 ;  /* 0x0000000102ba7824 */ /* 0x000fe200078e02ba */
[----:B------:R-:W-:Y:S01]  /*07a0*/  SEL R182, R182, 0xffffffc0, !P4 ;  /* 0xffffffc0b6b67807 */ /* 0x000fe20006000000 */
[--C-:B------:R-:W-:Y:S01]  /*07b0*/  IMAD.IADD R178, R178, 0x1, R177.reuse ;  /* 0x00000001b2b27824 */ /* 0x100fe200078e02b1 */
[----:B------:R-:W-:Y:S01]  /*07c0*/  SEL R213, R213, 0x10, !P0 ;  /* 0x00000010d5d57807 */ /* 0x000fe20004000000 */
[----:B------:R-:W-:Y:S01]  /*07d0*/  VIADD R212, R211, 0x20 ;  /* 0x00000020d3d47836 */ /* 0x000fe20000000000 */
[----:B------:R-:W-:Y:S01]  /*07e0*/  LEA R228, R5, UR6, 0x1 ;  /* 0x0000000605e47c11 */ /* 0x000fe2000f8e08ff */
[----:B------:R-:W-:Y:S01]  /*07f0*/  @P1 VIADD R212, R211, 0xffffffe0 ;  /* 0xffffffe0d3d41836 */ /* 0x000fe20000000000 */
[----:B------:R-:W-:Y:S01]  /*0800*/  SHF.R.S32.HI R210, RZ, 0x2, R210 ;  /* 0x00000002ffd27819 */ /* 0x000fe200000114d2 */
[C---:B------:R-:W-:Y:S01]  /*0810*/  IMAD.IADD R180, R182.reuse, 0x1, R177 ;  /* 0x00000001b6b47824 */ /* 0x040fe200078e02b1 */
[----:B------:R-:W-:Y:S01]  /*0820*/  LEA R181, R181, UR5, 0x1 ;  /* 0x00000005b5b57c11 */ /* 0x000fe2000f8e08ff */
[----:B------:R-:W-:Y:S01]  /*0830*/  IMAD.IADD R179, R182, 0x1, R178 ;  /* 0x00000001b6b37824 */ /* 0x000fe200078e02b2 */
[----:B------:R-:W-:Y:S01]  /*0840*/  LOP3.LUT R191, R3, R0, RZ, 0xfc, !PT ;  /* 0x0000000003bf7212 */ /* 0x000fe200078efcff */
[----:B------:R-:W-:Y:S01]  /*0850*/  VIADD R229, R228, 0x40 ;  /* 0x00000040e4e57836 */ /* 0x000fe20000000000 */
[----:B------:R-:W-:Y:S01]  /*0860*/  LEA R196, R250, UR5, 0x1 ;  /* 0x00000005fac47c11 */ /* 0x000fe2000f8e08ff */
[----:B------:R-:W-:Y:S01]  /*0870*/  IMAD.IADD R214, R211, 0x1, R213 ;  /* 0x00000001d3d67824 */ /* 0x000fe200078e02d5 */
[----:B------:R-:W-:Y:S01]  /*0880*/  LEA R186, R186, UR4, 0x1 ;  /* 0x00000004baba7c11 */ /* 0x000fe2000f8e08ff */
[----:B------:R-:W-:-:S02]  /*0890*/  IMAD.IADD R190, R4, 0x1, R2 ;  /* 0x0000000104be7824 */ /* 0x000fc400078e0202 */
[----:B------:R-:W-:Y:S02]  /*08a0*/  IMAD R210, R236, 0x10, R210 ;  /* 0x00000010ecd27824 */ /* 0x000fe400078e02d2 */
[----:B------:R-:W-:Y:S02]  /*08b0*/  IMAD.IADD R182, R182, 0x1, R181 ;  /* 0x00000001b6b67824 */ /* 0x000fe400078e02b5 */
[----:B------:R-:W-:Y:S02]  /*08c0*/  @P2 VIADD R229, R228, 0xffffffc0 ;  /* 0xffffffc0e4e52836 */ /* 0x000fe40000000000 */
[----:B-1-34-:R-:W-:-:S07]  /*08d0*/  IMAD.IADD R213, R213, 0x1, R212 ;  /* 0x00000001d5d57824 */ /* 0x01afce00078e02d4 */
.L_x_573:
[----:B-12---:R-:W1:Y:S01]  /*08e0*/  LDC.64 R2, c[0x0][0x2f0] ;  /* 0x0000bc00ff027b82 */ /* 0x006e620000000a00 */
[C---:B------:R-:W-:Y:S01]  /*08f0*/  IMAD.SHL.U32 R12, R238.reuse, 0x4, RZ ;  /* 0x00000004ee0c7824 */ /* 0x040fe200078e00ff */
[----:B------:R-:W-:Y:S01]  /*0900*/  SHF.R.S32.HI R40, RZ, 0x1f, R238 ;  /* 0x0000001fff287819 */ /* 0x000fe200000114ee */
[----:B------:R-:W-:Y:S01]  /*0910*/  IMAD.MOV.U32 R0, RZ, RZ, -0x1 ;  /* 0xffffffffff007424 */ /* 0x000fe200078e00ff */
[----:B------:R-:W-:Y:S02]  /*0920*/  ISETP.NE.U32.AND P3, PT, RZ, UR10, PT ;  /* 0x0000000aff007c0c */ /* 0x000fe4000bf65070 */
[----:B------:R-:W-:Y:S02]  /*0930*/  SHF.L.U64.HI R11, R238, 0x2, R40 ;  /* 0x00000002ee0b7819 */ /* 0x000fe40000010228 */
[----:B------:R-:W2:Y:S01]  /*0940*/  LDC.64 R8, c[0x0][0x308] ;  /* 0x0000c200ff087b82 */ /* 0x000ea20000000a00 */
[----:B------:R-:W-:-:S07]  /*0950*/  ISETP.NE.AND.EX P3, PT, RZ, UR11, PT, P3 ;  /* 0x0000000bff007c0c */ /* 0x000fce000bf65330 */
[----:B------:R-:W3:Y:S01]  /*0960*/  LDC.U8 R13, c[0x0][0x3c2] ;  /* 0x0000f080ff0d7b82 */ /* 0x000ee20000000000 */
[----:B-1----:R-:W-:-:S07]  /*0970*/  ISETP.NE.U32.AND P4, PT, R2, RZ, PT ;  /* 0x000000ff0200720c */ /* 0x002fce0003f85070 */
[----:B------:R-:W1:Y:S01]  /*0980*/  LDC.64 R4, c[0x0][0x2f8] ;  /* 0x0000be00ff047b82 */ /* 0x000e620000000a00 */
[----:B------:R-:W-:Y:S02]  /*0990*/  IADD3 R2, P0, R12, R2, RZ ;  /* 0x000000020c027210 */ /* 0x000fe40007f1e0ff */
[----:B------:R-:W-:-:S03]  /*09a0*/  ISETP.NE.AND.EX P4, PT, R3, RZ, PT, P4 ;  /* 0x000000ff0300720c */ /* 0x000fc60003f85340 */
[----:B------:R-:W-:Y:S01]  /*09b0*/  IMAD.X R3, R11, 0x1, R3, P0 ;  /* 0x000000010b037824 */ /* 0x000fe200000e0603 */
[----:B--2---:R-:W-:-:S04]  /*09c0*/  ISETP.NE.U32.AND P2, PT, R8, RZ, PT ;  /* 0x000000ff0800720c */ /* 0x004fc80003f45070 */
[----:B------:R-:W-:-:S05]  /*09d0*/  ISETP.NE.AND.EX P2, PT, R9, RZ, PT, P2 ;  /* 0x000000ff0900720c */ /* 0x000fca0003f45320 */
[----:B------:R-:W2:Y:S04]  /*09e0*/  @P4 LDG.E R0, desc[UR14][R2.64] ;  /* 0x0000000e02004981 */ /* 0x000ea8000c1e1900 */
[----:B----4-:R4:W2:Y:S01]  /*09f0*/  @P4 LDG.E R10, desc[UR14][R2.64+0x4] ;  /* 0x0000040e020a4981 */ /* 0x0108a2000c1e1900 */
[----:B------:R-:W-:Y:S01]  /*0a00*/  @P3 IADD3 R6, P1, R12, UR10, RZ ;  /* 0x0000000a0c063c10 */ /* 0x000fe2000ff3e0ff */
[----:B------:R-:W-:-:S03]  /*0a10*/  IMAD.MOV.U32 R226, RZ, RZ, RZ ;  /* 0x000000ffffe27224 */ /* 0x000fc600078e00ff */
[----:B------:R-:W-:-:S05]  /*0a20*/  @P3 IADD3.X R7, R11, UR11, RZ, P1, !PT ;  /* 0x0000000b0b073c10 */ /* 0x000fca0008ffe4ff */
[----:B------:R1:W2:Y:S01]  /*0a30*/  @P3 LDG.E R226, desc[UR14][R6.64] ;  /* 0x0000000e06e23981 */ /* 0x0002a2000c1e1900 */
[----:B----4-:R-:W-:-:S05]  /*0a40*/  @P2 IADD3 R2, P0, R12, R8, RZ ;  /* 0x000000080c022210 */ /* 0x010fca0007f1e0ff */
[----:B------:R-:W-:Y:S01]  /*0a50*/  @P2 IMAD.X R3, R11, 0x1, R9, P0 ;  /* 0x000000010b032824 */ /* 0x000fe200000e0609 */
[----:B---3--:R-:W-:Y:S01]  /*0a60*/  ISETP.NE.AND P3, PT, R13, RZ, PT ;  /* 0x000000ff0d00720c */ /* 0x008fe20003f65270 */
[----:B------:R-:W-:Y:S01]  /*0a70*/  IMAD.MOV.U32 R237, RZ, RZ, -0x1 ;  /* 0xffffffffffed7424 */ /* 0x000fe200078e00ff */
[----:B-1----:R-:W-:Y:S01]  /*0a80*/  ISETP.EQ.U32.AND P1, PT, R4, RZ, PT ;  /* 0x000000ff0400720c */ /* 0x002fe20003f22070 */
[----:B------:R-:W1:Y:S01]  /*0a90*/  @!P2 LDC R9, c[0x0][0x2cc] ;  /* 0x0000b300ff09ab82 */ /* 0x000e620000000800 */
[----:B------:R3:W4:Y:S02]  /*0aa0*/  @P2 LDG.E R8, desc[UR14][R2.64] ;  /* 0x0000000e02082981 */ /* 0x000724000c1e1900 */
[----:B------:R-:W-:-:S05]  /*0ab0*/  ISETP.EQ.OR.EX P1, PT, R5, RZ, !P3, P1 ;  /* 0x000000ff0500720c */ /* 0x000fca0005f22710 */
[----:B------:R-:W1:Y:S01]  /*0ac0*/  @!P2 LDC.64 R6, c[0x0][0x318] ;  /* 0x0000c600ff06ab82 */ /* 0x000e620000000a00 */
[----:B---3--:R-:W-:-:S05]  /*0ad0*/  IADD3 R2, P0, R12, R4, RZ ;  /* 0x000000040c027210 */ /* 0x008fca0007f1e0ff */
[----:B------:R-:W-:-:S05]  /*0ae0*/  IMAD.X R3, R11, 0x1, R5, P0 ;  /* 0x000000010b037824 */ /* 0x000fca00000e0605 */
[----:B-----5:R3:W5:Y:S01]  /*0af0*/  @!P1 LDG.E R237, desc[UR14][R2.64] ;  /* 0x0000000e02ed9981 */ /* 0x020762000c1e1900 */
[----:B------:R-:W-:Y:S02]  /*0b00*/  ISETP.NE.U32.AND P1, PT, R4, RZ, PT ;  /* 0x000000ff0400720c */ /* 0x000fe40003f25070 */
[----:B------:R-:W2:Y:S02]  /*0b10*/  LDC R4, c[0x0][0x2c8] ;  /* 0x0000b200ff047b82 */ /* 0x000ea40000000800 */
[----:B------:R-:W-:Y:S02]  /*0b20*/  ISETP.NE.AND.EX P1, PT, R5, RZ, PT, P1 ;  /* 0x000000ff0500720c */ /* 0x000fe40003f25310 */
[----:B-1----:R-:W-:-:S04]  /*0b30*/  @!P2 ISETP.NE.U32.AND P0, PT, R6, RZ, PT ;  /* 0x000000ff0600a20c */ /* 0x002fc80003f05070 */
[----:B------:R-:W-:-:S04]  /*0b40*/  @!P2 ISETP.NE.AND.EX P0, PT, R7, RZ, PT, P0 ;  /* 0x000000ff0700a20c */ /* 0x000fc80003f05300 */
[----:B------:R-:W-:Y:S01]  /*0b50*/  @!P2 SEL R5, R9, RZ, P0 ;  /* 0x000000ff0905a207 */ /* 0x000fe20000000000 */
[----:B--2---:R-:W-:-:S06]  /*0b60*/  @P4 IMAD.IADD R227, R10, 0x1, -R0 ;  /* 0x000000010ae34824 */ /* 0x004fcc00078e0a00 */
[----:B------:R-:W1:Y:S01]  /*0b70*/  @!P4 LDC R227, c[0x0][0x2c4] ;  /* 0x0000b100ffe3cb82 */ /* 0x000e620000000800 */
[----:B----4-:R-:W-:Y:S01]  /*0b80*/  @P2 IMAD.IADD R199, R8, 0x1, -R226 ;  /* 0x0000000108c72824 */ /* 0x010fe200078e0ae2 */
[----:B---3--:R-:W-:Y:S06]  /*0b90*/  @!P1 BRA `(.L_x_527) ;  /* 0x00000000000c9947 */ /* 0x008fec0003800000 */
[----:B------:R-:W2:Y:S02]  /*0ba0*/  @P3 LDG.E R4, desc[UR14][R2.64+0x4] ;  /* 0x0000040e02043981 */ /* 0x000ea4000c1e1900 */
[----:B--2--5:R-:W-:-:S06]  /*0bb0*/  @P3 IADD3 R4, R4, -R237, RZ ;  /* 0x800000ed04043210 */ /* 0x024fcc0007ffe0ff */
[----:B------:R2:W5:Y:S02]  /*0bc0*/  @!P3 LDG.E R4, desc[UR14][R2.64] ;  /* 0x0000000e0204b981 */ /* 0x000564000c1e1900 */
.L_x_527:
[----:B------:R-:W-:Y:S01]  /*0bd0*/  IMAD.SHL.U32 R233, R222, 0x40, RZ ;  /* 0x00000040dee97824 */ /* 0x000fe200078e00ff */
[----:B-----5:R-:W-:-:S04]  /*0be0*/  @!P2 IADD3 R199, R5, R4, -R226 ;  /* 0x0000000405c7a210 */ /* 0x020fc80007ffe8e2 */
[----:B------:R-:W-:-:S13]  /*0bf0*/  ISETP.GT.AND P0, PT, R199, R233, PT ;  /* 0x000000e9c700720c */ /* 0x000fda0003f04270 */
[----:B------:R-:W-:Y:S05]  /*0c00*/  @!P0 BRA `(.L_x_528) ;  /* 0x0000008400d48947 */ /* 0x000fea0003800000 */
[----:B------:R-:W3:Y:S01]  /*0c10*/  LDC R14, c[0x0][0x278] ;  /* 0x00009e00ff0e7b82 */ /* 0x000ee20000000800 */
[----:B------:R-:W-:Y:S01]  /*0c20*/  IABS R5, R252 ;  /* 0x000000fc00057213 */ /* 0x000fe20000000000 */
[----:B------:R-:W4:Y:S01]  /*0c30*/  S2R R34, SR_CTAID.X ;  /* 0x0000000000227919 */ /* 0x000f220000002500 */
[----:B------:R-:W-:Y:S02]  /*0c40*/  ISETP.NE.AND P1, PT, R237, -0x1, PT ;  /* 0xffffffffed00780c */ /* 0x000fe40003f25270 */
[----:B------:R-:W-:Y:S02]  /*0c50*/  ISETP.NE.AND P2, PT, R0, -0x1, PT ;  /* 0xffffffff0000780c */ /* 0x000fe40003f45270 */
[----:B------:R-:W-:Y:S01]  /*0c60*/  SHF.R.S32.HI R42, RZ, 0x1f, R252 ;  /* 0x0000001fff2a7819 */ /* 0x000fe200000114fc */
[----:B------:R-:W5:Y:S08]  /*0c70*/  LDC.64 R6, c[0x0][0x228] ;  /* 0x00008a00ff067b82 */ /* 0x000f700000000a00 */
[----:B------:R-:W1:Y:S01]  /*0c80*/  LDC.64 R26, c[0x0][0x240] ;  /* 0x00009000ff1a7b82 */ /* 0x000e620000000a00 */
[----:B---3--:R-:W-:-:S07]  /*0c90*/  IABS R10, R14 ;  /* 0x0000000e000a7213 */ /* 0x008fce0000000000 */
[----:B------:R-:W3:Y:S01]  /*0ca0*/  LDC R43, c[0x0][0x2d4] ;  /* 0x0000b500ff2b7b82 */ /* 0x000ee20000000800 */
[----:B------:R-:W-:Y:S01]  /*0cb0*/  LOP3.LUT R12, R252, R14, RZ, 0x3c, !PT ;  /* 0x0000000efc0c7212 */ /* 0x000fe200078e3cff */
[----:B--2---:R-:W2:Y:S03]  /*0cc0*/  I2F.RP R2, R10 ;  /* 0x0000000a00027306 */ /* 0x004ea60000209400 */
[----:B------:R-:W-:Y:S01]  /*0cd0*/  ISETP.GE.AND P0, PT, R12, RZ, PT ;  /* 0x000000ff0c00720c */ /* 0x000fe20003f06270 */
[----:B-----5:R-:W-:Y:S02]  /*0ce0*/  IMAD R9, R40, R6, RZ ;  /* 0x0000000628097224 */ /* 0x020fe400078e02ff */
[----:B------:R-:W5:Y:S02]  /*0cf0*/  LDC R32, c[0x0][0x2dc] ;  /* 0x0000b700ff207b82 */ /* 0x000f640000000800 */
[----:B------:R-:W-:-:S02]  /*0d00*/  IMAD R9, R238, R7, R9 ;  /* 0x00000007ee097224 */ /* 0x000fc400078e0209 */
[----:B------:R-:W-:-:S04]  /*0d10*/  IMAD.WIDE.U32 R6, R238, R6, RZ ;  /* 0x00000006ee067225 */ /* 0x000fc800078e00ff */
[----:B------:R-:W5:Y:S01]  /*0d20*/  LDC R41, c[0x0][0x270] ;  /* 0x00009c00ff297b82 */ /* 0x000f620000000800 */
[----:B-1----:R-:W-:Y:S01]  /*0d30*/  IMAD R8, R0, R27, RZ ;  /* 0x0000001b00087224 */ /* 0x002fe200078e02ff */
[----:B--2---:R-:W1:Y:S01]  /*0d40*/  MUFU.RCP R2, R2 ;  /* 0x0000000200027308 */ /* 0x004e620000001000 */
[----:B------:R-:W-:-:S05]  /*0d50*/  IADD3 R33, R7, R9, RZ ;  /* 0x0000000907217210 */ /* 0x000fca0007ffe0ff */
[----:B------:R-:W2:Y:S08]  /*0d60*/  @P1 LDC.64 R24, c[0x0][0x250] ;  /* 0x00009400ff181b82 */ /* 0x000eb00000000a00 */
[----:B------:R-:W4:Y:S01]  /*0d70*/  LDC.U8 R15, c[0x0][0x3d8] ;  /* 0x0000f600ff0f7b82 */ /* 0x000f220000000000 */
[----:B-1----:R-:W-:-:S04]  /*0d80*/  IADD3 R2, R2, 0xffffffe, RZ ;  /* 0x0ffffffe02027810 */ /* 0x002fc80007ffe0ff */
[----:B------:R-:W1:Y:S01]  /*0d90*/  F2I.FTZ.U32.TRUNC.NTZ R3, R2 ;  /* 0x0000000200037305 */ /* 0x000e62000021f000 */
[----:B-----5:R-:W-:Y:S02]  /*0da0*/  IMAD.WIDE R28, R32, R41, RZ ;  /* 0x00000029201c7225 */ /* 0x020fe400078e02ff */
[----:B------:R-:W5:Y:S08]  /*0db0*/  LDC R31, c[0x0][0x2c4] ;  /* 0x0000b100ff1f7b82 */ /* 0x000f700000000800 */
[----:B------:R-:W5:Y:S01]  /*0dc0*/  LDC.U8 R36, c[0x0][0x480] ;  /* 0x00012000ff247b82 */ /* 0x000f620000000000 */
[----:B-1----:R-:W-:-:S07]  /*0dd0*/  IMAD.MOV R2, RZ, RZ, -R3 ;  /* 0x000000ffff027224 */ /* 0x002fce00078e0a03 */
[----:B------:R-:W1:Y:S01]  /*0de0*/  @P1 LDC.64 R18, c[0x0][0x248] ;  /* 0x00009200ff121b82 */ /* 0x000e620000000a00 */
[----:B------:R-:W-:Y:S01]  /*0df0*/  IMAD R4, R2, R10, RZ ;  /* 0x0000000a02047224 */ /* 0x000fe200078e02ff */
[----:B------:R-:W-:-:S05]  /*0e00*/  MOV R2, RZ ;  /* 0x000000ff00027202 */ /* 0x000fca0000000f00 */
[----:B------:R-:W-:-:S04]  /*0e10*/  IMAD.HI.U32 R2, R3, R4, R2 ;  /* 0x0000000403027227 */ /* 0x000fc800078e0002 */
[----:B------:R-:W-:-:S04]  /*0e20*/  IMAD.MOV.U32 R4, RZ, RZ, R5 ;  /* 0x000000ffff047224 */ /* 0x000fc800078e0005 */
[----:B------:R-:W-:-:S05]  /*0e30*/  IMAD.HI.U32 R2, R2, R4, RZ ;  /* 0x0000000402027227 */ /* 0x000fca00078e00ff */
[----:B------:R-:W-:-:S05]  /*0e40*/  IADD3 R3, -R2, RZ, RZ ;  /* 0x000000ff02037210 */ /* 0x000fca0007ffe1ff */
[----:B------:R-:W-:Y:S02]  /*0e50*/  IMAD R3, R10, R3, R4 ;  /* 0x000000030a037224 */ /* 0x000fe400078e0204 */
[----:B------:R-:W-:-:S03]  /*0e60*/  VIADD R4, R227, 0x3f ;  /* 0x0000003fe3047836 */ /* 0x000fc60000000000 */
[----:B------:R-:W-:Y:S02]  /*0e70*/  ISETP.GT.U32.AND P5, PT, R10, R3, PT ;  /* 0x000000030a00720c */ /* 0x000fe40003fa4070 */
[----:B------:R-:W-:-:S04]  /*0e80*/  SHF.R.S32.HI R5, RZ, 0x1f, R4 ;  /* 0x0000001fff057819 */ /* 0x000fc80000011404 */
[----:B------:R-:W-:Y:S01]  /*0e90*/  LEA.HI R17, R5, R4, RZ, 0x6 ;  /* 0x0000000405117211 */ /* 0x000fe200078f30ff */
[----:B------:R-:W-:-:S03]  /*0ea0*/  IMAD.WIDE.U32 R4, R0, R26, RZ ;  /* 0x0000001a00047225 */ /* 0x000fc600078e00ff */
[----:B------:R-:W-:-:S03]  /*0eb0*/  SEL R39, R6, R4, !P2 ;  /* 0x0000000406277207 */ /* 0x000fc60005000000 */
[----:B------:R-:W-:Y:S01]  /*0ec0*/  @!P5 IMAD.IADD R3, R3, 0x1, -R10 ;  /* 0x000000010303d824 */ /* 0x000fe200078e0a0a */
[----:B---3--:R-:W-:Y:S02]  /*0ed0*/  SHF.R.S32.HI R6, RZ, 0x1f, R43 ;  /* 0x0000001fff067819 */ /* 0x008fe4000001142b */
[----:B------:R-:W-:Y:S01]  /*0ee0*/  @P2 IADD3 R33, R5, R8, RZ ;  /* 0x0000000805212210 */ /* 0x000fe20007ffe0ff */
[----:B------:R-:W-:Y:S01]  /*0ef0*/  IMAD.WIDE.U32 R8, R238, R43, RZ ;  /* 0x0000002bee087225 */ /* 0x000fe200078e00ff */
[----:B------:R-:W-:Y:S02]  /*0f00*/  ISETP.GE.U32.AND P3, PT, R3, R10, PT ;  /* 0x0000000a0300720c */ /* 0x000fe40003f66070 */
[----:B------:R-:W-:Y:S01]  /*0f10*/  @P1 IADD3 R3, R226, R237, RZ ;  /* 0x000000ede2031210 */ /* 0x000fe20007ffe0ff */
[----:B------:R-:W-:Y:S01]  /*0f20*/  IMAD R6, R6, R238, RZ ;  /* 0x000000ee06067224 */ /* 0x000fe200078e02ff */
[----:B------:R-:W-:Y:S01]  /*0f30*/  @!P5 IADD3 R2, R2, 0x1, RZ ;  /* 0x000000010202d810 */ /* 0x000fe20007ffe0ff */
[----:B------:R-:W3:Y:S01]  /*0f40*/  @!P2 LDC.64 R10, c[0x0][0x418] ;  /* 0x00010600ff0aab82 */ /* 0x000ee20000000a00 */
[----:B------:R-:W-:Y:S01]  /*0f50*/  IMAD R12, R29, R8, RZ ;  /* 0x000000081d0c7224 */ /* 0x000fe200078e02ff */
[----:B------:R-:W-:Y:S01]  /*0f60*/  ISETP.NE.AND P5, PT, R14, RZ, PT ;  /* 0x000000ff0e00720c */ /* 0x000fe20003fa5270 */
[----:B------:R-:W-:-:S02]  /*0f70*/  IMAD R6, R40, R43, R6 ;  /* 0x0000002b28067224 */ /* 0x000fc400078e0206 */
[C---:B--2---:R-:W-:Y:S02]  /*0f80*/  @P1 IMAD R7, R3.reuse, R25, RZ ;  /* 0x0000001903071224 */ /* 0x044fe400078e02ff */
[----:B------:R-:W-:Y:S01]  /*0f90*/  @P1 IMAD.WIDE.U32 R4, R3, R24, RZ ;  /* 0x0000001803041225 */ /* 0x000fe200078e00ff */
[----:B------:R-:W-:Y:S02]  /*0fa0*/  @P3 IADD3 R2, R2, 0x1, RZ ;  /* 0x0000000102023810 */ /* 0x000fe40007ffe0ff */
[----:B----4-:R-:W-:Y:S01]  /*0fb0*/  ISETP.NE.AND P3, PT, R15, RZ, PT ;  /* 0x000000ff0f00720c */ /* 0x010fe20003f65270 */
[----:B------:R-:W-:Y:S01]  /*0fc0*/  IMAD.IADD R3, R9, 0x1, R6 ;  /* 0x0000000109037824 */ /* 0x000fe200078e0206 */
[----:B------:R-:W-:Y:S01]  /*0fd0*/  @P1 IADD3 R38, R5, R7, RZ ;  /* 0x0000000705261210 */ /* 0x000fe20007ffe0ff */
[----:B------:R-:W-:Y:S01]  /*0fe0*/  @P1 IMAD.MOV.U32 R37, RZ, RZ, R4 ;  /* 0x000000ffff251224 */ /* 0x000fe200078e0004 */
[----:B------:R-:W-:Y:S01]  /*0ff0*/  MOV R21, R2 ;  /* 0x0000000200157202 */ /* 0x000fe20000000f00 */
[----:B------:R-:W-:-:S02]  /*1000*/  IMAD R7, R28, R3, R12 ;  /* 0x000000031c077224 */ /* 0x000fc400078e020c */
[----:B------:R-:W2:Y:S01]  /*1010*/  @P2 LDC.64 R12, c[0x0][0x420] ;  /* 0x00010800ff0c2b82 */ /* 0x000ea20000000a00 */
[----:B------:R-:W-:Y:S01]  /*1020*/  IMAD.WIDE.U32 R4, R28, R8, RZ ;  /* 0x000000081c047225 */ /* 0x000fe200078e00ff */
[----:B------:R-:W-:-:S03]  /*1030*/  SHF.L.U64.HI R8, R238, 0x7, R40 ;  /* 0x00000007ee087819 */ /* 0x000fc60000010228 */
[----:B------:R-:W-:Y:S01]  /*1040*/  @!P0 IMAD.MOV R21, RZ, RZ, -R21 ;  /* 0x000000ffff158224 */ /* 0x000fe200078e0a15 */
[----:B------:R-:W-:Y:S01]  /*1050*/  @!P5 LOP3.LUT R21, RZ, R14, RZ, 0x33, !PT ;  /* 0x0000000eff15d212 */ /* 0x000fe200078e33ff */
[-C--:B------:R-:W-:Y:S01]  /*1060*/  IMAD.WIDE.U32 R2, R28, R0.reuse, RZ ;  /* 0x000000001c027225 */ /* 0x080fe200078e00ff */
[----:B------:R-:W4:Y:S01]  /*1070*/  @P3 LDC R20, c[0x0][0x2e4] ;  /* 0x0000b900ff143b82 */ /* 0x000f220000000800 */
[----:B------:R-:W-:Y:S02]  /*1080*/  IADD3 R30, R5, R7, RZ ;  /* 0x00000007051e7210 */ /* 0x000fe40007ffe0ff */
[----:B------:R-:W-:Y:S01]  /*1090*/  IMAD R6, R29, R0, RZ ;  /* 0x000000001d067224 */ /* 0x000fe200078e02ff */
[----:B------:R-:W-:Y:S01]  /*10a0*/  SEL R35, R4, R2, !P2 ;  /* 0x0000000204237207 */ /* 0x000fe20005000000 */
[----:B------:R-:W-:Y:S01]  /*10b0*/  IMAD.SHL.U32 R4, R238, 0x80, RZ ;  /* 0x00000080ee047824 */ /* 0x000fe200078e00ff */
[----:B------:R-:W-:Y:S01]  /*10c0*/  SEL R8, R8, RZ, P4 ;  /* 0x000000ff08087207 */ /* 0x000fe20002000000 */
[----:B---3--:R-:W-:Y:S01]  /*10d0*/  @!P2 IMAD R2, R40, R10, RZ ;  /* 0x0000000a2802a224 */ /* 0x008fe200078e02ff */
[----:B------:R-:W3:Y:S01]  /*10e0*/  LDC.64 R14, c[0x0][0x488] ;  /* 0x00012200ff0e7b82 */ /* 0x000ee20000000a00 */
[----:B------:R-:W-:-:S02]  /*10f0*/  @P2 IADD3 R30, R3, R6, RZ ;  /* 0x00000006031e2210 */ /* 0x000fc40007ffe0ff */
[----:B------:R-:W-:Y:S01]  /*1100*/  LOP3.LUT R3, R17, 0xffffffc0, RZ, 0xc0, !PT ;  /* 0xffffffc011037812 */ /* 0x000fe200078ec0ff */
[----:B------:R-:W-:Y:S01]  /*1110*/  @!P2 IMAD R9, R238, R11, R2 ;  /* 0x0000000bee09a224 */ /* 0x000fe200078e0202 */
[----:B------:R-:W-:Y:S01]  /*1120*/  SEL R4, R4, RZ, P4 ;  /* 0x000000ff04047207 */ /* 0x000fe20002000000 */
[----:B-----5:R-:W-:Y:S01]  /*1130*/  @P3 IMAD R11, R238, R31, RZ ;  /* 0x0000001fee0b3224 */ /* 0x020fe200078e02ff */
[----:B------:R-:W-:Y:S01]  /*1140*/  IADD3 R2, R3, -0x40, RZ ;  /* 0xffffffc003027810 */ /* 0x000fe20007ffe0ff */
[----:B--2---:R-:W-:Y:S01]  /*1150*/  @P2 IMAD.WIDE.U32 R6, R0, R12, RZ ;  /* 0x0000000c00062225 */ /* 0x004fe200078e00ff */
[----:B------:R-:W-:Y:S02]  /*1160*/  SHF.R.S32.HI R17, RZ, 0x6, R17 ;  /* 0x00000006ff117819 */ /* 0x000fe40000011411 */
[----:B------:R-:W-:Y:S01]  /*1170*/  IADD3 R3, P0, R2, R4, RZ ;  /* 0x0000000402037210 */ /* 0x000fe20007f1e0ff */
[----:B------:R-:W-:Y:S01]  /*1180*/  @!P2 IMAD.WIDE.U32 R4, R238, R10, RZ ;  /* 0x0000000aee04a225 */ /* 0x000fe200078e00ff */
[----:B------:R-:W-:-:S03]  /*1190*/  SHF.R.S32.HI R16, RZ, 0x1f, R2 ;  /* 0x0000001fff107819 */ /* 0x000fc60000011402 */
[----:B------:R-:W-:Y:S01]  /*11a0*/  @P2 IMAD.MOV.U32 R22, RZ, RZ, R6 ;  /* 0x000000ffff162224 */ /* 0x000fe200078e0006 */
[----:B------:R-:W-:Y:S01]  /*11b0*/  @P3 SEL R6, R11, R0, !P2 ;  /* 0x000000000b063207 */ /* 0x000fe20005000000 */
[----:B------:R-:W-:Y:S01]  /*11c0*/  @P2 IMAD R23, R0, R13, R7 ;  /* 0x0000000d00172224 */ /* 0x000fe200078e0207 */
[----:B------:R-:W-:Y:S01]  /*11d0*/  IADD3.X R8, R16, R8, RZ, P0, !PT ;  /* 0x0000000810087210 */ /* 0x000fe200007fe4ff */
[----:B------:R-:W-:Y:S01]  /*11e0*/  IMAD R7, R29, R3, RZ ;  /* 0x000000031d077224 */ /* 0x000fe200078e02ff */
[----:B------:R-:W-:Y:S01]  /*11f0*/  @!P2 IADD3 R23, R5, R9, RZ ;  /* 0x000000090517a210 */ /* 0x000fe20007ffe0ff */
[----:B----4-:R-:W-:Y:S01]  /*1200*/  @P3 IMAD R20, R252, R20, R6 ;  /* 0x00000014fc143224 */ /* 0x010fe200078e0206 */
[----:B------:R-:W-:Y:S01]  /*1210*/  @!P2 MOV R22, R4 ;  /* 0x000000040016a202 */ /* 0x000fe20000000f00 */
[----:B---3--:R-:W-:Y:S01]  /*1220*/  IMAD.WIDE.U32 R4, R34, R14, RZ ;  /* 0x0000000e22047225 */ /* 0x008fe200078e00ff */
[----:B------:R-:W-:-:S03]  /*1230*/  ISETP.NE.AND P0, PT, R36, RZ, PT ;  /* 0x000000ff2400720c */ /* 0x000fc60003f05270 */
[----:B------:R-:W-:Y:S01]  /*1240*/  IMAD.WIDE.U32 R10, R28, R3, RZ ;  /* 0x000000031c0a7225 */ /* 0x000fe200078e00ff */
[----:B------:R-:W-:-:S03]  /*1250*/  SEL R13, R4, RZ, P0 ;  /* 0x000000ff040d7207 */ /* 0x000fc60000000000 */
[----:B------:R-:W-:Y:S02]  /*1260*/  @!P3 IMAD R6, R238, R41, R252 ;  /* 0x00000029ee06b224 */ /* 0x000fe400078e02fc */
[----:B------:R-:W-:Y:S02]  /*1270*/  @P1 IMAD.IADD R3, R226, 0x1, R237 ;  /* 0x00000001e2031824 */ /* 0x000fe400078e02ed */
[----:B------:R-:W-:Y:S01]  /*1280*/  IMAD R8, R28, R8, R7 ;  /* 0x000000081c087224 */ /* 0x000fe200078e0207 */
[----:B------:R-:W-:Y:S01]  /*1290*/  SHF.R.S32.HI R28, RZ, 0x1f, R233 ;  /* 0x0000001fff1c7819 */ /* 0x000fe200000114e9 */
[----:B------:R-:W-:Y:S02]  /*12a0*/  @!P3 IMAD R20, R6, R31, RZ ;  /* 0x0000001f0614b224 */ /* 0x000fe400078e02ff */
[----:B------:R-:W-:Y:S02]  /*12b0*/  IMAD R7, R34, R15, R5 ;  /* 0x0000000f22077224 */ /* 0x000fe400078e0205 */
[----:B------:R-:W-:-:S02]  /*12c0*/  IMAD R12, R252, R32, RZ ;  /* 0x00000020fc0c7224 */ /* 0x000fc400078e02ff */
[----:B-1----:R-:W-:Y:S01]  /*12d0*/  @P1 IMAD R6, R3, R19, RZ ;  /* 0x0000001303061224 */ /* 0x002fe200078e02ff */
[----:B------:R-:W-:Y:S01]  /*12e0*/  SEL R31, R7, RZ, P0 ;  /* 0x000000ff071f7207 */ /* 0x000fe20000000000 */
[----:B------:R-:W-:Y:S01]  /*12f0*/  @P1 IMAD.WIDE.U32 R4, R3, R18, RZ ;  /* 0x0000001203041225 */ /* 0x000fe200078e00ff */
[----:B------:R-:W-:-:S04]  /*1300*/  SHF.R.S32.HI R14, RZ, 0x1f, R12 ;  /* 0x0000001fff0e7819 */ /* 0x000fc8000001140c */
        /* <DEDUP_REMOVED lines=15> */
.L_x_529:
        /* <DEDUP_REMOVED lines=13> */
.L_x_530:
        /* <DEDUP_REMOVED lines=10> */
.L_x_531:
[----:B------:R-:W-:-:S04]  /*1570*/  IMAD R3, R238, R41, R252 ;  /* 0x00000029ee037224 */ /* 0x000fc800078e02fc */
[----:B------:R-:W-:-:S07]  /*1580*/  IMAD R3, R3, R43, RZ ;  /* 0x0000002b03037224 */ /* 0x000fce00078e02ff */
.L_x_532:
[----:B------:R-:W1:Y:S01]  /*1590*/  S2R R11, SR_TID.X ;  /* 0x00000000000b7919 */ /* 0x000e620000002100 */
[----:B------:R-:W2:Y:S01]  /*15a0*/  LDC.64 R6, c[0x0][0x420] ;  /* 0x00010800ff067b82 */ /* 0x000ea20000000a00 */
[----:B------:R-:W-:Y:S01]  /*15b0*/  IMAD R32, R32, R41, RZ ;  /* 0x0000002920207224 */ /* 0x000fe200078e02ff */
[----:B------:R-:W-:Y:S01]  /*15c0*/  IADD3 R0, -R199, R227, R233 ;  /* 0x000000e3c7007210 */ /* 0x000fe20007ffe1e9 */
[----:B------:R-:W-:Y:S01]  /*15d0*/  ULDC UR4, c[0x0][0x398] ;  /* 0x0000e60000047ab9 */ /* 0x000fe20000000800 */
[----:B------:R-:W-:Y:S01]  /*15e0*/  SHF.R.S32.HI R207, RZ, 0x1f, R206 ;  /* 0x0000001fffcf7819 */ /* 0x000fe200000114ce */
[----:B------:R-:W-:Y:S01]  /*15f0*/  IMAD.SHL.U32 R4, R32, 0x40, RZ ;  /* 0x0000004020047824 */ /* 0x000fe200078e00ff */
[----:B------:R-:W-:Y:S01]  /*1600*/  ULDC.64 UR6, c[0x0][0x428] ;  /* 0x00010a0000067ab9 */ /* 0x000fe20000000a00 */
[----:B------:R-:W-:Y:S01]  /*1610*/  VIADD R0, R0, -UR4 ;  /* 0x8000000400007c36 */ /* 0x000fe20008000000 */
[----:B------:R-:W3:Y:S01]  /*1620*/  LDC.64 R44, c[0x0][0x478] ;  /* 0x00011e00ff2c7b82 */ /* 0x000ee20000000a00 */
[----:B------:R-:W-:Y:S01]  /*1630*/  IMAD.IADD R20, R2, 0x1, R20 ;  /* 0x0000000102147824 */ /* 0x000fe200078e0214 */
[----:B------:R-:W-:Y:S01]  /*1640*/  IADD3 R8, P3, P2, R10, R4, R12 ;  /* 0x000000040a087210 */ /* 0x000fe20007a7e00c */
[----:B------:R-:W-:Y:S01]  /*1650*/  ULDC.64 UR8, c[0x0][0x258] ;  /* 0x0000960000087ab9 */ /* 0x000fe20000000a00 */
[----:B------:R-:W-:Y:S01]  /*1660*/  SHF.R.S32.HI R4, RZ, 0x1f, R4 ;  /* 0x0000001fff047819 */ /* 0x000fe20000011404 */
[----:B------:R-:W-:Y:S01]  /*1670*/  BSSY B1, `(.L_x_528) ;  /* 0x00007ce000017945 */ /* 0x000fe20003800000 */
[----:B------:R-:W-:Y:S01]  /*1680*/  SHF.R.S32.HI R5, RZ, 0x1f, R0 ;  /* 0x0000001fff057819 */ /* 0x000fe20000011400 */
[----:B------:R-:W-:Y:S01]  /*1690*/  VIADD R197, R17, 0xffffffff ;  /* 0xffffffff11c57836 */ /* 0x000fe20000000000 */
[----:B------:R-:W-:Y:S01]  /*16a0*/  IADD3.X R12, R9, R4, R14, P3, P2 ;  /* 0x00000004090c7210 */ /* 0x000fe20001fe440e */
[----:B------:R-:W4:Y:S01]  /*16b0*/  LDC.64 R204, c[0x0][0x2b0] ;  /* 0x0000ac00ffcc7b82 */ /* 0x000f220000000a00 */
[----:B------:R-:W-:-:S02]  /*16c0*/  IADD3 R13, P3, P2, R13, R8, R35 ;  /* 0x000000080d0d7210 */ /* 0x000fc40007a7e023 */
[----:B------:R-:W-:Y:S02]  /*16d0*/  LEA.HI R15, R5, R0, RZ, 0x6 ;  /* 0x00000000050f7211 */ /* 0x000fe400078f30ff */
[----:B------:R-:W-:Y:S02]  /*16e0*/  IADD3 R4, P4, R206, R22, RZ ;  /* 0x00000016ce047210 */ /* 0x000fe40007f9e0ff */
[----:B------:R-:W-:Y:S02]  /*16f0*/  SHF.R.S32.HI R35, RZ, 0x1f, R223 ;  /* 0x0000001fff237819 */ /* 0x000fe400000114df */
[----:B------:R-:W-:Y:S01]  /*1700*/  IADD3 R0, P5, R223, R2, RZ ;  /* 0x00000002df007210 */ /* 0x000fe20007fbe0ff */
[----:B------:R-:W-:Y:S01]  /*1710*/  IMAD.X R5, R207, 0x1, R23, P4 ;  /* 0x00000001cf057824 */ /* 0x000fe200020e0617 */
[----:B------:R-:W-:Y:S01]  /*1720*/  IADD3 R14, R2, R3, RZ ;  /* 0x00000003020e7210 */ /* 0x000fe20007ffe0ff */
[----:B--2---:R-:W-:Y:S01]  /*1730*/  IMAD R3, R16, R6, RZ ;  /* 0x0000000610037224 */ /* 0x004fe200078e02ff */
[----:B-1----:R-:W-:Y:S01]  /*1740*/  SHF.R.S32.HI R10, RZ, 0x1f, R11 ;  /* 0x0000001fff0a7819 */ /* 0x002fe2000001140b */
[----:B------:R-:W-:-:S03]  /*1750*/  IMAD.X R9, R35, 0x1, R16, P5 ;  /* 0x0000000123097824 */ /* 0x000fc600028e0610 */
[----:B------:R-:W-:-:S04]  /*1760*/  LEA.HI R10, R10, R11, RZ, 0x5 ;  /* 0x0000000b0a0a7211 */ /* 0x000fc800078f28ff */
[----:B------:R-:W-:Y:S01]  /*1770*/  LOP3.LUT R8, R10, 0xffffffe0, RZ, 0xc0, !PT ;  /* 0xffffffe00a087812 */ /* 0x000fe200078ec0ff */
[----:B----4-:R-:W-:-:S04]  /*1780*/  IMAD.WIDE R204, R20, 0x4, R204 ;  /* 0x0000000414cc7825 */ /* 0x010fc800078e02cc */
[----:B------:R-:W-:Y:S02]  /*1790*/  IMAD.IADD R22, R11, 0x1, -R8 ;  /* 0x000000010b167824 */ /* 0x000fe400078e0a08 */
[C---:B------:R-:W-:Y:S02]  /*17a0*/  IMAD R8, R2.reuse, R7, R3 ;  /* 0x0000000702087224 */ /* 0x040fe400078e0203 */
[----:B------:R-:W-:-:S04]  /*17b0*/  IMAD.WIDE.U32 R2, R2, R6, R4 ;  /* 0x0000000602027225 */ /* 0x000fc800078e0004 */
[-C--:B------:R-:W-:Y:S01]  /*17c0*/  IMAD R4, R9, R26.reuse, RZ ;  /* 0x0000001a09047224 */ /* 0x080fe200078e02ff */
[----:B------:R-:W-:Y:S01]  /*17d0*/  SHF.R.S32.HI R9, RZ, 0x5, R10 ;  /* 0x00000005ff097819 */ /* 0x000fe2000001140a */
[----:B------:R-:W-:Y:S02]  /*17e0*/  IMAD.IADD R3, R3, 0x1, R8 ;  /* 0x0000000103037824 */ /* 0x000fe400078e0208 */
[C---:B------:R-:W-:Y:S02]  /*17f0*/  IMAD R11, R0.reuse, R27, R4 ;  /* 0x0000001b000b7224 */ /* 0x040fe400078e0204 */
[----:B------:R-:W-:-:S04]  /*1800*/  IMAD.WIDE.U32 R4, R0, R26, R206 ;  /* 0x0000001a00047225 */ /* 0x000fc800078e00ce */
[----:B------:R-:W-:Y:S01]  /*1810*/  IMAD R0, R9, R32, R22 ;  /* 0x0000002009007224 */ /* 0x000fe200078e0216 */
[----:B------:R-:W-:Y:S01]  /*1820*/  IADD3.X R9, R31, R12, R30, P3, P2 ;  /* 0x0000000c1f097210 */ /* 0x000fe20001fe441e */
[----:B------:R-:W-:Y:S01]  /*1830*/  IMAD R10, R42, UR6, RZ ;  /* 0x000000062a0a7c24 */ /* 0x000fe2000f8e02ff */
[----:B------:R-:W-:Y:S01]  /*1840*/  IADD3 R4, P3, R39, R4, RZ ;  /* 0x0000000427047210 */ /* 0x000fe20007f7e0ff */
[----:B------:R-:W-:Y:S01]  /*1850*/  IMAD.WIDE.U32 R2, R252, UR6, R2 ;  /* 0x00000006fc027c25 */ /* 0x000fe2000f8e0002 */
[----:B------:R-:W-:Y:S02]  /*1860*/  IADD3 R8, P2, R0, R13, RZ ;  /* 0x0000000d00087210 */ /* 0x000fe40007f5e0ff */
[----:B------:R-:W-:Y:S01]  /*1870*/  IADD3.X R5, R33, R5, R11, P3, !PT ;  /* 0x0000000521057210 */ /* 0x000fe20001ffe40b */
[----:B------:R-:W-:Y:S01]  /*1880*/  IMAD R10, R252, UR7, R10 ;  /* 0x00000007fc0a7c24 */ /* 0x000fe2000f8e020a */
[----:B------:R-:W-:Y:S01]  /*1890*/  ULDC.64 UR6, c[0x0][0x400] ;  /* 0x0001000000067ab9 */ /* 0x000fe20000000a00 */
[----:B------:R-:W-:Y:S01]  /*18a0*/  LEA.HI.X.SX32 R0, R0, R9, 0x1, P2 ;  /* 0x0000000900007211 */ /* 0x000fe200010f0eff */
[----:B---3--:R-:W-:Y:S01]  /*18b0*/  IMAD.WIDE R12, R14, 0x4, R44 ;  /* 0x000000040e0c7825 */ /* 0x008fe200078e022c */
[----:B------:R-:W-:-:S02]  /*18c0*/  LEA R192, P2, R8, UR6, 0x2 ;  /* 0x0000000608c07c11 */ /* 0x000fc4000f8410ff */
[----:B------:R-:W-:Y:S01]  /*18d0*/  IADD3 R3, R3, R10, RZ ;  /* 0x0000000a03037210 */ /* 0x000fe20007ffe0ff */
[----:B------:R-:W-:Y:S01]  /*18e0*/  IMAD R10, R42, UR8, RZ ;  /* 0x000000082a0a7c24 */ /* 0x000fe2000f8e02ff */
[----:B------:R-:W-:Y:S01]  /*18f0*/  LEA.HI.X R193, R8, UR7, R0, 0x2, P2 ;  /* 0x0000000708c17c11 */ /* 0x000fe200090f1400 */
[----:B------:R-:W-:Y:S01]  /*1900*/  IMAD R0, R35, R6, RZ ;  /* 0x0000000623007224 */ /* 0x000fe200078e02ff */
[----:B------:R-:W-:Y:S01]  /*1910*/  SHF.R.S32.HI R8, RZ, 0x6, R15 ;  /* 0x00000006ff087819 */ /* 0x000fe2000001140f */
[C---:B------:R-:W-:Y:S01]  /*1920*/  IMAD R10, R252.reuse, UR9, R10 ;  /* 0x00000009fc0a7c24 */ /* 0x040fe2000f8e020a */
[----:B------:R-:W-:Y:S01]  /*1930*/  ULDC.64 UR6, c[0x0][0x3e0] ;  /* 0x0000f80000067ab9 */ /* 0x000fe20000000a00 */
[----:B------:R-:W-:Y:S01]  /*1940*/  IMAD.WIDE.U32 R4, R252, UR8, R4 ;  /* 0x00000008fc047c25 */ /* 0x000fe2000f8e0004 */
[----:B------:R-:W-:Y:S01]  /*1950*/  VIMNMX R219, RZ, R8, !PT ;  /* 0x00000008ffdb7248 */ /* 0x000fe20007fe0100 */
[----:B------:R-:W-:Y:S01]  /*1960*/  ULDC.64 UR8, c[0x0][0x210] ;  /* 0x0000840000087ab9 */ /* 0x000fe20000000a00 */
[----:B------:R-:W-:Y:S01]  /*1970*/  MOV R215, R13 ;  /* 0x0000000d00d77202 */ /* 0x000fe20000000f00 */
[----:B------:R-:W-:Y:S01]  /*1980*/  IMAD R0, R223, R7, R0 ;  /* 0x00000007df007224 */ /* 0x000fe200078e0200 */
[----:B------:R-:W-:Y:S01]  /*1990*/  ISETP.GT.AND P4, PT, R17, R219, PT ;  /* 0x000000db1100720c */ /* 0x000fe20003f84270 */
[----:B------:R-:W-:Y:S01]  /*19a0*/  IMAD.WIDE.U32 R2, R223, R6, R2 ;  /* 0x00000006df027225 */ /* 0x000fe200078e0002 */
[----:B------:R-:W-:-:S03]  /*19b0*/  LEA R202, P3, R4, UR8, 0x1 ;  /* 0x0000000804ca7c11 */ /* 0x000fc6000f8608ff */
[----:B------:R-:W-:Y:S01]  /*19c0*/  IMAD.IADD R10, R5, 0x1, R10 ;  /* 0x00000001050a7824 */ /* 0x000fe200078e020a */
[----:B------:R-:W-:Y:S01]  /*19d0*/  LEA R200, P2, R2, UR6, 0x1 ;  /* 0x0000000602c87c11 */ /* 0x000fe2000f8408ff */
[----:B------:R-:W-:Y:S02]  /*19e0*/  IMAD.IADD R0, R3, 0x1, R0 ;  /* 0x0000000103007824 */ /* 0x000fe400078e0200 */
[----:B------:R-:W-:Y:S01]  /*19f0*/  IMAD.MOV.U32 R216, RZ, RZ, R12 ;  /* 0x000000ffffd87224 */ /* 0x000fe200078e000c */
[----:B------:R-:W-:Y:S02]  /*1a00*/  LEA.HI.X R203, R4, UR9, R10, 0x1, P3 ;  /* 0x0000000904cb7c11 */ /* 0x000fe400098f0c0a */
        /* <DEDUP_REMOVED lines=27> */
.L_x_534:
        /* <DEDUP_REMOVED lines=13> */
.L_x_535:
[-C--:B------:R-:W-:Y:S01]  /*1c90*/  IMAD R0, R28, R8.reuse, RZ ;  /* 0x000000081c007224 */ /* 0x080fe200078e02ff */
[----:B------:R-:W-:Y:S01]  /*1ca0*/  ULDC.64 UR6, c[0x0][0x468] ;  /* 0x00011a0000067ab9 */ /* 0x000fe20000000a00 */
[C---:B------:R-:W-:Y:S01]  /*1cb0*/  IMAD.WIDE.U32 R2, R233.reuse, R8, R206 ;  /* 0x00000008e9027225 */ /* 0x040fe200078e00ce */
[----:B------:R-:W-:Y:S03]  /*1cc0*/  BSSY B0, `(.L_x_536) ;  /* 0x000001d000007945 */ /* 0x000fe60003800000 */
[----:B------:R-:W-:Y:S01]  /*1cd0*/  IMAD R5, R233, R9, R0 ;  /* 0x00000009e9057224 */ /* 0x000fe200078e0200 */
[----:B------:R-:W-:Y:S01]  /*1ce0*/  IADD3 R4, P0, R6, R2, RZ ;  /* 0x0000000206047210 */ /* 0x000fe20007f1e0ff */
[----:B------:R-:W-:Y:S01]  /*1cf0*/  IMAD R0, R222, -0x40, R199 ;  /* 0xffffffc0de007824 */ /* 0x000fe200078e02c7 */
[----:B------:R-:W-:Y:S01]  /*1d00*/  IADD3 R2, R223, 0x20, RZ ;  /* 0x00000020df027810 */ /* 0x000fe20007ffe0ff */
[----:B------:R-:W-:Y:S01]  /*1d10*/  IMAD R10, R42, UR6, RZ ;  /* 0x000000062a0a7c24 */ /* 0x000fe2000f8e02ff */
[----:B------:R-:W-:-:S02]  /*1d20*/  IADD3.X R5, R7, R3, R5, P0, !PT ;  /* 0x0000000307057210 */ /* 0x000fc400007fe405 */
[-C--:B------:R-:W-:Y:S01]  /*1d30*/  ISETP.GE.AND P4, PT, R223, R0.reuse, PT ;  /* 0x00000000df00720c */ /* 0x080fe20003f86270 */
[----:B------:R-:W-:Y:S01]  /*1d40*/  IMAD R10, R252, UR7, R10 ;  /* 0x00000007fc0a7c24 */ /* 0x000fe2000f8e020a */
[----:B------:R-:W-:Y:S01]  /*1d50*/  ISETP.GE.AND P3, PT, R2, R0, PT ;  /* 0x000000000200720c */ /* 0x000fe20003f66270 */
[----:B------:R-:W-:-:S05]  /*1d60*/  IMAD.WIDE.U32 R4, R252, UR6, R4 ;  /* 0x00000006fc047c25 */ /* 0x000fca000f8e0004 */
[----:B------:R-:W-:-:S05]  /*1d70*/  IADD3 R10, R5, R10, RZ ;  /* 0x0000000a050a7210 */ /* 0x000fca0007ffe0ff */
[----:B------:R-:W-:Y:S05]  /*1d80*/  @P4 BRA `(.L_x_537) ;  /* 0x0000000000404947 */ /* 0x000fea0003800000 */
        /* <DEDUP_REMOVED lines=16> */
.L_x_537:
[----:B------:R-:W-:Y:S05]  /*1e90*/  BSYNC B0 ;  /* 0x0000000000007941 */ /* 0x000fea0003800000 */
.L_x_536:
        /* <DEDUP_REMOVED lines=16> */
[----:B------:R2:W-:Y:S04]  /*1fa0*/  @!P2 STG.E.128 desc[UR14][R2.64], RZ ;  /* 0x000000ff0200a986 */ /* 0x0005e8000c101d0e */
[----:B------:R2:W-:Y:S04]  /*1fb0*/  @!P1 STG.E.128 desc[UR14][R2.64+0x80], RZ ;  /* 0x000080ff02009986 */ /* 0x0005e8000c101d0e */
[----:B------:R2:W-:Y:S02]  /*1fc0*/  @!P0 STG.E.128 desc[UR14][R2.64+0x100], RZ ;  /* 0x000100ff02008986 */ /* 0x0005e4000c101d0e */
.L_x_539:
[----:B------:R-:W-:Y:S05]  /*1fd0*/  BSYNC B0 ;  /* 0x0000000000007941 */ /* 0x000fea0003800000 */
.L_x_538:
[-C--:B-12---:R-:W-:Y:S01]  /*1fe0*/  IMAD.WIDE.U32 R2, R233, R12.reuse, R206 ;  /* 0x0000000ce9027225 */ /* 0x086fe200078e00ce */
        /* <DEDUP_REMOVED lines=27> */
.L_x_541:
[----:B------:R-:W-:Y:S05]  /*21a0*/  BSYNC B0 ;  /* 0x0000000000007941 */ /* 0x000fea0003800000 */
.L_x_540:
        /* <DEDUP_REMOVED lines=8> */
[----:B------:R-:W-:-:S04]  /*2230*/  IMAD.WIDE.U32 R4, R0, R12, R4 ;  /* 0x0000000c00047225 */ /* 0x000fc800078e0004 */
[----:B------:R-:W-:-:S04]  /*2240*/  IMAD R2, R2, R12, RZ ;  /* 0x0000000c02027224 */ /* 0x000fc800078e02ff */
[----:B------:R-:W-:Y:S01]  /*2250*/  IMAD R0, R0, R13, R2 ;  /* 0x0000000d00007224 */ /* 0x000fe200078e0202 */
[----:B------:R-:W-:-:S03]  /*2260*/  LEA R2, P2, R4, UR6, 0x1 ;  /* 0x0000000604027c11 */ /* 0x000fc6000f8408ff */
        /* <DEDUP_REMOVED lines=8> */
.L_x_533:
        /* <DEDUP_REMOVED lines=33> */
.L_x_544:
[----:B------:R-:W-:Y:S05]  /*2500*/  BSYNC B0 ;  /* 0x0000000000007941 */ /* 0x000fea0003800000 */
.L_x_543:
        /* <DEDUP_REMOVED lines=11> */
[----:B------:R-:W-:Y:S01]  /*25c0*/  ISETP.GE.AND P1, PT, R217, UR4, PT ;  /* 0x00000004d9007c0c */ /* 0x000fe2000bf26270 */
[----:B------:R-:W-:Y:S01]  /*25d0*/  IMAD.SHL.U32 R3, R7, 0x20, RZ ;  /* 0x0000002007037824 */ /* 0x000fe200078e00ff */
[----:B------:R-:W-:-:S04]  /*25e0*/  IADD3 R2, P5, R2, R8, RZ ;  /* 0x0000000802027210 */ /* 0x000fc80007fbe0ff */
[----:B------:R-:W-:-:S05]  /*25f0*/  IADD3.X R0, R0, R9, R3, P5, !PT ;  /* 0x0000000900007210 */ /* 0x000fca0002ffe403 */
        /* <DEDUP_REMOVED lines=23> */
.L_x_546:
[----:B------:R-:W-:Y:S05]  /*2770*/  BSYNC B0 ;  /* 0x0000000000007941 */ /* 0x000fea0003800000 */
.L_x_545:
        /* <DEDUP_REMOVED lines=16> */
.L_x_548:
        /* <DEDUP_REMOVED lines=29> */
.L_x_549:
[----:B------:R-:W-:Y:S05]  /*2a50*/  BSYNC B0 ;  /* 0x0000000000007941 */ /* 0x000fea0003800000 */
.L_x_547:
[----:B------:R-:W-:Y:S01]  /*2a60*/  BSSY B0, `(.L_x_550) ;  /* 0x0000036000007945 */ /* 0x000fe20003800000 */
[----:B------:R-:W-:Y:S01]  /*2a70*/  SHF.L.U32 R2, R27, 0x5, RZ ;  /* 0x000000051b027819 */ /* 0x000fe200000006ff */
[----:B-1----:R-:W-:Y:S02]  /*2a80*/  IMAD.WIDE.U32 R6, R26, 0x20, RZ ;  /* 0x000000201a067825 */ /* 0x002fe400078e00ff */
        /* <DEDUP_REMOVED lines=14> */
.L_x_551:
        /* <DEDUP_REMOVED lines=31> */
[----:B-1----:R-:W-:-:S04]  /*2d60*/  LEA R2, P0, R0, UR8, 0x1 ;  /* 0x0000000800027c11 */ /* 0x002fc8000f8008ff */
[----:B------:R-:W-:-:S05]  /*2d70*/  LEA.HI.X R3, R0, UR9, R6, 0x1, P0 ;  /* 0x0000000900037c11 */ /* 0x000fca00080f0c06 */
[----:B------:R-:W-:Y:S01]  /*2d80*/  @!PT LDS RZ, [RZ] ;  /* 0x00000000fffff984 */ /* 0x000fe20000000800 */
[----:B------:R-:W-:Y:S01]  /*2d90*/  @!PT LDS RZ, [RZ] ;  /* 0x00000000fffff984 */ /* 0x000fe20000000800 */
[----:B------:R-:W-:Y:S01]  /*2da0*/  @!PT LDS RZ, [RZ] ;  /* 0x00000000fffff984 */ /* 0x000fe20000000800 */
[----:B------:R1:W-:Y:S04]  /*2db0*/  LDGSTS.E.BYPASS.LTC128B.128 [R195+0x5000], desc[UR14][R2.64+0x100] ;  /* 0x0500010002c37fae */ /* 0x0003e8000b901d4e */
.L_x_552:
[----:B------:R-:W-:Y:S05]  /*2dc0*/  BSYNC B0 ;  /* 0x0000000000007941 */ /* 0x000fea0003800000 */
.L_x_550:
[----:B------:R-:W-:Y:S01]  /*2dd0*/  IMAD R0, R222, -0x40, R199 ;  /* 0xffffffc0de007824 */ /* 0x000fe200078e02c7 */
[----:B------:R-:W2:Y:S01]  /*2de0*/  LDC.64 R224, c[0x0][0x3b8] ;  /* 0x0000ee00ffe07b82 */ /* 0x000ea20000000a00 */
[--C-:B-1----:R-:W-:Y:S01]  /*2df0*/  IMAD.WIDE.U32 R2, R233, R18, R206.reuse ;  /* 0x00000012e9027225 */ /* 0x102fe200078e00ce */
[----:B------:R-:W-:Y:S01]  /*2e00*/  ULDC.64 UR6, c[0x0][0x260] ;  /* 0x0000980000067ab9 */ /* 0x000fe20000000a00 */
[----:B------:R-:W-:Y:S01]  /*2e10*/  BSSY B0, `(.L_x_553) ;  /* 0x0000037000007945 */ /* 0x000fe20003800000 */
[----:B------:R-:W-:Y:S01]  /*2e20*/  ISETP.GE.AND P5, PT, R223, R0, PT ;  /* 0x00000000df00720c */ /* 0x000fe20003fa6270 */
[----:B------:R-:W-:Y:S01]  /*2e30*/  IMAD R5, R28, R18, RZ ;  /* 0x000000121c057224 */ /* 0x000fe200078e02ff */
[----:B------:R-:W-:Y:S01]  /*2e40*/  IADD3 R4, P0, R29, R2, RZ ;  /* 0x000000021d047210 */ /* 0x000fe20007f1e0ff */
[----:B------:R-:W-:Y:S01]  /*2e50*/  IMAD.WIDE.U32 R6, R233, R24, R206 ;  /* 0x00000018e9067225 */ /* 0x000fe200078e00ce */
[----:B------:R-:W-:-:S03]  /*2e60*/  ISETP.GE.AND P4, PT, R12, R0, PT ;  /* 0x000000000c00720c */ /* 0x000fc60003f86270 */
[C---:B------:R-:W-:Y:S02]  /*2e70*/  IMAD R5, R233.reuse, R19, R5 ;  /* 0x00000013e9057224 */ /* 0x040fe400078e0205 */
[----:B------:R-:W-:Y:S02]  /*2e80*/  IMAD R8, R28, R24, RZ ;  /* 0x000000181c087224 */ /* 0x000fe400078e02ff */
[----:B------:R-:W-:Y:S01]  /*2e90*/  IMAD R2, R36, UR6, RZ ;  /* 0x0000000624027c24 */ /* 0x000fe2000f8e02ff */
[----:B------:R-:W-:Y:S01]  /*2ea0*/  IADD3.X R5, R34, R3, R5, P0, !PT ;  /* 0x0000000322057210 */ /* 0x000fe200007fe405 */
[----:B------:R1:W-:Y:S01]  /*2eb0*/  @P5 STS.128 [R196+0x12000], RZ ;  /* 0x012000ffc4005388 */ /* 0x0003e20000000c00 */
[----:B------:R-:W-:Y:S01]  /*2ec0*/  IMAD R0, R233, R25, R8 ;  /* 0x00000019e9007224 */ /* 0x000fe200078e0208 */
[----:B------:R-:W-:Y:S01]  /*2ed0*/  IADD3 R12, P0, R37, R6, RZ ;  /* 0x00000006250c7210 */ /* 0x000fe20007f1e0ff */
[C---:B------:R-:W-:Y:S01]  /*2ee0*/  IMAD R2, R21.reuse, UR7, R2 ;  /* 0x0000000715027c24 */ /* 0x040fe2000f8e0202 */
[----:B------:R1:W-:Y:S01]  /*2ef0*/  @P5 STS.128 [R196+0x14000], RZ ;  /* 0x014000ffc4005388 */ /* 0x0003e20000000c00 */
[----:B------:R-:W-:Y:S01]  /*2f00*/  IMAD.WIDE.U32 R4, R21, UR6, R4 ;  /* 0x0000000615047c25 */ /* 0x000fe2000f8e0004 */
[----:B------:R-:W-:-:S02]  /*2f10*/  IADD3.X R13, R38, R7, R0, P0, !PT ;  /* 0x00000007260d7210 */ /* 0x000fc400007fe400 */
        /* <DEDUP_REMOVED lines=15> */
[----:B------:R-:W3:Y:S01]  /*3010*/  @!P2 LDC.64 R6, c[0x0][0x218] ;  /* 0x00008600ff06ab82 */ /* 0x000ee20000000a00 */
[----:B-----5:R-:W-:-:S04]  /*3020*/  @!P3 LEA R8, P1, R2, R8, 0x1 ;  /* 0x000000080208b211 */ /* 0x020fc800078208ff */
[C---:B------:R-:W-:Y:S02]  /*3030*/  @!P3 LEA.HI.X R9, R2.reuse, R9, R0, 0x1, P1 ;  /* 0x000000090209b211 */ /* 0x040fe400008f0c00 */
[----:B---3--:R-:W-:-:S03]  /*3040*/  @!P2 LEA R6, P1, R2, R6, 0x1 ;  /* 0x000000060206a211 */ /* 0x008fc600078208ff */
        /* <DEDUP_REMOVED lines=19> */
.L_x_554:
[----:B------:R-:W-:Y:S05]  /*3180*/  BSYNC B0 ;  /* 0x0000000000007941 */ /* 0x000fea0003800000 */
.L_x_553:
        /* <DEDUP_REMOVED lines=11> */
[----:B------:R-:W-:-:S03]  /*3240*/  ISETP.GE.AND P0, PT, R218, UR4, PT ;  /* 0x00000004da007c0c */ /* 0x000fc6000bf06270 */
[----:B------:R-:W-:Y:S02]  /*3250*/  IMAD R5, R2, R18, RZ ;  /* 0x0000001202057224 */ /* 0x000fe400078e02ff */
[----:B------:R-:W-:-:S04]  /*3260*/  IMAD.MOV.U32 R2, RZ, RZ, R4 ;  /* 0x000000ffff027224 */ /* 0x000fc800078e0004 */
[----:B-1----:R-:W1:Y:S01]  /*3270*/  @!P3 LDC.64 R6, c[0x0][0x218] ;  /* 0x00008600ff06bb82 */ /* 0x002e620000000a00 */
[C---:B------:R-:W-:Y:S01]  /*3280*/  IMAD.WIDE.U32 R2, R0.reuse, R18, R2 ;  /* 0x0000001200027225 */ /* 0x040fe200078e0002 */
[----:B------:R1:W-:Y:S03]  /*3290*/  @P3 STS.128 [R196+0x13000], RZ ;  /* 0x013000ffc4003388 */ /* 0x0003e60000000c00 */
[----:B------:R-:W-:-:S03]  /*32a0*/  IMAD R0, R0, R19, R5 ;  /* 0x0000001300007224 */ /* 0x000fc600078e0205 */
[----:B------:R-:W5:Y:S01]  /*32b0*/  @!P2 LDC.64 R8, c[0x0][0x218] ;  /* 0x00008600ff08ab82 */ /* 0x000f620000000a00 */
[----:B------:R-:W-:Y:S01]  /*32c0*/  IMAD.IADD R0, R3, 0x1, R0 ;  /* 0x0000000103007824 */ /* 0x000fe200078e0200 */
        /* <DEDUP_REMOVED lines=22> */
.L_x_556:
[----:B------:R-:W-:Y:S05]  /*3430*/  BSYNC B0 ;  /* 0x0000000000007941 */ /* 0x000fea0003800000 */
.L_x_555:
[----:B------:R2:W-:Y:S01]  /*3440*/  @P5 STS.128 [R196+0x18000], RZ ;  /* 0x018000ffc4005388 */ /* 0x0005e20000000c00 */
[----:B------:R-:W-:Y:S01]  /*3450*/  ULDC.64 UR6, c[0x0][0x268] ;  /* 0x00009a0000067ab9 */ /* 0x000fe20000000a00 */
[----:B------:R-:W-:Y:S01]  /*3460*/  BSSY B0, `(.L_x_557) ;  /* 0x000002b000007945 */ /* 0x000fe20003800000 */
[----:B------:R-:W-:Y:S01]  /*3470*/  IMAD R0, R36, UR6, RZ ;  /* 0x0000000624007c24 */ /* 0x000fe2000f8e02ff */
[----:B------:R2:W-:Y:S01]  /*3480*/  @P5 STS.128 [R196+0x1a000], RZ ;  /* 0x01a000ffc4005388 */ /* 0x0005e20000000c00 */
[----:B-1----:R-:W-:-:S03]  /*3490*/  IMAD.WIDE.U32 R4, R21, UR6, R12 ;  /* 0x0000000615047c25 */ /* 0x002fc6000f8e000c */
        /* <DEDUP_REMOVED lines=39> */
.L_x_558:
[----:B------:R-:W-:Y:S05]  /*3710*/  BSYNC B0 ;  /* 0x0000000000007941 */ /* 0x000fea0003800000 */
.L_x_557:
        /* <DEDUP_REMOVED lines=19> */
[----:B------:R-:W-:-:S07]  /*3850*/  IMAD.IADD R0, R3, 0x1, R0 ;  /* 0x0000000103007824 */ /* 0x000fce00078e0200 */
[----:B------:R-:W2:Y:S01]  /*3860*/  @!P1 LDC.64 R12, c[0x0][0x220] ;  /* 0x00008800ff0c9b82 */ /* 0x000ea20000000a00 */
        /* <DEDUP_REMOVED lines=19> */
[----:B------:R1:W-:Y:S02]  /*39a0*/  @!P1 LDGSTS.E.BYPASS.LTC128B.128 [R196+0x1d000], desc[UR14][R4.64+0x100] ;  /* 0x1d00010004c49fae */ /* 0x0003e4000b901d4e */
.L_x_560:
[----:B------:R-:W-:Y:S05]  /*39b0*/  BSYNC B0 ;  /* 0x0000000000007941 */ /* 0x000fea0003800000 */
.L_x_559:
[C---:B------:R-:W-:Y:S01]  /*39c0*/  VIADD R0, R210.reuse, 0x8 ;  /* 0x00000008d2007836 */ /* 0x040fe20000000000 */
[-C--:B------:R-:W-:Y:S01]  /*39d0*/  ISETP.GE.AND P1, PT, R210, R11.reuse, PT ;  /* 0x0000000bd200720c */ /* 0x080fe20003f26270 */
[----:B------:R-:W-:Y:S01]  /*39e0*/  IMAD.MOV.U32 R208, RZ, RZ, 0x7f800000 ;  /* 0x7f800000ffd07424 */ /* 0x000fe200078e00ff */
[----:B------:R-:W3:Y:S01]  /*39f0*/  LDC R235, c[0x0][0x270] ;  /* 0x00009c00ffeb7b82 */ /* 0x000ee20000000800 */
[----:B------:R-:W-:Y:S01]  /*3a00*/  IMAD.MOV.U32 R209, RZ, RZ, 0x7f800000 ;  /* 0x7f800000ffd17424 */ /* 0x000fe200078e00ff */
[----:B------:R-:W-:Y:S01]  /*3a10*/  ISETP.GE.AND P0, PT, R0, R11, PT ;  /* 0x0000000b0000720c */ /* 0x000fe20003f06270 */
[----:B------:R-:W-:Y:S01]  /*3a20*/  IMAD R0, R238, R41, R252 ;  /* 0x00000029ee007224 */ /* 0x000fe200078e02fc */
[----:B------:R-:W-:Y:S01]  /*3a30*/  ULDC UR4, c[0x0][0x2d0] ;  /* 0x0000b40000047ab9 */ /* 0x000fe20000000800 */
[----:B------:R-:W-:Y:S01]  /*3a40*/  IMAD.WIDE R2, R210, 0x4, R204 ;  /* 0x00000004d2027825 */ /* 0x000fe200078e02cc */
[----:B-12---:R-:W2:Y:S01]  /*3a50*/  LDG.E.64 R4, desc[UR14][R224.64+0x8] ;  /* 0x0000080ee0047981 */ /* 0x006ea2000c1e1b00 */
[----:B------:R-:W-:-:S03]  /*3a60*/  ULDC UR6, c[0x0][0x2dc] ;  /* 0x0000b70000067ab9 */ /* 0x000fc60000000800 */
[----:B------:R-:W4:Y:S01]  /*3a70*/  LDL R6, [R1] ;  /* 0x0000000001067983 */ /* 0x000f220000100800 */
[----:B------:R-:W-:-:S03]  /*3a80*/  IMAD.SHL.U32 R0, R0, 0x20, RZ ;  /* 0x0000002000007824 */ /* 0x000fc600078e00ff */
[----:B------:R-:W0:Y:S01]  /*3a90*/  LDGDEPBAR ;  /* 0x00000000000079af */ /* 0x000e220000000000 */
[----:B------:R-:W-:Y:S02]  /*3aa0*/  IMAD.MOV.U32 R185, RZ, RZ, 0x20 ;  /* 0x00000020ffb97424 */ /* 0x000fe400078e00ff */
[----:B------:R-:W-:Y:S01]  /*3ab0*/  IMAD.MOV.U32 R184, RZ, RZ, 0x40 ;  /* 0x00000040ffb87424 */ /* 0x000fe200078e00ff */
[----:B------:R-:W5:Y:S01]  /*3ac0*/  @!P1 LDG.E R208, desc[UR14][R2.64] ;  /* 0x0000000e02d09981 */ /* 0x000f62000c1e1900 */
[----:B------:R-:W-:Y:S01]  /*3ad0*/  IMAD.MOV.U32 R198, RZ, RZ, R195 ;  /* 0x000000ffffc67224 */ /* 0x000fe200078e00c3 */
[----:B------:R-:W-:Y:S01]  /*3ae0*/  CS2R R142, SRZ ;  /* 0x00000000008e7805 */ /* 0x000fe2000001ff00 */
[----:B------:R-:W-:Y:S01]  /*3af0*/  VIADD R231, R233, 0x40 ;  /* 0x00000040e9e77836 */ /* 0x000fe20000000000 */
        /* <DEDUP_REMOVED lines=9> */
[----:B------:R-:W3:Y:S01]  /*3b90*/  LDG.E.64 R224, desc[UR14][R224.64] ;  /* 0x0000000ee0e07981 */ /* 0x000ee2000c1e1b00 */
        /* <DEDUP_REMOVED lines=15> */
[----:B-1----:R-:W-:Y:S02]  /*3c90*/  SHF.R.S32.HI R2, RZ, 0x1f, R22 ;  /* 0x0000001fff027819 */ /* 0x002fe40000011416 */
[----:B------:R-:W-:Y:S02]  /*3ca0*/  CS2R R62, SRZ ;  /* 0x00000000003e7805 */ /* 0x000fe4000001ff00 */
[----:B------:R-:W-:Y:S02]  /*3cb0*/  IADD3 R3, R227, 0x40, R233 ;  /* 0x00000040e3037810 */ /* 0x000fe40007ffe0e9 */
        /* <DEDUP_REMOVED lines=22> */
[----:B------:R-:W-:Y:S01]  /*3e20*/  IMAD.IADD R230, R3, 0x1, -R199 ;  /* 0x0000000103e67824 */ /* 0x000fe200078e0ac7 */
[----:B------:R-:W-:Y:S01]  /*3e30*/  ULDC.U8 UR8, c[0x0][0x388] ;  /* 0x0000e20000087ab9 */ /* 0x000fe20000000000 */
[----:B------:R-:W-:Y:S01]  /*3e40*/  ULDC UR7, c[0x0][0x2ec] ;  /* 0x0000bb0000077ab9 */ /* 0x000fe20000000800 */
[----:B--2---:R-:W-:Y:S02]  /*3e50*/  IADD3 R220, P1, P0, R0, R4, R22 ;  /* 0x0000000400dc7210 */ /* 0x004fe4000783e016 */
[----:B------:R-:W-:-:S04]  /*3e60*/  SHF.R.S32.HI R0, RZ, 0x1f, R0 ;  /* 0x0000001fff007819 */ /* 0x000fc80000011400 */
[----:B------:R-:W-:Y:S02]  /*3e70*/  IADD3.X R232, R0, R5, R2, P1, P0 ;  /* 0x0000000500e87210 */ /* 0x000fe40000fe0402 */
[----:B----4-:R-:W-:Y:S01]  /*3e80*/  R2P PR, R6, 0x6 ;  /* 0x0000000606007804 */ /* 0x010fe20000000000 */
[----:B------:R-:W-:Y:S02]  /*3e90*/  VIADD R2, R190, 0x3000 ;  /* 0x00003000be027836 */ /* 0x000fe40000000000 */
[----:B------:R-:W-:Y:S02]  /*3ea0*/  VIADD R0, R191, 0x3000 ;  /* 0x00003000bf007836 */ /* 0x000fe40000000000 */
[----:B------:R-:W-:Y:S02]  /*3eb0*/  SEL R185, R185, 0xffffffe0, !P1 ;  /* 0xffffffe0b9b97807 */ /* 0x000fe40004800000 */
[----:B------:R-:W-:Y:S02]  /*3ec0*/  SEL R184, R184, 0xffffffc0, !P2 ;  /* 0xffffffc0b8b87807 */ /* 0x000fe40005000000 */
[----:B------:R-:W-:Y:S01]  /*3ed0*/  SEL R2, R2, R190, !P6 ;  /* 0x000000be02027207 */ /* 0x000fe20007000000 */
[----:B------:R-:W-:Y:S01]  /*3ee0*/  IMAD.IADD R187, R186, 0x1, R185 ;  /* 0x00000001babb7824 */ /* 0x000fe200078e02b9 */
[----:B------:R-:W-:-:S02]  /*3ef0*/  SEL R0, R0, R191, !P6 ;  /* 0x000000bf00007207 */ /* 0x000fc40007000000 */
[----:B------:R-:W-:Y:S02]  /*3f00*/  CS2R R22, SRZ ;  /* 0x0000000000167805 */ /* 0x000fe4000001ff00 */
[----:B------:R-:W-:Y:S01]  /*3f10*/  LEA R183, R2, UR5, 0x1 ;  /* 0x0000000502b77c11 */ /* 0x000fe2000f8e08ff */
[----:B------:R-:W-:Y:S01]  /*3f20*/  IMAD.WIDE.U32 R220, R220, -0x2daee0ad, RZ ;  /* 0xd2511f53dcdc7825 */ /* 0x000fe200078e00ff */
[----:B------:R-:W-:-:S03]  /*3f30*/  LEA R176, R0, UR5, 0x1 ;  /* 0x0000000500b07c11 */ /* 0x000fc6000f8e08ff */
[C---:B---3--:R-:W-:Y:S02]  /*3f40*/  VIADD R251, R224.reuse, 0x9e3779b9 ;  /* 0x9e3779b9e0fb7836 */ /* 0x048fe40000000000 */
[C---:B------:R-:W-:Y:S02]  /*3f50*/  VIADD R249, R225.reuse, 0xbb67ae85 ;  /* 0xbb67ae85e1f97836 */ /* 0x040fe40000000000 */
[C---:B------:R-:W-:Y:S02]  /*3f60*/  VIADD R248, R224.reuse, 0x3c6ef372 ;  /* 0x3c6ef372e0f87836 */ /* 0x040fe40000000000 */
[C---:B------:R-:W-:Y:S02]  /*3f70*/  VIADD R247, R225.reuse, 0x76cf5d0a ;  /* 0x76cf5d0ae1f77836 */ /* 0x040fe40000000000 */
[----:B------:R-:W-:Y:S02]  /*3f80*/  VIADD R246, R224, 0xdaa66d2b ;  /* 0xdaa66d2be0f67836 */ /* 0x000fe40000000000 */
[----:B------:R-:W-:-:S02]  /*3f90*/  VIADD R245, R225, 0x32370b8f ;  /* 0x32370b8fe1f57836 */ /* 0x000fc40000000000 */
[C---:B------:R-:W-:Y:S02]  /*3fa0*/  VIADD R244, R224.reuse, 0x78dde6e4 ;  /* 0x78dde6e4e0f47836 */ /* 0x040fe40000000000 */
[C---:B------:R-:W-:Y:S02]  /*3fb0*/  VIADD R243, R225.reuse, 0xed9eba14 ;  /* 0xed9eba14e1f37836 */ /* 0x040fe40000000000 */
[C---:B------:R-:W-:Y:S02]  /*3fc0*/  VIADD R242, R224.reuse, 0x1715609d ;  /* 0x1715609de0f27836 */ /* 0x040fe40000000000 */
[C---:B------:R-:W-:Y:S02]  /*3fd0*/  VIADD R241, R225.reuse, 0xa9066899 ;  /* 0xa9066899e1f17836 */ /* 0x040fe40000000000 */
[----:B------:R-:W-:Y:S02]  /*3fe0*/  VIADD R240, R224, 0xb54cda56 ;  /* 0xb54cda56e0f07836 */ /* 0x000fe40000000000 */
[----:B------:R-:W-:-:S02]  /*3ff0*/  VIADD R239, R225, 0x646e171e ;  /* 0x646e171ee1ef7836 */ /* 0x000fc40000000000 */
[----:B------:R-:W-:Y:S02]  /*4000*/  IMAD.IADD R188, R186, 0x1, R184 ;  /* 0x00000001babc7824 */ /* 0x000fe400078e02b8 */
[----:B------:R-:W-:-:S07]  /*4010*/  IMAD.IADD R189, R184, 0x1, R187 ;  /* 0x00000001b8bd7824 */ /* 0x000fce00078e02bb */
.L_x_563:
[----:B------:R-:W0:Y:S01]  /*4020*/  LDGDEPBAR ;  /* 0x00000000000079af */ /* 0x000e220000000000 */
[C---:B------:R-:W-:Y:S01]  /*4030*/  IMAD.IADD R0, R183.reuse, 0x1, R185 ;  /* 0x00000001b7007824 */ /* 0x040fe200078e02b9 */
[----:B-----5:R-:W-:Y:S01]  /*4040*/  FSETP.NEU.FTZ.AND P4, PT, R208, -INF , PT ;  /* 0xff800000d000780b */ /* 0x020fe20003f9d000 */
[--C-:B------:R-:W-:Y:S01]  /*4050*/  IMAD.IADD R2, R183, 0x1, R184.reuse ;  /* 0x00000001b7027824 */ /* 0x100fe200078e02b8 */
[----:B------:R-:W-:Y:S01]  /*4060*/  FSETP.NEU.FTZ.AND P0, PT, R209, -INF , PT ;  /* 0xff800000d100780b */ /* 0x000fe20003f1d000 */
[----:B------:R-:W-:Y:S02]  /*4070*/  IMAD.IADD R3, R0, 0x1, R184 ;  /* 0x0000000100037824 */ /* 0x000fe400078e02b8 */
[----:B------:R-:W-:Y:S01]  /*4080*/  IMAD.SHL.U32 R96, R234, 0x20, RZ ;  /* 0x00000020ea607824 */ /* 0x000fe200078e00ff */
[----:B------:R-:W-:Y:S04]  /*4090*/  DEPBAR.LE SB0, 0x0 ;  /* 0x000080000000791a */ /* 0x000fe80000000000 */
[----:B------:R-:W-:Y:S06]  /*40a0*/  BAR.SYNC.DEFER_BLOCKING 0x0 ;  /* 0x0000000000007b1d */ /* 0x000fec0000010000 */
[----:B------:R-:W-:Y:S05]  /*40b0*/  LDSM.16.M88.4 R16, [R183] ;  /* 0x00000000b710783b */ /* 0x000fea0000000200 */
[----:B------:R-:W1:Y:S05]  /*40c0*/  LDSM.16.M88.4 R8, [R177+0x12000] ;  /* 0x01200000b108783b */ /* 0x000e6a0000000200 */
[----:B------:R-:W2:Y:S05]  /*40d0*/  LDSM.16.M88.4 R68, [R177+0x12800] ;  /* 0x01280000b144783b */ /* 0x000eaa0000000200 */
[----:B------:R-:W-:Y:S05]  /*40e0*/  LDSM.16.M88.4 R72, [R0] ;  /* 0x000000000048783b */ /* 0x000fea0000000200 */
[----:B------:R-:W3:Y:S05]  /*40f0*/  LDSM.16.M88.4 R76, [R178+0x12000] ;  /* 0x01200000b24c783b */ /* 0x000eea0000000200 */
[----:B------:R-:W4:Y:S05]  /*4100*/  LDSM.16.M88.4 R80, [R178+0x12800] ;  /* 0x01280000b250783b */ /* 0x000f2a0000000200 */
[----:B------:R-:W-:Y:S05]  /*4110*/  LDSM.16.M88.4 R84, [R2] ;  /* 0x000000000254783b */ /* 0x000fea0000000200 */
[----:B------:R-:W4:Y:S05]  /*4120*/  LDSM.16.M88.4 R88, [R180+0x12000] ;  /* 0x01200000b458783b */ /* 0x000f2a0000000200 */
        /* <DEDUP_REMOVED lines=48> */
[----:B------:R2:W-:Y:S05]  /*4430*/  LDSM.16.M88.4 R76, [R0+0x4000] ;  /* 0x00400000004c783b */ /* 0x0005ea0000000200 */
[C---:B------:R-:W-:Y:S01]  /*4440*/  HMMA.16816.F32 R8, R80.reuse, R94, R8 ;  /* 0x0000005e5008723c */ /* 0x040fe20000001808 */
[----:B------:R-:W1:Y:S05]  /*4450*/  LDSM.16.M88.4 R92, [R178+0x16000] ;  /* 0x01600000b25c783b */ /* 0x000e6a0000000200 */
[C---:B---3--:R-:W-:Y:S06]  /*4460*/  HMMA.16816.F32 R12, R80.reuse, R72, R12 ;  /* 0x00000048500c723c */ /* 0x048fec000000180c */
[----:B------:R-:W-:Y:S01]  /*4470*/  HMMA.16816.F32 R16, R80, R74, R16 ;  /* 0x0000004a5010723c */ /* 0x000fe20000001810 */
[----:B------:R-:W3:Y:S05]  /*4480*/  LDSM.16.M88.4 R72, [R178+0x16800] ;  /* 0x01680000b248783b */ /* 0x000eea0000000200 */
[C---:B----4-:R-:W-:Y:S01]  /*4490*/  HMMA.16816.F32 R4, R84.reuse, R88, R4 ;  /* 0x000000585404723c */ /* 0x050fe20000001804 */
[----:B------:R4:W-:Y:S04]  /*44a0*/  LDSM.16.M88.4 R80, [R2+0x4000] ;  /* 0x004000000250783b */ /* 0x0009e80000000200 */
[----:B--2---:R-:W-:Y:S01]  /*44b0*/  IMAD.SHL.U32 R0, R197, 0x40, RZ ;  /* 0x00000040c5007824 */ /* 0x004fe200078e00ff */
[C---:B------:R-:W-:Y:S01]  /*44c0*/  HMMA.16816.F32 R8, R84.reuse, R90, R8 ;  /* 0x0000005a5408723c */ /* 0x040fe20000001808 */
[----:B------:R-:W2:Y:S03]  /*44d0*/  LDSM.16.M88.4 R88, [R180+0x16000] ;  /* 0x01600000b458783b */ /* 0x000ea60000000200 */
[C---:B------:R-:W-:Y:S02]  /*44e0*/  ISETP.GE.AND P6, PT, R0.reuse, R230, PT ;  /* 0x000000e60000720c */ /* 0x040fe40003fc6270 */
[C---:B-1----:R-:W-:Y:S03]  /*44f0*/  HMMA.16816.F32 R12, R84.reuse, R68, R12 ;  /* 0x00000044540c723c */ /* 0x042fe6000000180c */
[----:B------:R-:W-:Y:S03]  /*4500*/  ISETP.LT.AND P6, PT, R231, R199, P6 ;  /* 0x000000c7e700720c */ /* 0x000fe600037c1270 */
[----:B------:R-:W-:Y:S01]  /*4510*/  HMMA.16816.F32 R16, R84, R70, R16 ;  /* 0x000000465410723c */ /* 0x000fe20000001810 */
[----:B------:R-:W1:Y:S05]  /*4520*/  LDSM.16.M88.4 R68, [R180+0x16800] ;  /* 0x01680000b444783b */ /* 0x000e6a0000000200 */
[C---:B------:R-:W-:Y:S01]  /*4530*/  HMMA.16816.F32 R4, R76.reuse, R92, R4 ;  /* 0x0000005c4c04723c */ /* 0x040fe20000001804 */
[----:B------:R1:W-:Y:S04]  /*4540*/  LDSM.16.M88.4 R84, [R3+0x4000] ;  /* 0x004000000354783b */ /* 0x0003e80000000200 */
[----:B----4-:R-:W-:Y:S01]  /*4550*/  IMAD R2, R197, 0x4, R236 ;  /* 0x00000004c5027824 */ /* 0x010fe200078e02ec */
[C---:B------:R-:W-:Y:S01]  /*4560*/  HMMA.16816.F32 R8, R76.reuse, R94, R8 ;  /* 0x0000005e4c08723c */ /* 0x040fe20000001808 */
[----:B------:R-:W4:Y:S05]  /*4570*/  LDSM.16.M88.4 R92, [R179+0x16000] ;  /* 0x01600000b35c783b */ /* 0x000f2a0000000200 */
[C---:B---3--:R-:W-:Y:S01]  /*4580*/  HMMA.16816.F32 R12, R76.reuse, R72, R12 ;  /* 0x000000484c0c723c */ /* 0x048fe2000000180c */
[----:B------:R-:W3:Y:S05]  /*4590*/  @!P6 S2R R73, SR_TID.X ;  /* 0x000000000049e919 */ /* 0x000eea0000002100 */
[----:B------:R-:W-:Y:S05]  /*45a0*/  HMMA.16816.F32 R16, R76, R74, R16 ;  /* 0x0000004a4c10723c */ /* 0x000fea0000001810 */
[----:B------:R-:W-:Y:S01]  /*45b0*/  @!P6 IADD3 R72, -R227, 0x1, R210 ;  /* 0x00000001e348e810 */ /* 0x000fe20007ffe1d2 */
[C---:B--2---:R-:W-:Y:S05]  /*45c0*/  HMMA.16816.F32 R4, R80.reuse, R88, R4 ;  /* 0x000000585004723c */ /* 0x044fea0000001804 */
[----:B------:R-:W-:Y:S01]  /*45d0*/  @!P6 IADD3 R72, R0, R72, R199 ;  /* 0x000000480048e210 */ /* 0x000fe20007ffe0c7 */
[C---:B------:R-:W-:Y:S05]  /*45e0*/  HMMA.16816.F32 R8, R80.reuse, R90, R8 ;  /* 0x0000005a5008723c */ /* 0x040fea0000001808 */
[----:B-1----:R-:W-:Y:S01]  /*45f0*/  IMAD.WIDE.U32 R2, R2, -0x326172a9, RZ ;  /* 0xcd9e8d5702027825 */ /* 0x002fe200078e00ff */
[C---:B------:R-:W-:Y:S05]  /*4600*/  HMMA.16816.F32 R12, R80.reuse, R68, R12 ;  /* 0x00000044500c723c */ /* 0x040fea000000180c */
[----:B------:R-:W-:Y:S01]  /*4610*/  IMAD R78, R222, 0x2, R234 ;  /* 0x00000002de4e7824 */ /* 0x000fe200078e02ea */
[----:B------:R-:W-:Y:S01]  /*4620*/  HMMA.16816.F32 R16, R80, R70, R16 ;  /* 0x000000465010723c */ /* 0x000fe20000001810 */
[----:B------:R-:W1:Y:S04]  /*4630*/  LDSM.16.M88.4 R68, [R179+0x16800] ;  /* 0x01680000b344783b */ /* 0x000e680000000200 */
[----:B------:R-:W-:Y:S01]  /*4640*/  LOP3.LUT R78, R221, R225, R78, 0x96, !PT ;  /* 0x000000e1dd4e7212 */ /* 0x000fe200078e964e */
[C---:B----4-:R-:W-:Y:S05]  /*4650*/  HMMA.16816.F32 R4, R84.reuse, R92, R4 ;  /* 0x0000005c5404723c */ /* 0x050fea0000001804 */
[----:B------:R-:W-:Y:S01]  /*4660*/  IMAD.WIDE.U32 R78, R78, -0x326172a9, RZ ;  /* 0xcd9e8d574e4e7825 */ /* 0x000fe200078e00ff */
[C---:B------:R-:W-:Y:S05]  /*4670*/  HMMA.16816.F32 R8, R84.reuse, R94, R8 ;  /* 0x0000005e5408723c */ /* 0x040fea0000001808 */
[----:B---3--:R-:W-:Y:S01]  /*4680*/  @!P6 IMAD.SHL.U32 R0, R73, 0x2, RZ ;  /* 0x000000024900e824 */ /* 0x008fe200078e00ff */
[----:B------:R-:W-:Y:S02]  /*4690*/  LOP3.LUT R76, R79, R2, R251, 0x96, !PT ;  /* 0x000000024f4c7212 */ /* 0x000fe400078e96fb */
[----:B------:R-:W-:Y:S03]  /*46a0*/  LOP3.LUT R3, R3, R232, R224, 0x96, !PT ;  /* 0x000000e803037212 */ /* 0x000fe600078e96e0 */
[----:B------:R-:W-:Y:S01]  /*46b0*/  @!P6 LOP3.LUT R0, R96, 0x6, R0, 0xf8, !PT ;  /* 0x000000066000e812 */ /* 0x000fe200078ef800 */
[----:B------:R-:W-:Y:S01]  /*46c0*/  IMAD.WIDE.U32 R76, R76, -0x2daee0ad, RZ ;  /* 0xd2511f534c4c7825 */ /* 0x000fe200078e00ff */
[C---:B------:R-:W-:Y:S02]  /*46d0*/  @!P6 VIMNMX R73, R72.reuse, R199, PT ;  /* 0x000000c74849e248 */ /* 0x040fe40003fe0100 */
[----:B------:R-:W-:Y:S01]  /*46e0*/  @!P6 VIADDMNMX R72, R72, 0x8, R199, PT ;  /* 0x000000084848e846 */ /* 0x000fe200038001c7 */
[----:B------:R-:W-:Y:S04]  /*46f0*/  IMAD.WIDE.U32 R2, R3, -0x2daee0ad, RZ ;  /* 0xd2511f5303027825 */ /* 0x000fe800078e00ff */
[----:B------:R-:W-:Y:S01]  /*4700*/  @!P6 IMAD R0, R222, 0x40, R0 ;  /* 0x00000040de00e824 */ /* 0x000fe200078e0200 */
[----:B------:R-:W-:Y:S02]  /*4710*/  LOP3.LUT R80, R77, R2, R247, 0x96, !PT ;  /* 0x000000024d507212 */ /* 0x000fe400078e96f7 */
[----:B------:R-:W-:Y:S01]  /*4720*/  LOP3.LUT R74, R3, R220, R249, 0x96, !PT ;  /* 0x000000dc034a7212 */ /* 0x000fe200078e96f9 */
[----:B------:R-:W-:Y:S02]  /*4730*/  @!P6 VIADD R2, R0, 0x1 ;  /* 0x000000010002e836 */ /* 0x000fe40000000000 */
[----:B------:R-:W-:Y:S01]  /*4740*/  FMUL.FTZ R3, R208, 1.4426950216293334961 ;  /* 0x3fb8aa3bd0037820 */ /* 0x000fe20000410000 */
[-C--:B------:R-:W-:Y:S01]  /*4750*/  @!P6 ISETP.GE.AND P2, PT, R0, R73.reuse, PT ;  /* 0x000000490000e20c */ /* 0x080fe20003f46270 */
[----:B------:R-:W-:Y:S01]  /*4760*/  IMAD.WIDE.U32 R80, R80, -0x326172a9, RZ ;  /* 0xcd9e8d5750507825 */ /* 0x000fe200078e00ff */
[C---:B-1----:R-:W-:Y:S03]  /*4770*/  HMMA.16816.F32 R12, R84.reuse, R68, R12 ;  /* 0x00000044540c723c */ /* 0x042fe6000000180c */
[-C--:B------:R-:W-:Y:S01]  /*4780*/  @!P6 ISETP.GE.AND P1, PT, R2, R73.reuse, PT ;  /* 0x000000490200e20c */ /* 0x080fe20003f26270 */
[----:B------:R-:W-:Y:S01]  /*4790*/  IMAD.WIDE.U32 R74, R74, -0x326172a9, RZ ;  /* 0xcd9e8d574a4a7825 */ /* 0x000fe200078e00ff */
[----:B------:R-:W-:Y:S01]  /*47a0*/  FSEL R3, R3, RZ, P4 ;  /* 0x000000ff03037208 */ /* 0x000fe20002000000 */
[----:B------:R-:W-:Y:S03]  /*47b0*/  HMMA.16816.F32 R16, R84, R70, R16 ;  /* 0x000000465410723c */ /* 0x000fe60000001810 */
[-C--:B------:R-:W-:Y:S02]  /*47c0*/  @!P6 ISETP.GE.AND P3, PT, R2, R72.reuse, PT ;  /* 0x000000480200e20c */ /* 0x080fe40003f66270 */
[----:B------:R-:W-:Y:S01]  /*47d0*/  @!P6 FSEL R4, R4, -INF , !P2 ;  /* 0xff8000000404e808 */ /* 0x000fe20005000000 */
[C---:B------:R-:W-:Y:S01]  /*47e0*/  @!P6 VIADD R2, R0.reuse, 0x8 ;  /* 0x000000080002e836 */ /* 0x040fe20000000000 */
[----:B------:R-:W-:Y:S02]  /*47f0*/  @!P6 FSEL R5, R5, -INF , !P1 ;  /* 0xff8000000505e808 */ /* 0x000fe40004800000 */
[----:B------:R-:W-:Y:S02]  /*4800*/  @!P6 ISETP.GE.AND P2, PT, R0, R72, PT ;  /* 0x000000480000e20c */ /* 0x000fe40003f46270 */
[----:B------:R-:W-:Y:S01]  /*4810*/  LOP3.LUT R77, R81, R74, R246, 0x96, !PT ;  /* 0x0000004a514d7212 */ /* 0x000fe200078e96f6 */
[----:B------:R-:W-:Y:S01]  /*4820*/  FMUL.FTZ R74, R209, 1.4426950216293334961 ;  /* 0x3fb8aa3bd14a7820 */ /* 0x000fe20000410000 */
[--C-:B------:R-:W-:Y:S01]  /*4830*/  FFMA.FTZ R4, R4, UR7, -R3.reuse ;  /* 0x0000000704047c23 */ /* 0x100fe20008010803 */
[----:B------:R-:W-:Y:S01]  /*4840*/  FFMA.FTZ R5, R5, UR7, -R3 ;  /* 0x0000000705057c23 */ /* 0x000fe20008010803 */
[CC--:B------:R-:W-:Y:S01]  /*4850*/  @!P6 ISETP.GE.AND P4, PT, R2.reuse, R73.reuse, PT ;  /* 0x000000490200e20c */ /* 0x0c0fe20003f86270 */
[----:B------:R-:W-:Y:S01]  /*4860*/  IMAD.WIDE.U32 R68, R77, -0x2daee0ad, RZ ;  /* 0xd2511f534d447825 */ /* 0x000fe200078e00ff */
[----:B------:R-:W-:Y:S01]  /*4870*/  @!P6 ISETP.GE.AND P5, PT, R2, R72, PT ;  /* 0x000000480200e20c */ /* 0x000fe20003fa6270 */
[----:B------:R-:W1:Y:S01]  /*4880*/  MUFU.EX2 R164, R4 ;  /* 0x0000000400a47308 */ /* 0x000e620000000800 */
[----:B------:R-:W-:Y:S01]  /*4890*/  FSEL R2, R74, RZ, P0 ;  /* 0x000000ff4a027208 */ /* 0x000fe20000000000 */
[----:B------:R-:W-:Y:S01]  /*48a0*/  @!P6 VIADD R74, R0, 0x10 ;  /* 0x00000010004ae836 */ /* 0x000fe20000000000 */
[----:B------:R-:W-:Y:S02]  /*48b0*/  @!P6 FSEL R6, R6, -INF , !P2 ;  /* 0xff8000000606e808 */ /* 0x000fe40005000000 */
[----:B------:R-:W-:Y:S02]  /*48c0*/  @!P6 FSEL R7, R7, -INF , !P3 ;  /* 0xff8000000707e808 */ /* 0x000fe40005800000 */
[----:B------:R-:W-:Y:S03]  /*48d0*/  LOP3.LUT R78, R75, R78, R248, 0x96, !PT ;  /* 0x0000004e4b4e7212 */ /* 0x000fe600078e96f8 */
[----:B------:R2:W3:Y:S01]  /*48e0*/  MUFU.EX2 R163, R5 ;  /* 0x0000000500a37308 */ /* 0x0004e20000000800 */
[--C-:B------:R-:W-:Y:S01]  /*48f0*/  FFMA.FTZ R6, R6, UR7, -R2.reuse ;  /* 0x0000000706067c23 */ /* 0x100fe20008010802 */
[----:B------:R-:W-:Y:S02]  /*4900*/  @!P6 VIADD R75, R0, 0x9 ;  /* 0x00000009004be836 */ /* 0x000fe40000000000 */
[----:B------:R-:W-:Y:S01]  /*4910*/  FFMA.FTZ R7, R7, UR7, -R2 ;  /* 0x0000000707077c23 */ /* 0x000fe20008010802 */
[----:B------:R-:W-:Y:S01]  /*4920*/  IMAD.WIDE.U32 R78, R78, -0x2daee0ad, RZ ;  /* 0xd2511f534e4e7825 */ /* 0x000fe200078e00ff */
[CC--:B------:R-:W-:Y:S02]  /*4930*/  @!P6 ISETP.GE.AND P2, PT, R74.reuse, R73.reuse, PT ;  /* 0x000000494a00e20c */ /* 0x0c0fe40003f46270 */
[----:B------:R-:W-:Y:S02]  /*4940*/  @!P6 ISETP.GE.AND P3, PT, R74, R72, PT ;  /* 0x000000484a00e20c */ /* 0x000fe40003f66270 */
[----:B------:R4:W-:Y:S01]  /*4950*/  MUFU.EX2 R166, R6 ;  /* 0x0000000600a67308 */ /* 0x0009e20000000800 */
[-C--:B------:R-:W-:Y:S01]  /*4960*/  @!P6 ISETP.GE.AND P0, PT, R75, R73.reuse, PT ;  /* 0x000000494b00e20c */ /* 0x080fe20003f06270 */
[----:B------:R-:W-:Y:S01]  /*4970*/  @!P6 VIADD R74, R0, 0x11 ;  /* 0x00000011004ae836 */ /* 0x000fe20000000000 */
[----:B------:R-:W-:Y:S02]  /*4980*/  @!P6 FSEL R8, R8, -INF , !P4 ;  /* 0xff8000000808e808 */ /* 0x000fe40006000000 */
[----:B------:R-:W-:Y:S02]  /*4990*/  LOP3.LUT R76, R79, R76, R245, 0x96, !PT ;  /* 0x0000004c4f4c7212 */ /* 0x000fe400078e96f5 */
[----:B------:R-:W-:Y:S03]  /*49a0*/  @!P6 FSEL R9, R9, -INF , !P0 ;  /* 0xff8000000909e808 */ /* 0x000fe60004000000 */
[----:B------:R1:W3:Y:S01]  /*49b0*/  MUFU.EX2 R165, R7 ;  /* 0x0000000700a57308 */ /* 0x0002e20000000800 */
[-C--:B------:R-:W-:Y:S01]  /*49c0*/  @!P6 ISETP.GE.AND P4, PT, R74, R73.reuse, PT ;  /* 0x000000494a00e20c */ /* 0x080fe20003f86270 */
[----:B------:R-:W-:Y:S01]  /*49d0*/  FFMA.FTZ R8, R8, UR7, -R3 ;  /* 0x0000000708087c23 */ /* 0x000fe20008010803 */
[----:B------:R-:W-:Y:S01]  /*49e0*/  @!P6 ISETP.GE.AND P0, PT, R74, R72, PT ;  /* 0x000000484a00e20c */ /* 0x000fe20003f06270 */
[----:B--2---:R-:W-:Y:S01]  /*49f0*/  IMAD.WIDE.U32 R4, R76, -0x326172a9, RZ ;  /* 0xcd9e8d574c047825 */ /* 0x004fe200078e00ff */
[----:B------:R-:W-:Y:S02]  /*4a00*/  LOP3.LUT R74, R69, R78, R243, 0x96, !PT ;  /* 0x0000004e454a7212 */ /* 0x000fe400078e96f3 */
[----:B------:R-:W-:Y:S03]  /*4a10*/  @!P6 FSEL R10, R10, -INF , !P5 ;  /* 0xff8000000a0ae808 */ /* 0x000fe60006800000 */
[----:B------:R2:W-:Y:S01]  /*4a20*/  MUFU.EX2 R160, R8 ;  /* 0x0000000800a07308 */ /* 0x0005e20000000800 */
[----:B------:R-:W-:Y:S01]  /*4a30*/  @!P6 ISETP.GE.AND P1, PT, R75, R72, PT ;  /* 0x000000484b00e20c */ /* 0x000fe20003f26270 */
[----:B------:R-:W-:Y:S01]  /*4a40*/  IMAD.WIDE.U32 R74, R74, -0x326172a9, RZ ;  /* 0xcd9e8d574a4a7825 */ /* 0x000fe200078e00ff */
[----:B------:R-:W-:Y:S03]  /*4a50*/  LOP3.LUT R5, R5, R80, R244, 0x96, !PT ;  /* 0x0000005005057212 */ /* 0x000fe600078e96f4 */
[----:B------:R-:W-:Y:S01]  /*4a60*/  FFMA.FTZ R10, R10, UR7, -R2 ;  /* 0x000000070a0a7c23 */ /* 0x000fe20008010802 */
[----:B----4-:R-:W-:Y:S01]  /*4a70*/  @!P6 VIADD R6, R0, 0x18 ;  /* 0x000000180006e836 */ /* 0x010fe20000000000 */
[----:B------:R-:W-:Y:S01]  /*4a80*/  @!P6 FSEL R12, R12, -INF , !P2 ;  /* 0xff8000000c0ce808 */ /* 0x000fe20005000000 */
[--C-:B------:R-:W-:Y:S01]  /*4a90*/  FFMA.FTZ R9, R9, UR7, -R3.reuse ;  /* 0x0000000709097c23 */ /* 0x100fe20008010803 */
[----:B-1----:R-:W-:Y:S01]  /*4aa0*/  LOP3.LUT R7, R75, R4, R242, 0x96, !PT ;  /* 0x000000044b077212 */ /* 0x002fe200078e96f2 */
[----:B------:R-:W-:Y:S01]  /*4ab0*/  IMAD.WIDE.U32 R4, R5, -0x2daee0ad, RZ ;  /* 0xd2511f5305047825 */ /* 0x000fe200078e00ff */
[----:B------:R1:W-:Y:S01]  /*4ac0*/  MUFU.EX2 R162, R10 ;  /* 0x0000000a00a27308 */ /* 0x0003e20000000800 */
[-C--:B------:R-:W-:Y:S02]  /*4ad0*/  @!P6 ISETP.GE.AND P5, PT, R6, R73.reuse, PT ;  /* 0x000000490600e20c */ /* 0x080fe40003fa6270 */
[----:B------:R-:W-:Y:S01]  /*4ae0*/  FFMA.FTZ R12, R12, UR7, -R3 ;  /* 0x000000070c0c7c23 */ /* 0x000fe20008010803 */
[----:B------:R-:W-:Y:S01]  /*4af0*/  @!P6 ISETP.GE.AND P2, PT, R6, R72, PT ;  /* 0x000000480600e20c */ /* 0x000fe20003f46270 */
[----:B------:R-:W-:Y:S01]  /*4b00*/  IMAD.WIDE.U32 R6, R7, -0x2daee0ad, RZ ;  /* 0xd2511f5307067825 */ /* 0x000fe200078e00ff */
[----:B------:R-:W-:Y:S02]  /*4b10*/  LOP3.LUT R5, R5, R68, R241, 0x96, !PT ;  /* 0x0000004405057212 */ /* 0x000fe400078e96f1 */
[----:B------:R-:W-:Y:S01]  /*4b20*/  @!P6 FSEL R11, R11, -INF , !P1 ;  /* 0xff8000000b0be808 */ /* 0x000fe20004800000 */
[----:B------:R-:W-:Y:S01]  /*4b30*/  @!P6 VIADD R0, R0, 0x19 ;  /* 0x000000190000e836 */ /* 0x000fe20000000000 */
[----:B--2---:R-:W-:Y:S01]  /*4b40*/  LOP3.LUT R8, R7, R4, R239, 0x96, !PT ;  /* 0x0000000407087212 */ /* 0x004fe200078e96ef */
[----:B------:R2:W4:Y:S01]  /*4b50*/  MUFU.EX2 R157, R9 ;  /* 0x00000009009d7308 */ /* 0x0005220000000800 */
[----:B------:R-:W-:Y:S01]  /*4b60*/  IMAD.WIDE.U32 R4, R5, -0x326172a9, RZ ;  /* 0xcd9e8d5705047825 */ /* 0x000fe200078e00ff */
[----:B------:R-:W-:Y:S02]  /*4b70*/  @!P6 FSEL R13, R13, -INF , !P4 ;  /* 0xff8000000d0de808 */ /* 0x000fe40006000000 */
[C---:B------:R-:W-:Y:S01]  /*4b80*/  @!P6 ISETP.GE.AND P1, PT, R0.reuse, R73, PT ;  /* 0x000000490000e20c */ /* 0x040fe20003f26270 */
[----:B------:R-:W-:Y:S01]  /*4b90*/  FFMA.FTZ R11, R11, UR7, -R2 ;  /* 0x000000070b0b7c23 */ /* 0x000fe20008010802 */
[----:B------:R-:W-:Y:S01]  /*4ba0*/  @!P6 ISETP.GE.AND P4, PT, R0, R72, PT ;  /* 0x000000480000e20c */ /* 0x000fe20003f86270 */
[--C-:B------:R-:W-:Y:S01]  /*4bb0*/  FFMA.FTZ R13, R13, UR7, -R3.reuse ;  /* 0x000000070d0d7c23 */ /* 0x100fe20008010803 */
[----:B------:R-:W-:Y:S02]  /*4bc0*/  LOP3.LUT R0, R5, R74, R240, 0x96, !PT ;  /* 0x0000004a05007212 */ /* 0x000fe400078e96f0 */
[----:B------:R-:W4:Y:S01]  /*4bd0*/  MUFU.EX2 R155, R12 ;  /* 0x0000000c009b7308 */ /* 0x000f220000000800 */
[----:B------:R-:W-:Y:S02]  /*4be0*/  LOP3.LUT R72, R6, 0xffff, RZ, 0xc0, !PT ;  /* 0x0000ffff06487812 */ /* 0x000fe400078ec0ff */
[C---:B-1----:R-:W-:Y:S02]  /*4bf0*/  LOP3.LUT R10, R4.reuse, 0xff, RZ, 0xc0, !PT ;  /* 0x000000ff040a7812 */ /* 0x042fe400078ec0ff */
[--C-:B------:R-:W-:Y:S02]  /*4c00*/  SHF.R.U32.HI R70, RZ, 0x18, R4.reuse ;  /* 0x00000018ff467819 */ /* 0x100fe40000011604 */
[----:B------:R-:W-:Y:S03]  /*4c10*/  SHF.R.U32.HI R69, RZ, 0x10, R4 ;  /* 0x00000010ff457819 */ /* 0x000fe60000011604 */
[----:B------:R-:W1:Y:S01]  /*4c20*/  MUFU.EX2 R161, R11 ;  /* 0x0000000b00a17308 */ /* 0x000e620000000800 */
[----:B------:R-:W-:Y:S02]  /*4c30*/  LOP3.LUT R7, R4, 0xffff, RZ, 0xc0, !PT ;  /* 0x0000ffff04077812 */ /* 0x000fe400078ec0ff */
[----:B------:R-:W-:Y:S02]  /*4c40*/  LOP3.LUT R4, R0, 0xffff, RZ, 0xc0, !PT ;  /* 0x0000ffff00047812 */ /* 0x000fe400078ec0ff */
[----:B------:R-:W-:Y:S02]  /*4c50*/  LOP3.LUT R68, R6, 0xff, RZ, 0xc0, !PT ;  /* 0x000000ff06447812 */ /* 0x000fe400078ec0ff */
[----:B------:R-:W-:Y:S03]  /*4c60*/  SHF.R.U32.HI R4, RZ, 0x8, R4 ;  /* 0x00000008ff047819 */ /* 0x000fe60000011604 */
[----:B------:R-:W1:Y:S01]  /*4c70*/  MUFU.EX2 R153, R13 ;  /* 0x0000000d00997308 */ /* 0x000e620000000800 */
[--C-:B--2---:R-:W-:Y:S02]  /*4c80*/  SHF.R.U32.HI R9, RZ, 0x18, R6.reuse ;  /* 0x00000018ff097819 */ /* 0x104fe40000011606 */
[----:B------:R-:W-:Y:S02]  /*4c90*/  SHF.R.U32.HI R71, RZ, 0x10, R6 ;  /* 0x00000010ff477819 */ /* 0x000fe40000011606 */
[----:B------:R-:W-:Y:S02]  /*4ca0*/  LOP3.LUT R5, R0, 0xff, RZ, 0xc0, !PT ;  /* 0x000000ff00057812 */ /* 0x000fe400078ec0ff */
[----:B------:R-:W-:Y:S02]  /*4cb0*/  LOP3.LUT R4, R4, 0xffff, RZ, 0xc0, !PT ;  /* 0x0000ffff04047812 */ /* 0x000fe400078ec0ff */
[--C-:B------:R-:W-:Y:S02]  /*4cc0*/  SHF.R.U32.HI R6, RZ, 0x10, R0.reuse ;  /* 0x00000010ff067819 */ /* 0x100fe40000011600 */
[----:B------:R-:W-:Y:S02]  /*4cd0*/  @!P6 FSEL R17, R17, -INF , !P1 ;  /* 0xff8000001111e808 */ /* 0x000fe40004800000 */
[----:B------:R-:W-:Y:S02]  /*4ce0*/  @!P6 FSEL R16, R16, -INF , !P5 ;  /* 0xff8000001010e808 */ /* 0x000fe40006800000 */
[----:B------:R-:W-:Y:S02]  /*4cf0*/  ISETP.LE.U32.AND P5, PT, R5, UR8, PT ;  /* 0x0000000805007c0c */ /* 0x000fe4000bfa3070 */
[----:B------:R-:W-:Y:S01]  /*4d00*/  ISETP.LE.U32.AND P1, PT, R4, UR8, PT ;  /* 0x0000000804007c0c */ /* 0x000fe2000bf23070 */
[--C-:B------:R-:W-:Y:S01]  /*4d10*/  FFMA.FTZ R16, R16, UR7, -R3.reuse ;  /* 0x0000000710107c23 */ /* 0x100fe20008010803 */
[----:B------:R-:W-:Y:S01]  /*4d20*/  SHF.R.U32.HI R0, RZ, 0x18, R0 ;  /* 0x00000018ff007819 */ /* 0x000fe20000011600 */
[----:B------:R-:W-:Y:S01]  /*4d30*/  FFMA.FTZ R3, R17, UR7, -R3 ;  /* 0x0000000711037c23 */ /* 0x000fe20008010803 */
[----:B------:R-:W-:Y:S01]  /*4d40*/  LOP3.LUT R5, R6, 0xff, RZ, 0xc0, !PT ;  /* 0x000000ff06057812 */ /* 0x000fe200078ec0ff */
[----:B------:R-:W-:Y:S01]  /*4d50*/  MUFU.EX2 R152, R16 ;  /* 0x0000001000987308 */ /* 0x000fe20000000800 */
[----:B------:R-:W-:Y:S02]  /*4d60*/  @!P6 FSEL R19, R19, -INF , !P4 ;  /* 0xff8000001313e808 */ /* 0x000fe40006000000 */
[----:B------:R-:W-:Y:S02]  /*4d70*/  @!P6 FSEL R14, R14, -INF , !P3 ;  /* 0xff8000000e0ee808 */ /* 0x000fe40005800000 */
[----:B------:R-:W-:Y:S01]  /*4d80*/  @!P6 FSEL R15, R15, -INF , !P0 ;  /* 0xff8000000f0fe808 */ /* 0x000fe20004000000 */
[----:B------:R-:W-:Y:S01]  /*4d90*/  @!P5 FADD.FTZ R164, -R164, -RZ ;  /* 0x800000ffa4a4d221 */ /* 0x000fe20000010100 */
[----:B------:R-:W-:Y:S01]  /*4da0*/  @!P6 FSEL R18, R18, -INF , !P2 ;  /* 0xff8000001212e808 */ /* 0x000fe20005000000 */
[--C-:B------:R-:W-:Y:S01]  /*4db0*/  FFMA.FTZ R14, R14, UR7, -R2.reuse ;  /* 0x000000070e0e7c23 */ /* 0x100fe20008010802 */
[----:B------:R-:W-:Y:S01]  /*4dc0*/  ISETP.LE.U32.AND P6, PT, R0, UR8, PT ;  /* 0x0000000800007c0c */ /* 0x000fe2000bfc3070 */
[--C-:B------:R-:W-:Y:S01]  /*4dd0*/  FFMA.FTZ R15, R15, UR7, -R2.reuse ;  /* 0x000000070f0f7c23 */ /* 0x100fe20008010802 */
[----:B------:R-:W-:Y:S01]  /*4de0*/  ISETP.LE.U32.AND P2, PT, R5, UR8, PT ;  /* 0x0000000805007c0c */ /* 0x000fe2000bf43070 */
[--C-:B------:R-:W-:Y:S01]  /*4df0*/  FFMA.FTZ R18, R18, UR7, -R2.reuse ;  /* 0x0000000712127c23 */ /* 0x100fe20008010802 */
[----:B------:R-:W-:Y:S01]  /*4e00*/  SHF.R.U32.HI R4, RZ, 0x8, R7 ;  /* 0x00000008ff047819 */ /* 0x000fe20000011607 */
[----:B------:R2:W1:Y:S01]  /*4e10*/  MUFU.EX2 R151, R3 ;  /* 0x0000000300977308 */ /* 0x0004620000000800 */
[----:B------:R-:W-:Y:S01]  /*4e20*/  FFMA.FTZ R2, R19, UR7, -R2 ;  /* 0x0000000713027c23 */ /* 0x000fe20008010802 */
[----:B---3--:R-:W-:Y:S01]  /*4e30*/  @!P1 FADD.FTZ R163, -R163, -RZ ;  /* 0x800000ffa3a39221 */ /* 0x008fe20000010100 */
[----:B------:R-:W-:Y:S02]  /*4e40*/  LOP3.LUT R0, R4, 0xffff, RZ, 0xc0, !PT ;  /* 0x0000ffff04007812 */ /* 0x000fe400078ec0ff */
[----:B------:R-:W-:Y:S02]  /*4e50*/  LOP3.LUT R4, R69, 0xff, RZ, 0xc0, !PT ;  /* 0x000000ff45047812 */ /* 0x000fe400078ec0ff */
[----:B------:R-:W-:Y:S03]  /*4e60*/  ISETP.LE.U32.AND P1, PT, R0, UR8, PT ;  /* 0x0000000800007c0c */ /* 0x000fe6000bf23070 */
[----:B------:R3:W-:Y:S01]  /*4e70*/  MUFU.EX2 R154, R2 ;  /* 0x00000002009a7308 */ /* 0x0007e20000000800 */
[----:B------:R-:W-:Y:S01]  /*4e80*/  LOP3.LUT R0, R8, 0xff, RZ, 0xc0, !PT ;  /* 0x000000ff08007812 */ /* 0x000fe200078ec0ff */
[----:B------:R-:W-:Y:S01]  /*4e90*/  @!P6 FADD.FTZ R165, -R165, -RZ ;  /* 0x800000ffa5a5e221 */ /* 0x000fe20000010100 */
[----:B------:R-:W-:Y:S01]  /*4ea0*/  @!P2 FADD.FTZ R166, -R166, -RZ ;  /* 0x800000ffa6a6a221 */ /* 0x000fe20000010100 */
[----:B------:R-:W-:Y:S02]  /*4eb0*/  ISETP.LE.U32.AND P6, PT, R4, UR8, PT ;  /* 0x0000000804007c0c */ /* 0x000fe4000bfc3070 */
[----:B------:R-:W-:Y:S02]  /*4ec0*/  ISETP.LE.U32.AND P2, PT, R0, UR8, PT ;  /* 0x0000000800007c0c */ /* 0x000fe4000bf43070 */
[----:B------:R-:W-:Y:S02]  /*4ed0*/  ISETP.LE.U32.AND P4, PT, R10, UR8, PT ;  /* 0x000000080a007c0c */ /* 0x000fe4000bf83070 */
[----:B------:R-:W-:Y:S01]  /*4ee0*/  MUFU.EX2 R159, R14 ;  /* 0x0000000e009f7308 */ /* 0x000fe20000000800 */
[----:B------:R-:W-:Y:S02]  /*4ef0*/  LOP3.LUT R0, R8, 0xffff, RZ, 0xc0, !PT ;  /* 0x0000ffff08007812 */ /* 0x000fe400078ec0ff */
[----:B--2---:R-:W-:Y:S01]  /*4f00*/  SHF.R.U32.HI R3, RZ, 0x8, R72 ;  /* 0x00000008ff037819 */ /* 0x004fe20000011648 */
[----:B----4-:R-:W-:Y:S01]  /*4f10*/  @!P1 FADD.FTZ R157, -R157, -RZ ;  /* 0x800000ff9d9d9221 */ /* 0x010fe20000010100 */
[----:B------:R-:W-:Y:S02]  /*4f20*/  SHF.R.U32.HI R0, RZ, 0x8, R0 ;  /* 0x00000008ff007819 */ /* 0x000fe40000011600 */
[----:B------:R-:W-:Y:S01]  /*4f30*/  ISETP.LE.U32.AND P5, PT, R70, UR8, PT ;  /* 0x0000000846007c0c */ /* 0x000fe2000bfa3070 */
[----:B------:R-:W-:Y:S01]  /*4f40*/  @!P6 FADD.FTZ R162, -R162, -RZ ;  /* 0x800000ffa2a2e221 */ /* 0x000fe20000010100 */
[----:B------:R-:W-:Y:S01]  /*4f50*/  LOP3.LUT R0, R0, 0xffff, RZ, 0xc0, !PT ;  /* 0x0000ffff00007812 */ /* 0x000fe200078ec0ff */
[----:B------:R-:W-:Y:S01]  /*4f60*/  @!P2 FADD.FTZ R155, -R155, -RZ ;  /* 0x800000ff9b9ba221 */ /* 0x000fe20000010100 */
[----:B---3--:R-:W-:Y:S01]  /*4f70*/  F2FP.RELU.F16.F32.PACK_AB R2, R165, R166 ;  /* 0x000000a6a502723e */ /* 0x008fe200000008ff */
[----:B------:R-:W-:Y:S01]  /*4f80*/  @!P4 FADD.FTZ R160, -R160, -RZ ;  /* 0x800000ffa0a0c221 */ /* 0x000fe20000010100 */
[----:B------:R-:W-:Y:S01]  /*4f90*/  ISETP.LE.U32.AND P6, PT, R0, UR8, PT ;  /* 0x0000000800007c0c */ /* 0x000fe2000bfc3070 */
[----:B------:R-:W2:Y:S01]  /*4fa0*/  MUFU.EX2 R158, R15 ;  /* 0x0000000f009e7308 */ /* 0x000ea20000000800 */
[----:B------:R-:W-:Y:S01]  /*4fb0*/  LOP3.LUT R0, R3, 0xffff, RZ, 0xc0, !PT ;  /* 0x0000ffff03007812 */ /* 0x000fe200078ec0ff */
[----:B------:R-:W-:Y:S01]  /*4fc0*/  STS [R211+0x20400], R2 ;  /* 0x02040002d3007388 */ /* 0x000fe20000000800 */
[----:B------:R-:W-:Y:S02]  /*4fd0*/  F2FP.RELU.F16.F32.PACK_AB R3, R163, R164 ;  /* 0x000000a4a303723e */ /* 0x000fe400000008ff */
[----:B------:R-:W-:Y:S01]  /*4fe0*/  ISETP.LE.U32.AND P2, PT, R0, UR8, PT ;  /* 0x0000000800007c0c */ /* 0x000fe2000bf43070 */
[----:B-1----:R-:W-:Y:S01]  /*4ff0*/  @!P5 FADD.FTZ R161, -R161, -RZ ;  /* 0x800000ffa1a1d221 */ /* 0x002fe20000010100 */
[----:B------:R-:W-:Y:S01]  /*5000*/  F2FP.RELU.F16.F32.PACK_AB R0, R157, R160 ;  /* 0x000000a09d00723e */ /* 0x000fe200000008ff */
[----:B------:R-:W-:Y:S01]  /*5010*/  STS [R211+0x20000], R3 ;  /* 0x02000003d3007388 */ /* 0x000fe20000000800 */
[--C-:B------:R-:W-:Y:S01]  /*5020*/  SHF.R.U32.HI R4, RZ, 0x18, R8.reuse ;  /* 0x00000018ff047819 */ /* 0x100fe20000011608 */
[----:B------:R-:W1:Y:S01]  /*5030*/  MUFU.EX2 R156, R18 ;  /* 0x00000012009c7308 */ /* 0x000e620000000800 */
[----:B------:R-:W-:Y:S02]  /*5040*/  SHF.R.U32.HI R8, RZ, 0x10, R8 ;  /* 0x00000010ff087819 */ /* 0x000fe40000011608 */
[----:B------:R3:W-:Y:S01]  /*5050*/  STS [R214+0x20000], R0 ;  /* 0x02000000d6007388 */ /* 0x0007e20000000800 */
[----:B------:R-:W-:Y:S01]  /*5060*/  ISETP.LE.U32.AND P4, PT, R4, UR8, PT ;  /* 0x0000000804007c0c */ /* 0x000fe2000bf83070 */
[----:B------:R-:W-:Y:S01]  /*5070*/  @!P6 FADD.FTZ R153, -R153, -RZ ;  /* 0x800000ff9999e221 */ /* 0x000fe20000010100 */
[----:B------:R-:W-:Y:S02]  /*5080*/  LOP3.LUT R8, R8, 0xff, RZ, 0xc0, !PT ;  /* 0x000000ff08087812 */ /* 0x000fe400078ec0ff */
[----:B------:R-:W-:Y:S01]  /*5090*/  LOP3.LUT R4, R71, 0xff, RZ, 0xc0, !PT ;  /* 0x000000ff47047812 */ /* 0x000fe200078ec0ff */
[----:B------:R-:W-:Y:S01]  /*50a0*/  @!P2 FADD.FTZ R151, -R151, -RZ ;  /* 0x800000ff9797a221 */ /* 0x000fe20000010100 */
[----:B------:R-:W-:Y:S02]  /*50b0*/  ISETP.LE.U32.AND P5, PT, R8, UR8, PT ;  /* 0x0000000808007c0c */ /* 0x000fe4000bfa3070 */
[----:B------:R-:W-:Y:S02]  /*50c0*/  ISETP.LE.U32.AND P0, PT, R9, UR8, PT ;  /* 0x0000000809007c0c */ /* 0x000fe4000bf03070 */
[----:B------:R-:W-:Y:S02]  /*50d0*/  ISETP.LE.U32.AND P1, PT, R4, UR8, PT ;  /* 0x0000000804007c0c */ /* 0x000fe4000bf23070 */
[----:B------:R-:W-:Y:S01]  /*50e0*/  ISETP.LE.U32.AND P3, PT, R68, UR8, PT ;  /* 0x0000000844007c0c */ /* 0x000fe2000bf63070 */
[----:B--2---:R-:W-:Y:S01]  /*50f0*/  @!P4 FADD.FTZ R158, -R158, -RZ ;  /* 0x800000ff9e9ec221 */ /* 0x004fe20000010100 */
[----:B------:R-:W-:Y:S02]  /*5100*/  F2FP.RELU.F16.F32.PACK_AB R5, R153, R155 ;  /* 0x0000009b9905723e */ /* 0x000fe400000008ff */
[----:B------:R-:W-:Y:S02]  /*5110*/  FSETP.GE.FTZ.AND P2, PT, R157, RZ, PT ;  /* 0x000000ff9d00720b */ /* 0x000fe40003f56000 */
[----:B------:R-:W-:Y:S01]  /*5120*/  ISETP.GT.AND P4, PT, R197, R219, PT ;  /* 0x000000dbc500720c */ /* 0x000fe20003f84270 */
[----:B------:R-:W-:Y:S01]  /*5130*/  @!P5 FADD.FTZ R159, -R159, -RZ ;  /* 0x800000ff9f9fd221 */ /* 0x000fe20000010100 */
[----:B------:R-:W-:Y:S01]  /*5140*/  FSETP.GE.FTZ.AND P6, PT, R166, RZ, PT ;  /* 0x000000ffa600720b */ /* 0x000fe20003fd6000 */
[----:B------:R-:W-:Y:S01]  /*5150*/  @!P0 FADD.FTZ R154, -R154, -RZ ;  /* 0x800000ff9a9a8221 */ /* 0x000fe20000010100 */
[----:B------:R-:W-:Y:S01]  /*5160*/  FSETP.GE.FTZ.AND P5, PT, R165, RZ, PT ;  /* 0x000000ffa500720b */ /* 0x000fe20003fb6000 */
[----:B-1----:R-:W-:Y:S01]  /*5170*/  @!P1 FADD.FTZ R156, -R156, -RZ ;  /* 0x800000ff9c9c9221 */ /* 0x002fe20000010100 */
[----:B---3--:R-:W-:Y:S01]  /*5180*/  F2FP.RELU.F16.F32.PACK_AB R0, R161, R162 ;  /* 0x000000a2a100723e */ /* 0x008fe200000008ff */
[----:B------:R-:W-:Y:S01]  /*5190*/  @!P3 FADD.FTZ R152, -R152, -RZ ;  /* 0x800000ff9898b221 */ /* 0x000fe20000010100 */
[----:B------:R-:W-:Y:S02]  /*51a0*/  F2FP.RELU.F16.F32.PACK_AB R4, R158, R159 ;  /* 0x0000009f9e04723e */ /* 0x000fe400000008ff */
[----:B------:R-:W-:Y:S01]  /*51b0*/  F2FP.RELU.F16.F32.PACK_AB R2, R154, R156 ;  /* 0x0000009c9a02723e */ /* 0x000fe200000008ff */
[----:B------:R1:W-:Y:S01]  /*51c0*/  STS [R214+0x20400], R0 ;  /* 0x02040000d6007388 */ /* 0x0003e20000000800 */
[----:B------:R-:W-:Y:S02]  /*51d0*/  F2FP.RELU.F16.F32.PACK_AB R3, R151, R152 ;  /* 0x000000989703723e */ /* 0x000fe400000008ff */
[----:B------:R-:W-:Y:S02]  /*51e0*/  FSETP.GE.FTZ.AND P1, PT, R164, RZ, PT ;  /* 0x000000ffa400720b */ /* 0x000fe40003f36000 */
[----:B------:R-:W-:Y:S01]  /*51f0*/  STS [R212+0x20000], R5 ;  /* 0x02000005d4007388 */ /* 0x000fe20000000800 */
[----:B------:R-:W-:Y:S04]  /*5200*/  FSETP.GE.FTZ.AND P3, PT, R160, RZ, PT ;  /* 0x000000ffa000720b */ /* 0x000fe80003f76000 */
[----:B------:R-:W-:Y:S05]  /*5210*/  STS [R212+0x20400], R4 ;  /* 0x02040004d4007388 */ /* 0x000fea0000000800 */
[----:B------:R2:W-:Y:S05]  /*5220*/  STS [R213+0x20400], R2 ;  /* 0x02040002d5007388 */ /* 0x0005ea0000000800 */
[----:B------:R3:W-:Y:S05]  /*5230*/  STS [R213+0x20000], R3 ;  /* 0x02000003d5007388 */ /* 0x0007ea0000000800 */
[----:B------:R-:W-:Y:S01]  /*5240*/  LDSM.16.M88.4 R8, [R177+0x18000] ;  /* 0x01800000b108783b */ /* 0x000fe20000000200 */
[----:B-1----:R-:W-:Y:S04]  /*5250*/  LEA R0, R190, UR5, 0x1 ;  /* 0x00000005be007c11 */ /* 0x002fe8000f8e08ff */
[----:B------:R-:W-:Y:S05]  /*5260*/  LDSM.16.M88.4 R68, [R177+0x18800] ;  /* 0x01880000b144783b */ /* 0x000fea0000000200 */
[----:B------:R-:W1:Y:S05]  /*5270*/  LDSM.16.M88.4 R16, [R0+0xc000] ;  /* 0x00c000000010783b */ /* 0x000e6a0000000200 */
[----:B------:R-:W-:Y:S01]  /*5280*/  LDSM.16.M88.4 R76, [R178+0x18000] ;  /* 0x01800000b24c783b */ /* 0x000fe20000000200 */
[----:B--2---:R-:W-:Y:S02]  /*5290*/  IMAD.MOV.U32 R2, RZ, RZ, R216 ;  /* 0x000000ffff027224 */ /* 0x004fe400078e00d8 */
[----:B---3--:R-:W-:Y:S03]  /*52a0*/  IMAD.MOV.U32 R3, RZ, RZ, R215 ;  /* 0x000000ffff037224 */ /* 0x008fe600078e00d7 */
[C---:B------:R-:W-:Y:S01]  /*52b0*/  LEA R92, P0, R210.reuse, R2, 0x2 ;  /* 0x00000002d25c7211 */ /* 0x040fe200078010ff */
[--C-:B------:R-:W-:Y:S01]  /*52c0*/  IMAD.IADD R2, R185, 0x1, R0.reuse ;  /* 0x00000001b9027824 */ /* 0x100fe200078e0200 */
[----:B------:R-:W-:Y:S02]  /*52d0*/  LDSM.16.M88.4 R80, [R178+0x18800] ;  /* 0x01880000b250783b */ /* 0x000fe40000000200 */
[----:B------:R-:W-:Y:S01]  /*52e0*/  LEA.HI.X.SX32 R93, R210, R3, 0x2, P0 ;  /* 0x00000003d25d7211 */ /* 0x000fe200000f16ff */
[C---:B------:R-:W-:Y:S01]  /*52f0*/  IMAD.IADD R3, R184.reuse, 0x1, R0 ;  /* 0x00000001b8037824 */ /* 0x040fe200078e0200 */
[----:B------:R-:W-:Y:S01]  /*5300*/  FSETP.GE.FTZ.AND P0, PT, R163, RZ, PT ;  /* 0x000000ffa300720b */ /* 0x000fe20003f16000 */
[----:B------:R-:W2:Y:S01]  /*5310*/  LDSM.16.M88.4 R72, [R2+0xc000] ;  /* 0x00c000000248783b */ /* 0x000ea20000000200 */
[----:B------:R-:W-:Y:S04]  /*5320*/  IMAD.IADD R148, R184, 0x1, R2 ;  /* 0x00000001b8947824 */ /* 0x000fe800078e0202 */
[----:B------:R-:W3:Y:S05]  /*5330*/  LDG.E R150, desc[UR14][R92.64] ;  /* 0x0000000e5c967981 */ /* 0x000eea000c1e1900 */
[----:B------:R-:W-:Y:S05]  /*5340*/  LDSM.16.M88.4 R84, [R3+0xc000] ;  /* 0x00c000000354783b */ /* 0x000fea0000000200 */
[----:B------:R4:W3:Y:S05]  /*5350*/  LDG.E R149, desc[UR14][R92.64+0x20] ;  /* 0x0000200e5c957981 */ /* 0x0008ea000c1e1900 */
[----:B------:R-:W2:Y:S01]  /*5360*/  LDSM.16.M88.4 R88, [R180+0x18000] ;  /* 0x01800000b458783b */ /* 0x000ea20000000200 */
[C---:B-1----:R-:W-:Y:S04]  /*5370*/  HMMA.16816.F32 R4, R16.reuse, R8, RZ ;  /* 0x000000081004723c */ /* 0x042fe800000018ff */
[----:B------:R-:W-:Y:S02]  /*5380*/  LDSM.16.M88.4 R96, [R179+0x18000] ;  /* 0x01800000b360783b */ /* 0x000fe40000000200 */
[C---:B------:R-:W-:Y:S06]  /*5390*/  HMMA.16816.F32 R8, R16.reuse, R10, RZ ;  /* 0x0000000a1008723c */ /* 0x040fec00000018ff */
[C---:B------:R-:W-:Y:S01]  /*53a0*/  HMMA.16816.F32 R12, R16.reuse, R68, RZ ;  /* 0x00000044100c723c */ /* 0x040fe200000018ff */
[----:B----4-:R-:W-:Y:S05]  /*53b0*/  LDSM.16.M88.4 R92, [R148+0xc000] ;  /* 0x00c00000945c783b */ /* 0x010fea0000000200 */
[----:B------:R-:W-:Y:S01]  /*53c0*/  HMMA.16816.F32 R16, R16, R70, RZ ;  /* 0x000000461010723c */ /* 0x000fe200000018ff */
[----:B------:R-:W1:Y:S05]  /*53d0*/  LDSM.16.M88.4 R68, [R180+0x18800] ;  /* 0x01880000b444783b */ /* 0x000e6a0000000200 */
[C---:B--2---:R-:W-:Y:S06]  /*53e0*/  HMMA.16816.F32 R4, R72.reuse, R76, R4 ;  /* 0x0000004c4804723c */ /* 0x044fec0000001804 */
[C---:B------:R-:W-:Y:S01]  /*53f0*/  HMMA.16816.F32 R8, R72.reuse, R78, R8 ;  /* 0x0000004e4808723c */ /* 0x040fe20000001808 */
[----:B------:R-:W-:Y:S05]  /*5400*/  LDSM.16.M88.4 R76, [R0+0xe000] ;  /* 0x00e00000004c783b */ /* 0x000fea0000000200 */
[C---:B------:R-:W-:Y:S06]  /*5410*/  HMMA.16816.F32 R12, R72.reuse, R80, R12 ;  /* 0x00000050480c723c */ /* 0x040fec000000180c */
[----:B------:R-:W-:Y:S01]  /*5420*/  HMMA.16816.F32 R16, R72, R82, R16 ;  /* 0x000000524810723c */ /* 0x000fe20000001810 */
[----:B------:R-:W2:Y:S05]  /*5430*/  LDSM.16.M88.4 R72, [R179+0x18800] ;  /* 0x01880000b348783b */ /* 0x000eaa0000000200 */
[C---:B------:R-:W-:Y:S01]  /*5440*/  HMMA.16816.F32 R4, R84.reuse, R88, R4 ;  /* 0x000000585404723c */ /* 0x040fe20000001804 */
[----:B------:R-:W4:Y:S05]  /*5450*/  LDSM.16.M88.4 R80, [R177+0x1a000] ;  /* 0x01a00000b150783b */ /* 0x000f2a0000000200 */
[C---:B------:R-:W-:Y:S01]  /*5460*/  HMMA.16816.F32 R8, R84.reuse, R90, R8 ;  /* 0x0000005a5408723c */ /* 0x040fe20000001808 */
[----:B------:R-:W-:Y:S05]  /*5470*/  LDSM.16.M88.4 R88, [R178+0x1a000] ;  /* 0x01a00000b258783b */ /* 0x000fea0000000200 */
[C---:B-1----:R-:W-:Y:S06]  /*5480*/  HMMA.16816.F32 R12, R84.reuse, R68, R12 ;  /* 0x00000044540c723c */ /* 0x042fec000000180c */
[----:B------:R-:W-:Y:S01]  /*5490*/  HMMA.16816.F32 R16, R84, R70, R16 ;  /* 0x000000465410723c */ /* 0x000fe20000001810 */
[----:B------:R-:W1:Y:S05]  /*54a0*/  LDSM.16.M88.4 R68, [R177+0x1a800] ;  /* 0x01a80000b144783b */ /* 0x000e6a0000000200 */
[C---:B------:R-:W-:Y:S01]  /*54b0*/  HMMA.16816.F32 R4, R92.reuse, R96, R4 ;  /* 0x000000605c04723c */ /* 0x040fe20000001804 */
[----:B------:R-:W1:Y:S05]  /*54c0*/  LDSM.16.M88.4 R84, [R2+0xe000] ;  /* 0x00e000000254783b */ /* 0x000e6a0000000200 */
[C---:B------:R-:W-:Y:S01]  /*54d0*/  HMMA.16816.F32 R8, R92.reuse, R98, R8 ;  /* 0x000000625c08723c */ /* 0x040fe20000001808 */
[----:B------:R-:W-:Y:S05]  /*54e0*/  LDSM.16.M88.4 R96, [R180+0x1a000] ;  /* 0x01a00000b460783b */ /* 0x000fea0000000200 */
[C---:B--2---:R-:W-:Y:S06]  /*54f0*/  HMMA.16816.F32 R12, R92.reuse, R72, R12 ;  /* 0x000000485c0c723c */ /* 0x044fec000000180c */
[----:B------:R-:W-:Y:S01]  /*5500*/  HMMA.16816.F32 R16, R92, R74, R16 ;  /* 0x0000004a5c10723c */ /* 0x000fe20000001810 */
[----:B------:R-:W2:Y:S05]  /*5510*/  LDSM.16.M88.4 R72, [R178+0x1a800] ;  /* 0x01a80000b248783b */ /* 0x000eaa0000000200 */
[C---:B----4-:R-:W-:Y:S01]  /*5520*/  HMMA.16816.F32 R4, R76.reuse, R80, R4 ;  /* 0x000000504c04723c */ /* 0x050fe20000001804 */
        /* <DEDUP_REMOVED lines=36> */
[C---:B------:R-:W-:Y:S06]  /*5770*/  HMMA.16816.F32 R8, R92.reuse, R98, R8 ;  /* 0x000000625c08723c */ /* 0x040fec0000001808 */
[C---:B--2---:R-:W-:Y:S06]  /*5780*/  HMMA.16816.F32 R12, R92.reuse, R72, R12 ;  /* 0x000000485c0c723c */ /* 0x044fec000000180c */
[----:B------:R-:W-:Y:S01]  /*5790*/  HMMA.16816.F32 R16, R92, R74, R16 ;  /* 0x0000004a5c10723c */ /* 0x000fe20000001810 */
[----:B------:R-:W2:Y:S05]  /*57a0*/  LDSM.16.M88.4 R72, [R179+0x1c800] ;  /* 0x01c80000b348783b */ /* 0x000eaa0000000200 */
[C---:B----4-:R-:W-:Y:S06]  /*57b0*/  HMMA.16816.F32 R4, R76.reuse, R80, R4 ;  /* 0x000000504c04723c */ /* 0x050fec0000001804 */
[C---:B------:R-:W-:Y:S06]  /*57c0*/  HMMA.16816.F32 R8, R76.reuse, R82, R8 ;  /* 0x000000524c08723c */ /* 0x040fec0000001808 */
[C---:B-1----:R-:W-:Y:S06]  /*57d0*/  HMMA.16816.F32 R12, R76.reuse, R68, R12 ;  /* 0x000000444c0c723c */ /* 0x042fec000000180c */
[----:B------:R-:W-:Y:S06]  /*57e0*/  HMMA.16816.F32 R16, R76, R70, R16 ;  /* 0x000000464c10723c */ /* 0x000fec0000001810 */
[C---:B------:R-:W-:Y:S06]  /*57f0*/  HMMA.16816.F32 R4, R84.reuse, R88, R4 ;  /* 0x000000585404723c */ /* 0x040fec0000001804 */
[C---:B------:R-:W-:Y:S06]  /*5800*/  HMMA.16816.F32 R8, R84.reuse, R90, R8 ;  /* 0x0000005a5408723c */ /* 0x040fec0000001808 */
[C---:B--2---:R-:W-:Y:S06]  /*5810*/  HMMA.16816.F32 R12, R84.reuse, R72, R12 ;  /* 0x00000048540c723c */ /* 0x044fec000000180c */
[----:B------:R-:W-:Y:S06]  /*5820*/  HMMA.16816.F32 R16, R84, R74, R16 ;  /* 0x0000004a5410723c */ /* 0x000fec0000001810 */
[C---:B---3--:R-:W-:Y:S01]  /*5830*/  FADD.FTZ R0, -R150.reuse, R5 ;  /* 0x0000000596007221 */ /* 0x048fe20000010100 */
[----:B------:R-:W-:Y:S01]  /*5840*/  FADD.FTZ R2, -R150, R4 ;  /* 0x0000000496027221 */ /* 0x000fe20000010100 */
[----:B------:R-:W-:Y:S03]  /*5850*/  FADD.FTZ R70, -R149, R6 ;  /* 0x0000000695467221 */ /* 0x000fe60000010100 */
[-C--:B------:R-:W-:Y:S01]  /*5860*/  FSEL R0, R0, R150.reuse, P0 ;  /* 0x0000009600007208 */ /* 0x080fe20000000000 */
[----:B------:R-:W-:Y:S01]  /*5870*/  FADD.FTZ R9, -R150, R9 ;  /* 0x0000000996097221 */ /* 0x000fe20000010100 */
[-C--:B------:R-:W-:Y:S01]  /*5880*/  FSEL R2, R2, R150.reuse, P1 ;  /* 0x0000009602027208 */ /* 0x080fe20000800000 */
[C---:B------:R-:W-:Y:S01]  /*5890*/  FADD.FTZ R8, -R150.reuse, R8 ;  /* 0x0000000896087221 */ /* 0x040fe20000010100 */
[----:B------:R-:W-:Y:S01]  /*58a0*/  FSETP.GE.FTZ.AND P0, PT, R151, RZ, PT ;  /* 0x000000ff9700720b */ /* 0x000fe20003f16000 */
[----:B------:R-:W-:Y:S01]  /*58b0*/  FADD.FTZ R69, -R149, R7 ;  /* 0x0000000795457221 */ /* 0x000fe20000010100 */
[----:B------:R-:W-:Y:S01]  /*58c0*/  FSEL R9, R9, R150, P2 ;  /* 0x0000009609097208 */ /* 0x000fe20001000000 */
[C---:B------:R-:W-:Y:S01]  /*58d0*/  FADD.FTZ R12, -R150.reuse, R12 ;  /* 0x0000000c960c7221 */ /* 0x040fe20000010100 */
[----:B------:R-:W-:Y:S01]  /*58e0*/  FSETP.GE.FTZ.AND P1, PT, R155, RZ, PT ;  /* 0x000000ff9b00720b */ /* 0x000fe20003f36000 */
[----:B------:R-:W-:Y:S01]  /*58f0*/  FADD.FTZ R13, -R150, R13 ;  /* 0x0000000d960d7221 */ /* 0x000fe20000010100 */
[----:B------:R-:W-:Y:S01]  /*5900*/  FSETP.GE.FTZ.AND P2, PT, R153, RZ, PT ;  /* 0x000000ff9900720b */ /* 0x000fe20003f56000 */
[----:B------:R-:W-:Y:S01]  /*5910*/  FMUL.FTZ R3, R164, R2 ;  /* 0x00000002a4037220 */ /* 0x000fe20000410000 */
[----:B------:R-:W-:Y:S01]  /*5920*/  FSEL R8, R8, R150, P3 ;  /* 0x0000009608087208 */ /* 0x000fe20001800000 */
[----:B------:R-:W-:Y:S01]  /*5930*/  FMUL.FTZ R2, R163, R0 ;  /* 0x00000000a3027220 */ /* 0x000fe20000410000 */
[-C--:B------:R-:W-:Y:S01]  /*5940*/  FSEL R12, R12, R150.reuse, P1 ;  /* 0x000000960c0c7208 */ /* 0x080fe20000800000 */
[----:B------:R-:W-:Y:S01]  /*5950*/  FADD.FTZ R0, -R150, R16 ;  /* 0x0000001096007221 */ /* 0x000fe20000010100 */
[----:B------:R-:W-:Y:S01]  /*5960*/  FSEL R13, R13, R150, P2 ;  /* 0x000000960d0d7208 */ /* 0x000fe20001000000 */
[----:B------:R-:W-:Y:S01]  /*5970*/  FMUL.FTZ R8, R160, R8 ;  /* 0x00000008a0087220 */ /* 0x000fe20000410000 */
[----:B------:R-:W-:Y:S01]  /*5980*/  FSETP.GE.FTZ.AND P1, PT, R152, RZ, PT ;  /* 0x000000ff9800720b */ /* 0x000fe20003f36000 */
[----:B------:R-:W-:Y:S01]  /*5990*/  FMUL.FTZ R9, R157, R9 ;  /* 0x000000099d097220 */ /* 0x000fe20000410000 */
[----:B------:R-:W-:Y:S01]  /*59a0*/  F2FP.F16.F32.PACK_AB R16, R2, R3 ;  /* 0x000000030210723e */ /* 0x000fe200000000ff */
[----:B------:R-:W-:Y:S01]  /*59b0*/  FMUL.FTZ R12, R155, R12 ;  /* 0x0000000c9b0c7220 */ /* 0x000fe20000410000 */
[----:B------:R-:W-:Y:S01]  /*59c0*/  FSEL R0, R0, R150, P1 ;  /* 0x0000009600007208 */ /* 0x000fe20000800000 */
[----:B------:R-:W-:Y:S01]  /*59d0*/  FMUL.FTZ R13, R153, R13 ;  /* 0x0000000d990d7220 */ /* 0x000fe20000410000 */
[----:B------:R-:W-:Y:S01]  /*59e0*/  F2FP.F16.F32.PACK_AB R68, R9, R8 ;  /* 0x000000080944723e */ /* 0x000fe200000000ff */
[----:B------:R-:W-:Y:S02]  /*59f0*/  @P0 FADD.FTZ R150, -R150, R17 ;  /* 0x0000001196960221 */ /* 0x000fe40000010100 */
[----:B------:R-:W-:Y:S01]  /*5a00*/  FMUL.FTZ R71, R152, R0 ;  /* 0x0000000098477220 */ /* 0x000fe20000410000 */
[----:B------:R-:W-:Y:S01]  /*5a10*/  F2FP.F16.F32.PACK_AB R17, R13, R12 ;  /* 0x0000000c0d11723e */ /* 0x000fe200000000ff */
[----:B------:R-:W-:Y:S01]  /*5a20*/  FMUL.FTZ R150, R151, R150 ;  /* 0x0000009697967220 */ /* 0x000fe20000410000 */
[----:B------:R-:W-:Y:S06]  /*5a30*/  @!P4 BRA `(.L_x_561) ;  /* 0x00000004002cc947 */ /* 0x000fec0003800000 */
[----:B------:R-:W1:Y:S01]  /*5a40*/  LDC R7, c[0x0][0x240] ;  /* 0x00009000ff077b82 */ /* 0x000e620000000800 */
[----:B------:R-:W-:Y:S01]  /*5a50*/  ISETP.GE.AND P2, PT, R217, UR4, PT ;  /* 0x00000004d9007c0c */ /* 0x000fe2000bf46270 */
[----:B------:R-:W-:Y:S01]  /*5a60*/  IMAD.MOV.U32 R4, RZ, RZ, -0x6000 ;  /* 0xffffa000ff047424 */ /* 0x000fe200078e00ff */
[----:B------:R-:W-:Y:S02]  /*5a70*/  ISETP.GE.AND P1, PT, R218, UR4, PT ;  /* 0x00000004da007c0c */ /* 0x000fe4000bf26270 */
[----:B------:R-:W-:Y:S03]  /*5a80*/  LOP3.LUT R0, R197, 0x1, RZ, 0xc0, !PT ;  /* 0x00000001c5007812 */ /* 0x000fe600078ec0ff */
[----:B------:R-:W2:Y:S01]  /*5a90*/  LDC R72, c[0x0][0x244] ;  /* 0x00009100ff487b82 */ /* 0x000ea20000000800 */
[----:B------:R-:W-:Y:S04]  /*5aa0*/  ISETP.NE.U32.AND P0, PT, R0, 0x1, PT ;  /* 0x000000010000780c */ /* 0x000fe80003f05070 */
[----:B------:R-:W-:Y:S05]  /*5ab0*/  SEL R4, R4, 0x6000, !P0 ;  /* 0x0000600004047807 */ /* 0x000fea0004000000 */
[--C-:B------:R-:W-:Y:S02]  /*5ac0*/  IMAD.IADD R195, R195, 0x1, R4.reuse ;  /* 0x00000001c3c37824 */ /* 0x100fe400078e0204 */
[--C-:B------:R-:W-:Y:S02]  /*5ad0*/  IMAD.IADD R198, R198, 0x1, R4.reuse ;  /* 0x00000001c6c67824 */ /* 0x100fe400078e0204 */
[----:B------:R-:W-:Y:S02]  /*5ae0*/  IMAD.IADD R183, R183, 0x1, R4 ;  /* 0x00000001b7b77824 */ /* 0x000fe400078e0204 */
[----:B-1----:R-:W-:Y:S05]  /*5af0*/  IMAD.U32 R3, R7, -0x40, RZ ;  /* 0xffffffc007037824 */ /* 0x002fea00078e00ff */
[-C--:B------:R-:W-:Y:S02]  /*5b00*/  LEA R2, P0, R3, R202.reuse, 0x1 ;  /* 0x000000ca03027211 */ /* 0x080fe400078008ff */
[----:B------:R-:W-:Y:S02]  /*5b10*/  SHF.R.S32.HI R5, RZ, 0x1f, R3 ;  /* 0x0000001fff057819 */ /* 0x000fe40000011403 */
[----:B------:R-:W-:Y:S02]  /*5b20*/  LEA R0, P3, R7, R3, 0x5 ;  /* 0x0000000307007211 */ /* 0x000fe400078628ff */
[----:B------:R-:W-:Y:S02]  /*5b30*/  LEA.HI.X.SX32 R3, R3, R203, 0x1, P0 ;  /* 0x000000cb03037211 */ /* 0x000fe400000f0eff */
[----:B------:R-:W-:Y:S02]  /*5b40*/  ISETP.GE.AND P0, PT, R206, UR4, PT ;  /* 0x00000004ce007c0c */ /* 0x000fe4000bf06270 */
[C---:B--2---:R-:W-:Y:S02]  /*5b50*/  LEA.HI.X R5, R7.reuse, R5, R72, 0x5, P3 ;  /* 0x0000000507057211 */ /* 0x044fe400018f2c48 */
[CC--:B------:R-:W-:Y:S04]  /*5b60*/  @!P2 LEA R12, P3, R0.reuse, R202.reuse, 0x1 ;  /* 0x000000ca000ca211 */ /* 0x0c0fe800078608ff */
[CCC-:B------:R-:W-:Y:S02]  /*5b70*/  @!P2 LEA.HI.X R13, R0.reuse, R203.reuse, R5.reuse, 0x1, P3 ;  /* 0x000000cb000da211 */ /* 0x1c0fe400018f0c05 */
[C---:B------:R-:W-:Y:S01]  /*5b80*/  @!P1 LEA R8, P3, R0.reuse, R202, 0x1 ;  /* 0x000000ca00089211 */ /* 0x040fe200078608ff */
[----:B------:R-:W-:Y:S02]  /*5b90*/  IMAD.MOV.U32 R202, RZ, RZ, R2 ;  /* 0x000000ffffca7224 */ /* 0x000fe400078e0002 */
[----:B------:R1:W-:Y:S01]  /*5ba0*/  @P0 STS [R195], RZ ;  /* 0x000000ffc3000388 */ /* 0x0003e20000000800 */
[----:B------:R-:W-:Y:S01]  /*5bb0*/  @!P1 LEA.HI.X R9, R0, R203, R5, 0x1, P3 ;  /* 0x000000cb00099211 */ /* 0x000fe200018f0c05 */
[----:B------:R-:W-:Y:S01]  /*5bc0*/  IMAD.MOV.U32 R203, RZ, RZ, R3 ;  /* 0x000000ffffcb7224 */ /* 0x000fe200078e0003 */
[C---:B------:R-:W-:Y:S01]  /*5bd0*/  @!P0 LEA R6, P3, R7.reuse, R2, 0x6 ;  /* 0x0000000207068211 */ /* 0x040fe200078630ff */
[----:B------:R1:W-:Y:S03]  /*5be0*/  @P0 STS [R195+0x4], RZ ;  /* 0x000004ffc3000388 */ /* 0x0003e60000000800 */
[----:B------:R-:W-:Y:S01]  /*5bf0*/  @!P0 LEA.HI.X R7, R7, R3, R72, 0x6, P3 ;  /* 0x0000000307078211 */ /* 0x000fe200018f3448 */
        /* <DEDUP_REMOVED lines=47> */
.L_x_561:
[-C--:B-1----:R-:W-:Y:S01]  /*5ef0*/  FSEL R3, R70, R149.reuse, P6 ;  /* 0x0000009546037208 */ /* 0x082fe20003000000 */
[----:B------:R-:W-:Y:S01]  /*5f00*/  FADD.FTZ R0, -R149, R10 ;  /* 0x0000000a95007221 */ /* 0x000fe20000010100 */
[----:B------:R-:W-:Y:S01]  /*5f10*/  FSEL R2, R69, R149, P5 ;  /* 0x0000009545027208 */ /* 0x000fe20002800000 */
[----:B------:R-:W-:Y:S01]  /*5f20*/  FADD.FTZ R11, -R149, R11 ;  /* 0x0000000b950b7221 */ /* 0x000fe20000010100 */
[----:B------:R-:W-:Y:S01]  /*5f30*/  FSETP.GE.FTZ.AND P0, PT, R162, RZ, PT ;  /* 0x000000ffa200720b */ /* 0x000fe20003f16000 */
[----:B------:R-:W-:Y:S01]  /*5f40*/  FMUL.FTZ R4, R166, R3 ;  /* 0x00000003a6047220 */ /* 0x000fe20000410000 */
[----:B------:R-:W-:Y:S01]  /*5f50*/  FSETP.GE.FTZ.AND P1, PT, R161, RZ, PT ;  /* 0x000000ffa100720b */ /* 0x000fe20003f36000 */
[----:B------:R-:W-:Y:S01]  /*5f60*/  FMUL.FTZ R3, R165, R2 ;  /* 0x00000002a5037220 */ /* 0x000fe20000410000 */
[-C--:B------:R-:W-:Y:S01]  /*5f70*/  FSEL R0, R0, R149.reuse, P0 ;  /* 0x0000009500007208 */ /* 0x080fe20000000000 */
[C---:B------:R-:W-:Y:S01]  /*5f80*/  FADD.FTZ R14, -R149.reuse, R14 ;  /* 0x0000000e950e7221 */ /* 0x040fe20000010100 */
[----:B------:R-:W-:Y:S01]  /*5f90*/  FSETP.GE.FTZ.AND P0, PT, R154, RZ, PT ;  /* 0x000000ff9a00720b */ /* 0x000fe20003f16000 */
[----:B------:R-:W-:Y:S01]  /*5fa0*/  FADD.FTZ R15, -R149, R15 ;  /* 0x0000000f950f7221 */ /* 0x000fe20000010100 */
[----:B------:R-:W-:Y:S01]  /*5fb0*/  F2FP.F16.F32.PACK_AB R3, R3, R4 ;  /* 0x000000040303723e */ /* 0x000fe200000000ff */
[----:B------:R-:W-:Y:S01]  /*5fc0*/  FMUL.FTZ R6, R162, R0 ;  /* 0x00000000a2067220 */ /* 0x000fe20000410000 */
[-C--:B------:R-:W-:Y:S01]  /*5fd0*/  FSEL R0, R11, R149.reuse, P1 ;  /* 0x000000950b007208 */ /* 0x080fe20000800000 */
[----:B------:R-:W-:Y:S01]  /*5fe0*/  FADD.FTZ R18, -R149, R18 ;  /* 0x0000001295127221 */ /* 0x000fe20000010100 */
[----:B------:R-:W-:Y:S01]  /*5ff0*/  FSETP.GE.FTZ.AND P3, PT, R159, RZ, PT ;  /* 0x000000ff9f00720b */ /* 0x000fe20003f76000 */
[----:B------:R1:W-:Y:S01]  /*6000*/  STS [R211+0x1e400], R3 ;  /* 0x01e40003d3007388 */ /* 0x0003e20000000800 */
[----:B------:R-:W-:Y:S01]  /*6010*/  FSETP.GE.FTZ.AND P2, PT, R158, RZ, PT ;  /* 0x000000ff9e00720b */ /* 0x000fe20003f56000 */
[----:B------:R-:W-:Y:S01]  /*6020*/  FMUL.FTZ R2, R161, R0 ;  /* 0x00000000a1027220 */ /* 0x000fe20000410000 */
[-C--:B------:R-:W-:Y:S01]  /*6030*/  FSEL R0, R14, R149.reuse, P3 ;  /* 0x000000950e007208 */ /* 0x080fe20001800000 */
[----:B------:R-:W-:Y:S01]  /*6040*/  STS [R211+0x1e000], R16 ;  /* 0x01e00010d3007388 */ /* 0x000fe20000000800 */
[----:B------:R-:W-:Y:S01]  /*6050*/  FSEL R15, R15, R149, P2 ;  /* 0x000000950f0f7208 */ /* 0x000fe20001000000 */
[----:B------:R-:W-:Y:S01]  /*6060*/  IMAD R194, R235, UR6, RZ ;  /* 0x00000006ebc27c24 */ /* 0x000fe2000f8e02ff */
[----:B------:R-:W-:Y:S01]  /*6070*/  FSETP.GE.FTZ.AND P1, PT, R156, RZ, PT ;  /* 0x000000ff9c00720b */ /* 0x000fe20003f36000 */
[----:B------:R-:W-:Y:S01]  /*6080*/  FMUL.FTZ R5, R159, R0 ;  /* 0x000000009f057220 */ /* 0x000fe20000410000 */
[----:B------:R-:W-:Y:S01]  /*6090*/  F2FP.F16.F32.PACK_AB R2, R2, R6 ;  /* 0x000000060202723e */ /* 0x000fe200000000ff */
[----:B------:R-:W-:Y:S01]  /*60a0*/  FMUL.FTZ R0, R158, R15 ;  /* 0x0000000f9e007220 */ /* 0x000fe20000410000 */
[----:B------:R-:W-:Y:S01]  /*60b0*/  FSEL R18, R18, R149, P1 ;  /* 0x0000009512127208 */ /* 0x000fe20000800000 */
[----:B------:R-:W-:Y:S01]  /*60c0*/  @P0 FADD.FTZ R149, -R149, R19 ;  /* 0x0000001395950221 */ /* 0x000fe20000010100 */
[----:B------:R-:W-:Y:S01]  /*60d0*/  STS [R214+0x1e000], R68 ;  /* 0x01e00044d6007388 */ /* 0x000fe20000000800 */
[----:B------:R-:W-:Y:S02]  /*60e0*/  F2FP.F16.F32.PACK_AB R4, R150, R71 ;  /* 0x000000479604723e */ /* 0x000fe400000000ff */
[----:B------:R-:W-:Y:S01]  /*60f0*/  FMUL.FTZ R18, R156, R18 ;  /* 0x000000129c127220 */ /* 0x000fe20000410000 */
[----:B------:R-:W-:Y:S01]  /*6100*/  FMUL.FTZ R149, R154, R149 ;  /* 0x000000959a957220 */ /* 0x000fe20000410000 */
[----:B------:R-:W-:Y:S01]  /*6110*/  F2FP.F16.F32.PACK_AB R0, R0, R5 ;  /* 0x000000050000723e */ /* 0x000fe200000000ff */
[----:B------:R2:W-:Y:S04]  /*6120*/  STS [R214+0x1e400], R2 ;  /* 0x01e40002d6007388 */ /* 0x0005e80000000800 */
[----:B------:R-:W-:Y:S01]  /*6130*/  STS [R212+0x1e000], R17 ;  /* 0x01e00011d4007388 */ /* 0x000fe20000000800 */
[----:B-1----:R-:W-:Y:S03]  /*6140*/  F2FP.F16.F32.PACK_AB R3, R149, R18 ;  /* 0x000000129503723e */ /* 0x002fe600000000ff */
[----:B------:R1:W-:Y:S04]  /*6150*/  STS [R212+0x1e400], R0 ;  /* 0x01e40000d4007388 */ /* 0x0003e80000000800 */
[----:B------:R-:W-:Y:S04]  /*6160*/  STS [R213+0x1e000], R4 ;  /* 0x01e00004d5007388 */ /* 0x000fe80000000800 */
[----:B------:R-:W-:Y:S01]  /*6170*/  STS [R213+0x1e400], R3 ;  /* 0x01e40003d5007388 */ /* 0x000fe20000000800 */
[----:B------:R-:W-:Y:S01]  /*6180*/  BAR.SYNC.DEFER_BLOCKING 0x0 ;  /* 0x0000000000007b1d */ /* 0x000fe20000010000 */
[----:B--2---:R-:W-:Y:S05]  /*6190*/  IMAD.U32 R2, R194, -0x40, RZ ;  /* 0xffffffc0c2027824 */ /* 0x004fea00078e00ff */
[C---:B------:R-:W-:Y:S02]  /*61a0*/  LEA R192, P0, R2.reuse, R192, 0x2 ;  /* 0x000000c002c07211 */ /* 0x040fe400078010ff */
[----:B-1----:R-:W-:Y:S02]  /*61b0*/  LEA R0, R191, UR5, 0x1 ;  /* 0x00000005bf007c11 */ /* 0x002fe4000f8e08ff */
[----:B------:R-:W-:Y:S01]  /*61c0*/  LEA.HI.X.SX32 R193, R2, R193, 0x2, P0 ;  /* 0x000000c102c17211 */ /* 0x000fe200000f16ff */
[----:B------:R-:W-:Y:S04]  /*61d0*/  LDSM.16.MT88.4 R4, [R181+0x20000] ;  /* 0x02000000b504783b */ /* 0x000fe80000004200 */
        /* <DEDUP_REMOVED lines=80> */
[----:B------:R-:W-:Y:S02]  /*66e0*/  SHF.R.S32.HI R5, RZ, 0x1f, R3 ;  /* 0x0000001fff057819 */ /* 0x000fe40000011403 */
[----:B------:R-:W-:Y:S02]  /*66f0*/  LEA.HI.X.SX32 R3, R3, R201, 0x1, P0 ;  /* 0x000000c903037211 */ /* 0x000fe400000f0eff */
[CC--:B------:R-:W-:Y:S02]  /*6700*/  @!P2 LEA R8, P5, R4.reuse, R200.reuse, 0x1 ;  /* 0x000000c80408a211 */ /* 0x0c0fe400078a08ff */
[C---:B------:R-:W-:Y:S01]  /*6710*/  @!P1 LEA R6, P0, R4.reuse, R200, 0x1 ;  /* 0x000000c804069211 */ /* 0x040fe200078008ff */
[----:B------:R-:W-:Y:S01]  /*6720*/  @!PT LDS RZ, [RZ] ;  /* 0x00000000fffff984 */ /* 0x000fe20000000800 */
[----:B------:R-:W-:Y:S01]  /*6730*/  @!PT LDS RZ, [RZ] ;  /* 0x00000000fffff984 */ /* 0x000fe20000000800 */
[----:B------:R-:W-:Y:S01]  /*6740*/  @!PT LDS RZ, [RZ] ;  /* 0x00000000fffff984 */ /* 0x000fe20000000800 */
[----:B------:R3:W-:Y:S01]  /*6750*/  @!P3 LDGSTS.E.BYPASS.LTC128B.128 [R196+0xc000], desc[UR14][R2.64] ;  /* 0x0c00000002c4bfae */ /* 0x0007e2000b901d4e */
[C---:B--2---:R-:W-:Y:S01]  /*6760*/  LEA.HI.X R5, R11.reuse, R5, R12, 0x5, P6 ;  /* 0x000000050b057211 */ /* 0x044fe200030f2c0c */
[----:B------:R-:W-:Y:S01]  /*6770*/  IMAD.MOV.U32 R200, RZ, RZ, R2 ;  /* 0x000000ffffc87224 */ /* 0x000fe200078e0002 */
[C---:B------:R-:W-:Y:S01]  /*6780*/  @!P3 LEA R10, P6, R11.reuse, R2, 0x6 ;  /* 0x000000020b0ab211 */ /* 0x040fe200078c30ff */
[----:B------:R3:W-:Y:S01]  /*6790*/  @P2 STS.128 [R196+0xe000], RZ ;  /* 0x00e000ffc4002388 */ /* 0x0007e20000000c00 */
[C-C-:B------:R-:W-:Y:S02]  /*67a0*/  @!P2 LEA.HI.X R9, R4.reuse, R201, R5.reuse, 0x1, P5 ;  /* 0x000000c90409a211 */ /* 0x140fe400028f0c05 */
[----:B------:R-:W-:Y:S01]  /*67b0*/  @!P3 LEA.HI.X R11, R11, R3, R12, 0x6, P6 ;  /* 0x000000030b0bb211 */ /* 0x000fe200030f340c */
[----:B------:R-:W-:Y:S01]  /*67c0*/  @!PT LDS RZ, [RZ] ;  /* 0x00000000fffff984 */ /* 0x000fe20000000800 */
[----:B------:R-:W-:Y:S01]  /*67d0*/  @!PT LDS RZ, [RZ] ;  /* 0x00000000fffff984 */ /* 0x000fe20000000800 */
[----:B------:R-:W-:Y:S01]  /*67e0*/  @!PT LDS RZ, [RZ] ;  /* 0x00000000fffff984 */ /* 0x000fe20000000800 */
[----:B------:R3:W-:Y:S01]  /*67f0*/  @!P2 LDGSTS.E.BYPASS.LTC128B.128 [R196+0xe000], desc[UR14][R2.64+0x80] ;  /* 0x0e00008002c4afae */ /* 0x0007e2000b901d4e */
[----:B------:R-:W-:Y:S01]  /*6800*/  @!P1 LEA.HI.X R7, R4, R201, R5, 0x1, P0 ;  /* 0x000000c904079211 */ /* 0x000fe200000f0c05 */
[----:B------:R-:W-:Y:S02]  /*6810*/  IMAD.MOV.U32 R201, RZ, RZ, R3 ;  /* 0x000000ffffc97224 */ /* 0x000fe400078e0003 */
        /* <DEDUP_REMOVED lines=21> */
.L_x_562:
[----:B------:R-:W-:Y:S01]  /*6970*/  LDSM.16.M88.4 R96, [R186] ;  /* 0x00000000ba60783b */ /* 0x000fe20000000200 */
[----:B---3--:R-:W-:Y:S03]  /*6980*/  @P4 IADD3 R2, P0, R204, -0x100, RZ ;  /* 0xffffff00cc024810 */ /* 0x008fe60007f1e0ff */
[----:B------:R-:W1:Y:S02]  /*6990*/  LDSM.16.MT88.4 R16, [R0+0x12000] ;  /* 0x012000000010783b */ /* 0x000e640000004200 */
[----:B------:R-:W-:Y:S02]  /*69a0*/  @P4 IMAD.MOV.U32 R204, RZ, RZ, R2 ;  /* 0x000000ffffcc4224 */ /* 0x000fe400078e0002 */
        /* <DEDUP_REMOVED lines=9> */
[-C--:B-1----:R-:W-:Y:S06]  /*6a40*/  HMMA.16816.F32 R4, R96, R16.reuse, RZ ;  /* 0x000000106004723c */ /* 0x082fec00000018ff */
[C---:B--2---:R-:W-:Y:S06]  /*6a50*/  HMMA.16816.F32 R8, R92.reuse, R16, RZ ;  /* 0x000000105c08723c */ /* 0x044fec00000018ff */
        /* <DEDUP_REMOVED lines=10> */
[----:B------:R-:W-:Y:S05]  /*6b00*/  LDSM.16.M88.4 R148, [R188] ;  /* 0x00000000bc94783b */ /* 0x000fea0000000200 */
        /* <DEDUP_REMOVED lines=9> */
[----:B------:R-:W2:Y:S05]  /*6ba0*/  LDSM.16.M88.4 R164, [R188+0x1000] ;  /* 0x00100000bca4783b */ /* 0x000eaa0000000200 */
[-C--:B------:R-:W-:Y:S06]  /*6bb0*/  HMMA.16816.F32 R84, R152, R168.reuse, R84 ;  /* 0x000000a89854723c */ /* 0x080fec0000001854 */
[C---:B------:R-:W-:Y:S06]  /*6bc0*/  HMMA.16816.F32 R88, R160.reuse, R168, R88 ;  /* 0x000000a8a058723c */ /* 0x040fec0000001858 */
[-C--:B------:R-:W-:Y:S01]  /*6bd0*/  HMMA.16816.F32 R92, R160, R170.reuse, R92 ;  /* 0x000000aaa05c723c */ /* 0x080fe2000000185c */
[----:B------:R-:W3:Y:S05]  /*6be0*/  LDSM.16.MT88.4 R160, [R0+0x17000] ;  /* 0x0170000000a0783b */ /* 0x000eea0000004200 */
[----:B------:R-:W-:Y:S01]  /*6bf0*/  HMMA.16816.F32 R96, R152, R170, R96 ;  /* 0x000000aa9860723c */ /* 0x000fe20000001860 */
[----:B------:R-:W-:Y:S04]  /*6c00*/  LDSM.16.M88.4 R152, [R189] ;  /* 0x00000000bd98783b */ /* 0x000fe80000000200 */
[----:B------:R-:W-:Y:S01]  /*6c10*/  LDSM.16.M88.4 R168, [R189+0x1000] ;  /* 0x00100000bda8783b */ /* 0x000fe20000000200 */
[-C--:B-1----:R-:W-:Y:S06]  /*6c20*/  HMMA.16816.F32 R4, R148, R156.reuse, R4 ;  /* 0x0000009c9404723c */ /* 0x082fec0000001804 */
[C---:B--2---:R-:W-:Y:S06]  /*6c30*/  HMMA.16816.F32 R8, R164.reuse, R156, R8 ;  /* 0x0000009ca408723c */ /* 0x044fec0000001808 */
[-C--:B------:R-:W-:Y:S06]  /*6c40*/  HMMA.16816.F32 R12, R164, R158.reuse, R12 ;  /* 0x0000009ea40c723c */ /* 0x080fec000000180c */
[C---:B------:R-:W-:Y:S01]  /*6c50*/  HMMA.16816.F32 R16, R148.reuse, R158, R16 ;  /* 0x0000009e9410723c */ /* 0x040fe20000001810 */
[----:B------:R-:W1:Y:S05]  /*6c60*/  LDSM.16.MT88.4 R156, [R0+0x13800] ;  /* 0x01380000009c783b */ /* 0x000e6a0000004200 */
[-C--:B------:R-:W-:Y:S06]  /*6c70*/  HMMA.16816.F32 R68, R148, R172.reuse, R68 ;  /* 0x000000ac9444723c */ /* 0x080fec0000001844 */
[C---:B------:R-:W-:Y:S06]  /*6c80*/  HMMA.16816.F32 R72, R164.reuse, R172, R72 ;  /* 0x000000aca448723c */ /* 0x040fec0000001848 */
[-C--:B------:R-:W-:Y:S06]  /*6c90*/  HMMA.16816.F32 R76, R164, R174.reuse, R76 ;  /* 0x000000aea44c723c */ /* 0x080fec000000184c */
[C---:B------:R-:W-:Y:S01]  /*6ca0*/  HMMA.16816.F32 R80, R148.reuse, R174, R80 ;  /* 0x000000ae9450723c */ /* 0x040fe20000001850 */
[----:B------:R-:W2:Y:S05]  /*6cb0*/  LDSM.16.MT88.4 R172, [R0+0x15800] ;  /* 0x0158000000ac783b */ /* 0x000eaa0000004200 */
[-C--:B---3--:R-:W-:Y:S06]  /*6cc0*/  HMMA.16816.F32 R84, R148, R160.reuse, R84 ;  /* 0x000000a09454723c */ /* 0x088fec0000001854 */
[C---:B------:R-:W-:Y:S06]  /*6cd0*/  HMMA.16816.F32 R88, R164.reuse, R160, R88 ;  /* 0x000000a0a458723c */ /* 0x040fec0000001858 */
[-C--:B------:R-:W-:Y:S01]  /*6ce0*/  HMMA.16816.F32 R92, R164, R162.reuse, R92 ;  /* 0x000000a2a45c723c */ /* 0x080fe2000000185c */
[----:B------:R3:W4:Y:S05]  /*6cf0*/  LDSM.16.MT88.4 R164, [R0+0x17800] ;  /* 0x0178000000a4783b */ /* 0x00072a0000004200 */
[----:B------:R-:W-:Y:S06]  /*6d00*/  HMMA.16816.F32 R96, R148, R162, R96 ;  /* 0x000000a29460723c */ /* 0x000fec0000001860 */
[-C--:B-1----:R-:W-:Y:S05]  /*6d10*/  HMMA.16816.F32 R4, R152, R156.reuse, R4 ;  /* 0x0000009c9804723c */ /* 0x082fea0000001804 */
[----:B------:R-:W-:Y:S01]  /*6d20*/  IMAD.SHL.U32 R149, R194, 0x20, RZ ;  /* 0x00000020c2957824 */ /* 0x000fe200078e00ff */
[C---:B------:R-:W-:Y:S06]  /*6d30*/  HMMA.16816.F32 R8, R168.reuse, R156, R8 ;  /* 0x0000009ca808723c */ /* 0x040fec0000001808 */
[-C--:B------:R-:W-:Y:S05]  /*6d40*/  HMMA.16816.F32 R12, R168, R158.reuse, R12 ;  /* 0x0000009ea80c723c */ /* 0x080fea000000180c */
[----:B---3--:R-:W-:Y:S01]  /*6d50*/  @P4 IADD3.X R0, R205, -0x1, RZ, P0, !PT ;  /* 0xffffffffcd004810 */ /* 0x008fe200007fe4ff */
[C---:B------:R-:W-:Y:S05]  /*6d60*/  HMMA.16816.F32 R16, R152.reuse, R158, R16 ;  /* 0x0000009e9810723c */ /* 0x040fea0000001810 */
[----:B------:R-:W-:Y:S01]  /*6d70*/  @P4 IMAD.MOV.U32 R205, RZ, RZ, R0 ;  /* 0x000000ffffcd4224 */ /* 0x000fe200078e0000 */
[-C--:B--2---:R-:W-:Y:S05]  /*6d80*/  HMMA.16816.F32 R68, R152, R172.reuse, R68 ;  /* 0x000000ac9844723c */ /* 0x084fea0000001844 */
[----:B------:R-:W-:Y:S01]  /*6d90*/  @P4 IMAD.WIDE R2, R210, 0x4, R204 ;  /* 0x00000004d2024825 */ /* 0x000fe200078e02cc */
[C---:B------:R-:W-:Y:S04]  /*6da0*/  HMMA.16816.F32 R72, R168.reuse, R172, R72 ;  /* 0x000000aca848723c */ /* 0x040fe80000001848 */
[----:B------:R-:W5:Y:S01]  /*6db0*/  @P4 LDG.E R208, desc[UR14][R2.64] ;  /* 0x0000000e02d04981 */ /* 0x000f62000c1e1900 */
[C---:B------:R-:W-:Y:S01]  /*6dc0*/  IMAD.SHL.U32 R157, R194.reuse, 0x8, RZ ;  /* 0x00000008c29d7824 */ /* 0x040fe200078e00ff */
[-C--:B------:R-:W-:Y:S02]  /*6dd0*/  HMMA.16816.F32 R76, R168, R174.reuse, R76 ;  /* 0x000000aea84c723c */ /* 0x080fe4000000184c */
[----:B------:R1:W5:Y:S03]  /*6de0*/  @P4 LDG.E R209, desc[UR14][R2.64+0x20] ;  /* 0x0000200e02d14981 */ /* 0x000366000c1e1900 */
[C---:B------:R-:W-:Y:S01]  /*6df0*/  IMAD.SHL.U32 R156, R194.reuse, 0x10, RZ ;  /* 0x00000010c29c7824 */ /* 0x040fe200078e00ff */
[C---:B------:R-:W-:Y:S01]  /*6e00*/  HMMA.16816.F32 R80, R152.reuse, R174, R80 ;  /* 0x000000ae9850723c */ /* 0x040fe20000001850 */
[----:B------:R2:W-:Y:S04]  /*6e10*/  REDG.E.ADD.F32.FTZ.RN.STRONG.GPU desc[UR14][R192.64], R4 ;  /* 0x00000004c00079a6 */ /* 0x0005e8000c10f38e */
[----:B------:R-:W-:Y:S01]  /*6e20*/  IMAD R0, R194, 0x18, RZ ;  /* 0x00000018c2007824 */ /* 0x000fe200078e02ff */
[-C--:B----4-:R-:W-:Y:S05]  /*6e30*/  HMMA.16816.F32 R84, R152, R164.reuse, R84 ;  /* 0x000000a49854723c */ /* 0x090fea0000001854 */
[CC--:B------:R-:W-:Y:S01]  /*6e40*/  LEA R150, P1, R156.reuse, R192.reuse, 0x2 ;  /* 0x000000c09c967211 */ /* 0x0c0fe200078210ff */
[C---:B------:R-:W-:Y:S05]  /*6e50*/  HMMA.16816.F32 R88, R168.reuse, R164, R88 ;  /* 0x000000a4a858723c */ /* 0x040fea0000001858 */
[-C--:B------:R-:W-:Y:S01]  /*6e60*/  LEA.HI.X.SX32 R151, R156, R193.reuse, 0x2, P1 ;  /* 0x000000c19c977211 */ /* 0x080fe200008f16ff */
[-C--:B------:R-:W-:Y:S05]  /*6e70*/  HMMA.16816.F32 R92, R168, R166.reuse, R92 ;  /* 0x000000a6a85c723c */ /* 0x080fea000000185c */
[CC--:B-1----:R-:W-:Y:S01]  /*6e80*/  LEA R2, P0, R157.reuse, R192.reuse, 0x2 ;  /* 0x000000c09d027211 */ /* 0x0c2fe200078010ff */
[----:B------:R-:W-:Y:S05]  /*6e90*/  HMMA.16816.F32 R96, R152, R166, R96 ;  /* 0x000000a69860723c */ /* 0x000fea0000001860 */
[-C--:B------:R-:W-:Y:S02]  /*6ea0*/  LEA.HI.X.SX32 R3, R157, R193.reuse, 0x2, P0 ;  /* 0x000000c19d037211 */ /* 0x080fe400000f16ff */
[-C--:B--2---:R-:W-:Y:S01]  /*6eb0*/  LEA R4, P0, R0, R192.reuse, 0x2 ;  /* 0x000000c000047211 */ /* 0x084fe200078010ff */
[----:B------:R-:W-:Y:S02]  /*6ec0*/  IMAD R152, R194, 0x28, RZ ;  /* 0x00000028c2987824 */ /* 0x000fe400078e02ff */
[----:B------:R1:W-:Y:S01]  /*6ed0*/  REDG.E.ADD.F32.FTZ.RN.STRONG.GPU desc[UR14][R2.64], R5 ;  /* 0x00000005020079a6 */ /* 0x0003e2000c10f38e */
[CC--:B------:R-:W-:Y:S03]  /*6ee0*/  LEA R148, P1, R149.reuse, R192.reuse, 0x2 ;  /* 0x000000c095947211 */ /* 0x0c0fe600078210ff */
[----:B------:R2:W-:Y:S01]  /*6ef0*/  REDG.E.ADD.F32.FTZ.RN.STRONG.GPU desc[UR14][R150.64], R6 ;  /* 0x00000006960079a6 */ /* 0x0005e2000c10f38e */
[-C--:B------:R-:W-:Y:S02]  /*6f00*/  LEA.HI.X.SX32 R149, R149, R193.reuse, 0x2, P1 ;  /* 0x000000c195957211 */ /* 0x080fe400008f16ff */
[-C--:B-1----:R-:W-:Y:S01]  /*6f10*/  LEA.HI.X.SX32 R5, R0, R193.reuse, 0x2, P0 ;  /* 0x000000c100057211 */ /* 0x082fe200000f16ff */
[C---:B------:R-:W-:Y:S02]  /*6f20*/  IMAD R0, R194.reuse, 0x30, RZ ;  /* 0x00000030c2007824 */ /* 0x040fe400078e02ff */
[----:B------:R-:W-:Y:S01]  /*6f30*/  IMAD R194, R194, 0x38, RZ ;  /* 0x00000038c2c27824 */ /* 0x000fe200078e02ff */
[CC--:B--2---:R-:W-:Y:S01]  /*6f40*/  LEA R6, P0, R152.reuse, R192.reuse, 0x2 ;  /* 0x000000c098067211 */ /* 0x0c4fe200078010ff */
[----:B------:R1:W-:Y:S04]  /*6f50*/  REDG.E.ADD.F32.FTZ.RN.STRONG.GPU desc[UR14][R4.64], R7 ;  /* 0x00000007040079a6 */ /* 0x0003e8000c10f38e */
[----:B------:R2:W-:Y:S01]  /*6f60*/  REDG.E.ADD.F32.FTZ.RN.STRONG.GPU desc[UR14][R148.64], R8 ;  /* 0x00000008940079a6 */ /* 0x0005e2000c10f38e */
[-C--:B-1----:R-:W-:Y:S02]  /*6f70*/  LEA.HI.X.SX32 R7, R152, R193.reuse, 0x2, P0 ;  /* 0x000000c198077211 */ /* 0x082fe400000f16ff */
[-C--:B------:R-:W-:Y:S02]  /*6f80*/  LEA R4, P1, R0, R192.reuse, 0x2 ;  /* 0x000000c000047211 */ /* 0x080fe400078210ff */
[-C--:B--2---:R-:W-:Y:S01]  /*6f90*/  LEA R8, P0, R194, R192.reuse, 0x2 ;  /* 0x000000c0c2087211 */ /* 0x084fe200078010ff */
[----:B------:R1:W-:Y:S01]  /*6fa0*/  REDG.E.ADD.F32.FTZ.RN.STRONG.GPU desc[UR14][R6.64], R9 ;  /* 0x00000009060079a6 */ /* 0x0003e2000c10f38e */
[-C--:B------:R-:W-:Y:S05]  /*6fb0*/  LEA.HI.X.SX32 R5, R0, R193.reuse, 0x2, P1 ;  /* 0x000000c100057211 */ /* 0x080fea00008f16ff */
[----:B------:R2:W-:Y:S01]  /*6fc0*/  REDG.E.ADD.F32.FTZ.RN.STRONG.GPU desc[UR14][R4.64], R10 ;  /* 0x0000000a040079a6 */ /* 0x0005e2000c10f38e */
[-C--:B-1----:R-:W-:Y:S01]  /*6fd0*/  LEA.HI.X.SX32 R9, R194, R193.reuse, 0x2, P0 ;  /* 0x000000c1c2097211 */ /* 0x082fe200000f16ff */
[----:B------:R-:W-:Y:S04]  /*6fe0*/  VIADD R7, R156, 0x20 ;  /* 0x000000209c077836 */ /* 0x000fe80000000000 */
[----:B------:R1:W-:Y:S01]  /*6ff0*/  REDG.E.ADD.F32.FTZ.RN.STRONG.GPU desc[UR14][R8.64], R11 ;  /* 0x0000000b080079a6 */ /* 0x0003e2000c10f38e */
[-C--:B------:R-:W-:Y:S01]  /*7000*/  LEA R6, P0, R7, R192.reuse, 0x2 ;  /* 0x000000c007067211 */ /* 0x080fe200078010ff */
[----:B------:R-:W-:Y:S02]  /*7010*/  IMAD.IADD R0, R157, 0x1, R7 ;  /* 0x000000019d007824 */ /* 0x000fe400078e0207 */
[----:B------:R-:W-:Y:S01]  /*7020*/  REDG.E.ADD.F32.FTZ.RN.STRONG.GPU desc[UR14][R192.64+0x80], R16 ;  /* 0x00008010c00079a6 */ /* 0x000fe2000c10f38e */
[-C--:B------:R-:W-:Y:S01]  /*7030*/  LEA.HI.X.SX32 R7, R7, R193.reuse, 0x2, P0 ;  /* 0x000000c107077211 */ /* 0x080fe200000f16ff */
[C---:B--2---:R-:W-:Y:S01]  /*7040*/  IMAD.IADD R5, R157.reuse, 0x1, R0 ;  /* 0x000000019d057824 */ /* 0x044fe200078e0200 */
[CC--:B------:R-:W-:Y:S01]  /*7050*/  LEA R148, P0, R0.reuse, R192.reuse, 0x2 ;  /* 0x000000c000947211 */ /* 0x0c0fe200078010ff */
[----:B------:R-:W-:Y:S02]  /*7060*/  REDG.E.ADD.F32.FTZ.RN.STRONG.GPU desc[UR14][R2.64+0x80], R17 ;  /* 0x00008011020079a6 */ /* 0x000fe4000c10f38e */
[C---:B------:R-:W-:Y:S01]  /*7070*/  IMAD.IADD R4, R157.reuse, 0x1, R5 ;  /* 0x000000019d047824 */ /* 0x040fe200078e0205 */
[-C--:B------:R-:W-:Y:S01]  /*7080*/  LEA.HI.X.SX32 R149, R0, R193.reuse, 0x2, P0 ;  /* 0x000000c100957211 */ /* 0x080fe200000f16ff */
[----:B------:R2:W-:Y:S02]  /*7090*/  REDG.E.ADD.F32.FTZ.RN.STRONG.GPU desc[UR14][R6.64], R18 ;  /* 0x00000012060079a6 */ /* 0x0005e4000c10f38e */
[----:B------:R-:W-:Y:S01]  /*70a0*/  IMAD.IADD R0, R157, 0x1, R4 ;  /* 0x000000019d007824 */ /* 0x000fe200078e0204 */
[CC--:B------:R-:W-:Y:S01]  /*70b0*/  LEA R10, P0, R4.reuse, R192.reuse, 0x2 ;  /* 0x000000c0040a7211 */ /* 0x0c0fe200078010ff */
[----:B------:R-:W-:Y:S04]  /*70c0*/  REDG.E.ADD.F32.FTZ.RN.STRONG.GPU desc[UR14][R148.64], R19 ;  /* 0x00000013940079a6 */ /* 0x000fe8000c10f38e */
[----:B------:R-:W-:Y:S01]  /*70d0*/  LDSM.16.MT88.4 R16, [R176+0x2000] ;  /* 0x00200000b010783b */ /* 0x000fe20000004200 */
[CC--:B-1----:R-:W-:Y:S02]  /*70e0*/  LEA R8, P1, R5.reuse, R192.reuse, 0x2 ;  /* 0x000000c005087211 */ /* 0x0c2fe400078210ff */
[-C--:B------:R-:W-:Y:S02]  /*70f0*/  LEA.HI.X.SX32 R11, R4, R193.reuse, 0x2, P0 ;  /* 0x000000c1040b7211 */ /* 0x080fe400000f16ff */
[-C--:B------:R-:W-:Y:S01]  /*7100*/  LEA.HI.X.SX32 R9, R5, R193.reuse, 0x2, P1 ;  /* 0x000000c105097211 */ /* 0x080fe200008f16ff */
[----:B------:R-:W-:Y:S04]  /*7110*/  IMAD.IADD R5, R157, 0x1, R0 ;  /* 0x000000019d057824 */ /* 0x000fe800078e0200 */
[----:B------:R1:W-:Y:S01]  /*7120*/  REDG.E.ADD.F32.FTZ.RN.STRONG.GPU desc[UR14][R8.64], R12 ;  /* 0x0000000c080079a6 */ /* 0x0003e2000c10f38e */
[CC--:B--2---:R-:W-:Y:S03]  /*7130*/  LEA R6, P0, R0.reuse, R192.reuse, 0x2 ;  /* 0x000000c000067211 */ /* 0x0c4fe600078010ff */
[----:B------:R-:W-:Y:S01]  /*7140*/  REDG.E.ADD.F32.FTZ.RN.STRONG.GPU desc[UR14][R10.64], R13 ;  /* 0x0000000d0a0079a6 */ /* 0x000fe2000c10f38e */
[-C--:B------:R-:W-:Y:S02]  /*7150*/  LEA.HI.X.SX32 R7, R0, R193.reuse, 0x2, P0 ;  /* 0x000000c100077211 */ /* 0x080fe400000f16ff */
[CC--:B------:R-:W-:Y:S03]  /*7160*/  LEA R4, P0, R5.reuse, R192.reuse, 0x2 ;  /* 0x000000c005047211 */ /* 0x0c0fe600078010ff */
[----:B------:R2:W-:Y:S01]  /*7170*/  REDG.E.ADD.F32.FTZ.RN.STRONG.GPU desc[UR14][R6.64], R14 ;  /* 0x0000000e060079a6 */ /* 0x0005e2000c10f38e */
[-C--:B------:R-:W-:Y:S05]  /*7180*/  LEA.HI.X.SX32 R5, R5, R193.reuse, 0x2, P0 ;  /* 0x000000c105057211 */ /* 0x080fea00000f16ff */
[----:B------:R3:W-:Y:S04]  /*7190*/  REDG.E.ADD.F32.FTZ.RN.STRONG.GPU desc[UR14][R4.64], R15 ;  /* 0x0000000f040079a6 */ /* 0x0007e8000c10f38e */
[----:B------:R-:W-:Y:S04]  /*71a0*/  REDG.E.ADD.F32.FTZ.RN.STRONG.GPU desc[UR14][R192.64+0x100], R68 ;  /* 0x00010044c00079a6 */ /* 0x000fe8000c10f38e */
[----:B------:R-:W-:Y:S01]  /*71b0*/  REDG.E.ADD.F32.FTZ.RN.STRONG.GPU desc[UR14][R2.64+0x100], R69 ;  /* 0x00010045020079a6 */ /* 0x000fe2000c10f38e */
[----:B-1----:R-:W-:Y:S04]  /*71c0*/  VIADD R8, R156, 0x40 ;  /* 0x000000409c087836 */ /* 0x002fe80000000000 */
[C---:B------:R-:W-:Y:S01]  /*71d0*/  IMAD.IADD R0, R157.reuse, 0x1, R8 ;  /* 0x000000019d007824 */ /* 0x040fe200078e0208 */
[CC--:B--2---:R-:W-:Y:S04]  /*71e0*/  LEA R6, P0, R8.reuse, R192.reuse, 0x2 ;  /* 0x000000c008067211 */ /* 0x0c4fe800078010ff */
[-C--:B------:R-:W-:Y:S01]  /*71f0*/  LEA.HI.X.SX32 R7, R8, R193.reuse, 0x2, P0 ;  /* 0x000000c108077211 */ /* 0x080fe200000f16ff */
[C---:B---3--:R-:W-:Y:S01]  /*7200*/  IMAD.IADD R5, R157.reuse, 0x1, R0 ;  /* 0x000000019d057824 */ /* 0x048fe200078e0200 */
[CC--:B------:R-:W-:Y:S03]  /*7210*/  LEA R12, P0, R0.reuse, R192.reuse, 0x2 ;  /* 0x000000c0000c7211 */ /* 0x0c0fe600078010ff */
[----:B------:R1:W-:Y:S01]  /*7220*/  REDG.E.ADD.F32.FTZ.RN.STRONG.GPU desc[UR14][R6.64], R70 ;  /* 0x00000046060079a6 */ /* 0x0003e2000c10f38e */
[----:B------:R-:W-:Y:S01]  /*7230*/  IMAD.IADD R4, R157, 0x1, R5 ;  /* 0x000000019d047824 */ /* 0x000fe200078e0205 */
[-C--:B------:R-:W-:Y:S02]  /*7240*/  LEA.HI.X.SX32 R13, R0, R193.reuse, 0x2, P0 ;  /* 0x000000c1000d7211 */ /* 0x080fe400000f16ff */
[-C--:B------:R-:W-:Y:S01]  /*7250*/  LEA R8, P1, R5, R192.reuse, 0x2 ;  /* 0x000000c005087211 */ /* 0x080fe200078210ff */
[----:B------:R-:W-:Y:S01]  /*7260*/  IMAD.IADD R0, R157, 0x1, R4 ;  /* 0x000000019d007824 */ /* 0x000fe200078e0204 */
[CC--:B------:R-:W-:Y:S01]  /*7270*/  LEA R10, P0, R4.reuse, R192.reuse, 0x2 ;  /* 0x000000c0040a7211 */ /* 0x0c0fe200078010ff */
[----:B------:R-:W-:Y:S01]  /*7280*/  REDG.E.ADD.F32.FTZ.RN.STRONG.GPU desc[UR14][R12.64], R71 ;  /* 0x000000470c0079a6 */ /* 0x000fe2000c10f38e */
[-C--:B------:R-:W-:Y:S01]  /*7290*/  LEA.HI.X.SX32 R9, R5, R193.reuse, 0x2, P1 ;  /* 0x000000c105097211 */ /* 0x080fe200008f16ff */
[----:B------:R-:W-:Y:S01]  /*72a0*/  IMAD.IADD R5, R157, 0x1, R0 ;  /* 0x000000019d057824 */ /* 0x000fe200078e0200 */
[-C--:B------:R-:W-:Y:S01]  /*72b0*/  LEA.HI.X.SX32 R11, R4, R193.reuse, 0x2, P0 ;  /* 0x000000c1040b7211 */ /* 0x080fe200000f16ff */
[----:B------:R-:W-:Y:S04]  /*72c0*/  LDSM.16.MT88.4 R68, [R176+0x4000] ;  /* 0x00400000b044783b */ /* 0x000fe80000004200 */
[----:B------:R2:W-:Y:S04]  /*72d0*/  REDG.E.ADD.F32.FTZ.RN.STRONG.GPU desc[UR14][R8.64], R72 ;  /* 0x00000048080079a6 */ /* 0x0005e8000c10f38e */
[----:B------:R-:W-:Y:S01]  /*72e0*/  REDG.E.ADD.F32.FTZ.RN.STRONG.GPU desc[UR14][R10.64], R73 ;  /* 0x000000490a0079a6 */ /* 0x000fe2000c10f38e */
[CC--:B-1----:R-:W-:Y:S04]  /*72f0*/  LEA R6, P0, R0.reuse, R192.reuse, 0x2 ;  /* 0x000000c000067211 */ /* 0x0c2fe800078010ff */
[-C--:B------:R-:W-:Y:S02]  /*7300*/  LEA.HI.X.SX32 R7, R0, R193.reuse, 0x2, P0 ;  /* 0x000000c100077211 */ /* 0x080fe400000f16ff */
[CC--:B------:R-:W-:Y:S03]  /*7310*/  LEA R4, P0, R5.reuse, R192.reuse, 0x2 ;  /* 0x000000c005047211 */ /* 0x0c0fe600078010ff */
[----:B------:R1:W-:Y:S01]  /*7320*/  REDG.E.ADD.F32.FTZ.RN.STRONG.GPU desc[UR14][R6.64], R74 ;  /* 0x0000004a060079a6 */ /* 0x0003e2000c10f38e */
[-C--:B------:R-:W-:Y:S05]  /*7330*/  LEA.HI.X.SX32 R5, R5, R193.reuse, 0x2, P0 ;  /* 0x000000c105057211 */ /* 0x080fea00000f16ff */
[----:B------:R3:W-:Y:S01]  /*7340*/  REDG.E.ADD.F32.FTZ.RN.STRONG.GPU desc[UR14][R4.64], R75 ;  /* 0x0000004b040079a6 */ /* 0x0007e2000c10f38e */
[----:B--2---:R-:W-:Y:S03]  /*7350*/  VIADD R8, R156, 0x60 ;  /* 0x000000609c087836 */ /* 0x004fe60000000000 */
[----:B------:R-:W-:Y:S01]  /*7360*/  REDG.E.ADD.F32.FTZ.RN.STRONG.GPU desc[UR14][R192.64+0x180], R80 ;  /* 0x00018050c00079a6 */ /* 0x000fe2000c10f38e */
[C---:B------:R-:W-:Y:S03]  /*7370*/  IMAD.IADD R0, R157.reuse, 0x1, R8 ;  /* 0x000000019d007824 */ /* 0x040fe600078e0208 */
[----:B------:R-:W-:Y:S04]  /*7380*/  REDG.E.ADD.F32.FTZ.RN.STRONG.GPU desc[UR14][R2.64+0x180], R81 ;  /* 0x00018051020079a6 */ /* 0x000fe8000c10f38e */
[----:B------:R-:W-:Y:S01]  /*7390*/  LDSM.16.MT88.4 R72, [R181+0x1e800] ;  /* 0x01e80000b548783b */ /* 0x000fe20000004200 */
[CC--:B-1----:R-:W-:Y:S04]  /*73a0*/  LEA R6, P0, R8.reuse, R192.reuse, 0x2 ;  /* 0x000000c008067211 */ /* 0x0c2fe800078010ff */
        /* <DEDUP_REMOVED lines=45> */
[-C--:B------:R-:W-:Y:S01]  /*7680*/  LEA.HI.X.SX32 R7, R0, R193.reuse, 0x2, P0 ;  /* 0x000000c100077211 */ /* 0x080fe200000f16ff */
[----:B------:R-:W-:Y:S01]  /*7690*/  VIADD R0, R156, 0xa0 ;  /* 0x000000a09c007836 */ /* 0x000fe20000000000 */
[CC--:B------:R-:W-:Y:S03]  /*76a0*/  LEA R4, P0, R5.reuse, R192.reuse, 0x2 ;  /* 0x000000c005047211 */ /* 0x0c0fe600078010ff */
[----:B------:R1:W-:Y:S01]  /*76b0*/  REDG.E.ADD.F32.FTZ.RN.STRONG.GPU desc[UR14][R6.64], R90 ;  /* 0x0000005a060079a6 */ /* 0x0003e2000c10f38e */
[-C--:B------:R-:W-:Y:S05]  /*76c0*/  LEA.HI.X.SX32 R5, R5, R193.reuse, 0x2, P0 ;  /* 0x000000c105057211 */ /* 0x080fea00000f16ff */
[----:B------:R3:W-:Y:S01]  /*76d0*/  REDG.E.ADD.F32.FTZ.RN.STRONG.GPU desc[UR14][R4.64], R91 ;  /* 0x0000005b040079a6 */ /* 0x0007e2000c10f38e */
[C---:B--2---:R-:W-:Y:S03]  /*76e0*/  IMAD.IADD R8, R157.reuse, 0x1, R0 ;  /* 0x000000019d087824 */ /* 0x044fe600078e0200 */
[----:B------:R-:W-:Y:S04]  /*76f0*/  REDG.E.ADD.F32.FTZ.RN.STRONG.GPU desc[UR14][R192.64+0x280], R96 ;  /* 0x00028060c00079a6 */ /* 0x000fe8000c10f38e */
[----:B------:R2:W-:Y:S04]  /*7700*/  REDG.E.ADD.F32.FTZ.RN.STRONG.GPU desc[UR14][R2.64+0x280], R97 ;  /* 0x00028061020079a6 */ /* 0x0005e8000c10f38e */
        /* <DEDUP_REMOVED lines=13> */
[----:B--2---:R-:W-:Y:S01]  /*77e0*/  IMAD.IADD R3, R157, 0x1, R0 ;  /* 0x000000019d037824 */ /* 0x004fe200078e0200 */
[----:B------:R-:W-:Y:S01]  /*77f0*/  LEA.HI.X.SX32 R9, R4, R193, 0x2, P2 ;  /* 0x000000c104097211 */ /* 0x000fe200010f16ff */
[----:B------:R-:W-:Y:S01]  /*7800*/  LDSM.16.MT88.4 R12, [R182+0x1e000] ;  /* 0x01e00000b60c783b */ /* 0x000fe20000004200 */
[----:B------:R-:W-:Y:S02]  /*7810*/  ISETP.GT.AND P2, PT, R197, R219, PT ;  /* 0x000000dbc500720c */ /* 0x000fe40003f44270 */
[CC--:B------:R-:W-:Y:S01]  /*7820*/  LEA R2, P0, R3.reuse, R192.reuse, 0x2 ;  /* 0x000000c003027211 */ /* 0x0c0fe200078010ff */
[----:B------:R-:W-:Y:S03]  /*7830*/  REDG.E.ADD.F32.FTZ.RN.STRONG.GPU desc[UR14][R10.64], R92 ;  /* 0x0000005c0a0079a6 */ /* 0x000fe6000c10f38e */
[-C--:B------:R-:W-:Y:S01]  /*7840*/  LEA.HI.X.SX32 R3, R3, R193.reuse, 0x2, P0 ;  /* 0x000000c103037211 */ /* 0x080fe200000f16ff */
[----:B------:R-:W-:Y:S04]  /*7850*/  REDG.E.ADD.F32.FTZ.RN.STRONG.GPU desc[UR14][R8.64], R93 ;  /* 0x0000005d080079a6 */ /* 0x000fe8000c10f38e */
[----:B------:R-:W-:Y:S01]  /*7860*/  LDSM.16.MT88.4 R8, [R176] ;  /* 0x00000000b008783b */ /* 0x000fe20000004200 */
[C---:B-1----:R-:W-:Y:S04]  /*7870*/  LEA R6, P1, R0.reuse, R192, 0x2 ;  /* 0x000000c000067211 */ /* 0x042fe800078210ff */
[----:B------:R-:W-:Y:S02]  /*7880*/  LEA.HI.X.SX32 R7, R0, R193, 0x2, P1 ;  /* 0x000000c100077211 */ /* 0x000fe400008f16ff */
[----:B------:R-:W-:Y:S02]  /*7890*/  LOP3.LUT R0, R197, 0x1, RZ, 0xc0, !PT ;  /* 0x00000001c5007812 */ /* 0x000fe400078ec0ff */
[----:B------:R-:W-:Y:S01]  /*78a0*/  @P4 IADD3 R216, P1, R216, -0x100, RZ ;  /* 0xffffff00d8d84810 */ /* 0x000fe20007f3e0ff */
[----:B------:R-:W-:Y:S01]  /*78b0*/  REDG.E.ADD.F32.FTZ.RN.STRONG.GPU desc[UR14][R6.64], R94 ;  /* 0x0000005e060079a6 */ /* 0x000fe2000c10f38e */
[----:B------:R-:W-:Y:S01]  /*78c0*/  ISETP.NE.U32.AND P0, PT, R0, 0x1, PT ;  /* 0x000000010000780c */ /* 0x000fe20003f05070 */
[C---:B------:R-:W-:Y:S01]  /*78d0*/  VIADD R0, R176.reuse, 0xffffa000 ;  /* 0xffffa000b0007836 */ /* 0x040fe20000000000 */
[----:B------:R-:W-:Y:S01]  /*78e0*/  @P4 IADD3.X R215, R215, -0x1, RZ, P1, !PT ;  /* 0xffffffffd7d74810 */ /* 0x000fe20000ffe4ff */
[----:B------:R-:W1:Y:S04]  /*78f0*/  LDSM.16.MT88.4 R4, [R181+0x1e000] ;  /* 0x01e00000b504783b */ /* 0x000e680000004200 */
[----:B------:R2:W-:Y:S04]  /*7900*/  REDG.E.ADD.F32.FTZ.RN.STRONG.GPU desc[UR14][R2.64], R95 ;  /* 0x0000005f020079a6 */ /* 0x0005e8000c10f38e */
[----:B------:R-:W-:Y:S02]  /*7910*/  LDSM.16.MT88.4 R92, [R176+0x3800] ;  /* 0x00380000b05c783b */ /* 0x000fe40000004200 */
[----:B------:R-:W-:Y:S02]  /*7920*/  @P0 VIADD R0, R176, 0x6000 ;  /* 0x00006000b0000836 */ /* 0x000fe40000000000 */
[----:B--2---:R-:W-:Y:S04]  /*7930*/  VIADD R2, R197, 0xffffffff ;  /* 0xffffffffc5027836 */ /* 0x004fe80000000000 */
[----:B------:R-:W-:Y:S01]  /*7940*/  IMAD.MOV.U32 R197, RZ, RZ, R2 ;  /* 0x000000ffffc57224 */ /* 0x000fe200078e0002 */
        /* <DEDUP_REMOVED lines=32> */
[----:B------:R4:W3:Y:S05]  /*7b50*/  LDSM.16.MT88.4 R72, [R176+0x5800] ;  /* 0x00580000b048783b */ /* 0x0008ea0000004200 */
[-C--:B-1----:R-:W-:Y:S06]  /*7b60*/  HMMA.16816.F32 R100, R4, R8.reuse, R100 ;  /* 0x000000080464723c */ /* 0x082fec0000001864 */
[C---:B------:R-:W-:Y:S06]  /*7b70*/  HMMA.16816.F32 R104, R12.reuse, R8, R104 ;  /* 0x000000080c68723c */ /* 0x040fec0000001868 */
[-C--:B------:R-:W-:Y:S06]  /*7b80*/  HMMA.16816.F32 R108, R12, R10.reuse, R108 ;  /* 0x0000000a0c6c723c */ /* 0x080fec000000186c */
[C---:B------:R-:W-:Y:S05]  /*7b90*/  HMMA.16816.F32 R112, R4.reuse, R10, R112 ;  /* 0x0000000a0470723c */ /* 0x040fea0000001870 */
[----:B----4-:R-:W-:Y:S01]  /*7ba0*/  IMAD.MOV.U32 R176, RZ, RZ, R0 ;  /* 0x000000ffffb07224 */ /* 0x010fe200078e0000 */
        /* <DEDUP_REMOVED lines=22> */
[----:B------:R-:W-:Y:S11]  /*7d10*/  @P2 BRA `(.L_x_563) ;  /* 0xffffffc000c02947 */ /* 0x000ff6000383ffff */
[----:B------:R-:W-:Y:S01]  /*7d20*/  BAR.SYNC.DEFER_BLOCKING 0x0 ;  /* 0x0000000000007b1d */ /* 0x000fe20000010000 */
[----:B------:R-:W-:-:S05]  /*7d30*/  ISETP.NE.AND P0, PT, R237, -0x1, PT ;  /* 0xffffffffed00780c */ /* 0x000fca0003f05270 */
[----:B------:R-:W-:Y:S01]  /*7d40*/  ULDC UR6, c[0x0][0x38c] ;  /* 0x0000e30000067ab9 */ /* 0x000fe20000000800 */
[----:B------:R-:W-:Y:S01]  /*7d50*/  ULDC UR4, c[0x0][0x390] ;  /* 0x0000e40000047ab9 */ /* 0x000fe20000000800 */
        /* <DEDUP_REMOVED lines=78> */
[----:B------:R-:W-:Y:S01]  /*8240*/  FMUL.FTZ R3, R33, UR6 ;  /* 0x0000000621037c20 */ /* 0x000fe20008410000 */
[----:B------:R-:W-:Y:S01]  /*8250*/  F2FP.F16.F32.PACK_AB R17, R17, R124 ;  /* 0x0000007c1111723e */ /* 0x000fe200000000ff */
[----:B------:R1:W-:Y:S01]  /*8260*/  STS [R229+0x400], R26 ;  /* 0x0004001ae5007388 */ /* 0x0003e20000000800 */
[----:B------:R-:W-:Y:S01]  /*8270*/  F2FP.F16.F32.PACK_AB R16, R16, R126 ;  /* 0x0000007e1010723e */ /* 0x000fe200000000ff */
[----:B------:R-:W-:Y:S01]  /*8280*/  FMUL.FTZ R78, R34, UR6 ;  /* 0x00000006224e7c20 */ /* 0x000fe20008410000 */
[----:B------:R-:W-:Y:S01]  /*8290*/  FMUL.FTZ R2, R35, UR6 ;  /* 0x0000000623027c20 */ /* 0x000fe20008410000 */
[----:B------:R-:W-:Y:S01]  /*82a0*/  STS [R228+0x1000], R29 ;  /* 0x0010001de4007388 */ /* 0x000fe20000000800 */
[----:B------:R-:W-:Y:S01]  /*82b0*/  F2FP.F16.F32.PACK_AB R15, R15, R132 ;  /* 0x000000840f0f723e */ /* 0x000fe200000000ff */
[----:B------:R-:W-:Y:S01]  /*82c0*/  FMUL.FTZ R75, R36, UR6 ;  /* 0x00000006244b7c20 */ /* 0x000fe20008410000 */
[----:B------:R-:W-:Y:S01]  /*82d0*/  F2FP.F16.F32.PACK_AB R14, R14, R134 ;  /* 0x000000860e0e723e */ /* 0x000fe200000000ff */
        /* <DEDUP_REMOVED lines=9> */
[----:B------:R-:W-:Y:S01]  /*8370*/  FMUL.FTZ R72, R39, UR6 ;  /* 0x0000000627487c20 */ /* 0x000fe20008410000 */
[----:B------:R-:W-:Y:S01]  /*8380*/  FMUL.FTZ R70, R41, UR6 ;  /* 0x0000000629467c20 */ /* 0x000fe20008410000 */
[----:B------:R-:W-:Y:S01]  /*8390*/  FMUL.FTZ R69, R42, UR6 ;  /* 0x000000062a457c20 */ /* 0x000fe20008410000 */
        /* <DEDUP_REMOVED lines=14> */
[----:B------:R-:W-:Y:S01]  /*8480*/  F2FP.F16.F32.PACK_AB R3, R3, R79 ;  /* 0x0000004f0303723e */ /* 0x000fe200000000ff */
[----:B------:R-:W-:Y:S01]  /*8490*/  FMUL.FTZ R49, R44, UR6 ;  /* 0x000000062c317c20 */ /* 0x000fe20008410000 */
[----:B------:R-:W-:Y:S01]  /*84a0*/  STS [R228+0x3000], R21 ;  /* 0x00300015e4007388 */ /* 0x000fe20000000800 */
[----:B------:R-:W-:Y:S01]  /*84b0*/  F2FP.F16.F32.PACK_AB R2, R2, R78 ;  /* 0x0000004e0202723e */ /* 0x000fe200000000ff */
[----:B------:R-:W-:Y:S01]  /*84c0*/  FMUL.FTZ R40, R45, UR6 ;  /* 0x000000062d287c20 */ /* 0x000fe20008410000 */
[----:B------:R-:W-:Y:S01]  /*84d0*/  FMUL.FTZ R48, R46, UR6 ;  /* 0x000000062e307c20 */ /* 0x000fe20008410000 */
        /* <DEDUP_REMOVED lines=24> */
[----:B------:R2:W-:Y:S01]  /*8660*/  STS [R229+0x4400], R10 ;  /* 0x0044000ae5007388 */ /* 0x0005e20000000800 */
[----:B------:R-:W-:Y:S01]  /*8670*/  FMUL.FTZ R35, R59, UR6 ;  /* 0x000000063b237c20 */ /* 0x000fe20008410000 */
[----:B------:R-:W-:Y:S01]  /*8680*/  F2FP.F16.F32.PACK_AB R42, R42, R68 ;  /* 0x000000442a2a723e */ /* 0x000fe200000000ff */
[----:B-1----:R-:W1:Y:S01]  /*8690*/  @P0 LDC.64 R26, c[0x0][0x458] ;  /* 0x00011600ff1a0b82 */ /* 0x002e620000000a00 */
        /* <DEDUP_REMOVED lines=8> */
[----:B------:R3:W-:Y:S01]  /*8720*/  STS [R229+0x5000], R9 ;  /* 0x00500009e5007388 */ /* 0x0007e20000000800 */
        /* <DEDUP_REMOVED lines=8> */
[----:B------:R-:W-:-:S02]  /*87b0*/  F2FP.F16.F32.PACK_AB R33, R33, R66 ;  /* 0x000000422121723e */ /* 0x000fc400000000ff */
[----:B------:R-:W-:Y:S01]  /*87c0*/  F2FP.F16.F32.PACK_AB R36, R36, R56 ;  /* 0x000000382424723e */ /* 0x000fe200000000ff */
[----:B------:R-:W-:Y:S01]  /*87d0*/  STS [R228+0x6400], R6 ;  /* 0x00640006e4007388 */ /* 0x000fe20000000800 */
[----:B--2---:R-:W2:Y:S01]  /*87e0*/  @P0 LDC.64 R10, c[0x0][0x450] ;  /* 0x00011400ff0a0b82 */ /* 0x004ea20000000a00 */
[----:B------:R-:W-:Y:S02]  /*87f0*/  F2FP.F16.F32.PACK_AB R35, R35, R58 ;  /* 0x0000003a2323723e */ /* 0x000fe400000000ff */
[----:B------:R-:W-:Y:S01]  /*8800*/  STS [R229+0x6000], R3 ;  /* 0x00600003e5007388 */ /* 0x000fe20000000800 */
[----:B------:R-:W-:Y:S02]  /*8810*/  F2FP.F16.F32.PACK_AB R60, R61, R60 ;  /* 0x0000003c3d3c723e */ /* 0x000fe400000000ff */
[----:B------:R-:W-:Y:S01]  /*8820*/  F2FP.F16.F32.PACK_AB R62, R63, R62 ;  /* 0x0000003e3f3e723e */ /* 0x000fe200000000ff */
[----:B------:R4:W-:Y:S04]  /*8830*/  STS [R229+0x6400], R2 ;  /* 0x00640002e5007388 */ /* 0x0009e80000000800 */
[----:B------:R-:W-:Y:S01]  /*8840*/  STS [R228+0x7000], R5 ;  /* 0x00700005e4007388 */ /* 0x000fe20000000800 */
[----:B---3--:R-:W-:-:S03]  /*8850*/  SHF.R.S32.HI R9, RZ, 0x1f, R238 ;  /* 0x0000001fff097819 */ /* 0x008fc600000114ee */
[----:B------:R3:W-:Y:S04]  /*8860*/  STS [R228+0x7400], R4 ;  /* 0x00740004e4007388 */ /* 0x0007e80000000800 */
[----:B------:R1:W-:Y:S04]  /*8870*/  STS [R229+0x7000], R0 ;  /* 0x00700000e5007388 */ /* 0x0003e80000000800 */
[----:B------:R-:W-:Y:S04]  /*8880*/  STS [R229+0x7400], R32 ;  /* 0x00740020e5007388 */ /* 0x000fe80000000800 */
[----:B------:R-:W-:Y:S04]  /*8890*/  STS [R228+0x8000], R46 ;  /* 0x0080002ee4007388 */ /* 0x000fe80000000800 */
[----:B------:R-:W-:Y:S01]  /*88a0*/  STS [R228+0x8400], R45 ;  /* 0x0084002de4007388 */ /* 0x000fe20000000800 */
[----:B----4-:R-:W-:-:S03]  /*88b0*/  @P0 IADD3 R2, R226, R237, RZ ;  /* 0x000000ede2020210 */ /* 0x010fc60007ffe0ff */
[----:B------:R-:W-:Y:S04]  /*88c0*/  STS [R229+0x8000], R42 ;  /* 0x0080002ae5007388 */ /* 0x000fe80000000800 */
[----:B------:R4:W-:Y:S01]  /*88d0*/  STS [R229+0x8400], R41 ;  /* 0x00840029e5007388 */ /* 0x0009e20000000800 */
[----:B---3--:R-:W-:-:S03]  /*88e0*/  @P0 IADD3 R4, R226, R237, RZ ;  /* 0x000000ede2040210 */ /* 0x008fc60007ffe0ff */
[----:B------:R-:W-:Y:S01]  /*88f0*/  STS [R228+0x9000], R44 ;  /* 0x0090002ce4007388 */ /* 0x000fe20000000800 */
[----:B-1----:R-:W-:Y:S02]  /*8900*/  @P0 IMAD R0, R2, R27, RZ ;  /* 0x0000001b02000224 */ /* 0x002fe400078e02ff */
[C---:B--2---:R-:W-:Y:S01]  /*8910*/  @P0 IMAD R6, R4.reuse, R11, RZ ;  /* 0x0000000b04060224 */ /* 0x044fe200078e02ff */
[----:B------:R-:W-:Y:S01]  /*8920*/  STS [R228+0x9400], R43 ;  /* 0x0094002be4007388 */ /* 0x000fe20000000800 */
[----:B------:R-:W-:-:S03]  /*8930*/  @P0 IMAD.WIDE.U32 R4, R4, R10, RZ ;  /* 0x0000000a04040225 */ /* 0x000fc600078e00ff */
[----:B------:R1:W-:Y:S01]  /*8940*/  STS [R229+0x9000], R40 ;  /* 0x00900028e5007388 */ /* 0x0003e20000000800 */
[----:B------:R-:W-:Y:S01]  /*8950*/  @P0 IMAD.WIDE.U32 R2, R2, R26, RZ ;  /* 0x0000001a02020225 */ /* 0x000fe200078e00ff */
[----:B------:R-:W-:Y:S02]  /*8960*/  @P0 IADD3 R8, R5, R6, RZ ;  /* 0x0000000605080210 */ /* 0x000fe40007ffe0ff */
[----:B------:R2:W-:Y:S01]  /*8970*/  STS [R229+0x9400], R39 ;  /* 0x00940027e5007388 */ /* 0x0005e20000000800 */
[----:B------:R-:W-:-:S03]  /*8980*/  @P0 MOV R7, R4 ;  /* 0x0000000400070202 */ /* 0x000fc60000000f00 */
[----:B------:R2:W-:Y:S04]  /*8990*/  STS [R228+0xa000], R38 ;  /* 0x00a00026e4007388 */ /* 0x0005e80000000800 */
[----:B------:R2:W-:Y:S01]  /*89a0*/  STS [R228+0xa400], R37 ;  /* 0x00a40025e4007388 */ /* 0x0005e20000000800 */
[----:B----4-:R-:W-:-:S03]  /*89b0*/  @P0 IADD3 R41, R3, R0, RZ ;  /* 0x0000000003290210 */ /* 0x010fc60007ffe0ff */
[----:B------:R2:W-:Y:S04]  /*89c0*/  STS [R229+0xa000], R34 ;  /* 0x00a00022e5007388 */ /* 0x0005e80000000800 */
[----:B------:R2:W-:Y:S04]  /*89d0*/  STS [R229+0xa400], R33 ;  /* 0x00a40021e5007388 */ /* 0x0005e80000000800 */
[----:B------:R2:W-:Y:S01]  /*89e0*/  STS [R228+0xb000], R36 ;  /* 0x00b00024e4007388 */ /* 0x0005e20000000800 */
[----:B-1----:R-:W-:-:S03]  /*89f0*/  @P0 MOV R40, R2 ;  /* 0x0000000200280202 */ /* 0x002fc60000000f00 */
        /* <DEDUP_REMOVED lines=10> */
[C---:B------:R-:W-:Y:S02]  /*8aa0*/  IMAD R5, R238.reuse, R5, R6 ;  /* 0x00000005ee057224 */ /* 0x040fe400078e0206 */
[----:B------:R-:W-:-:S05]  /*8ab0*/  IMAD.WIDE.U32 R2, R238, R4, R2 ;  /* 0x00000004ee027225 */ /* 0x000fca00078e0002 */
[----:B------:R-:W-:Y:S02]  /*8ac0*/  IADD3 R8, R3, R5, RZ ;  /* 0x0000000503087210 */ /* 0x000fe40007ffe0ff */
[----:B------:R-:W-:Y:S02]  /*8ad0*/  MOV R7, R2 ;  /* 0x0000000200077202 */ /* 0x000fe40000000f00 */
.L_x_564:
        /* <DEDUP_REMOVED lines=12> */
[----:B------:R-:W-:-:S07]  /*8ba0*/  MOV R40, R2 ;  /* 0x0000000200287202 */ /* 0x000fce0000000f00 */
.L_x_565:
[----:B------:R1:W-:Y:S01]  /*8bb0*/  STS [R229+0xb000], R60 ;  /* 0x00b0003ce5007388 */ /* 0x0003e20000000800 */
[----:B------:R-:W-:Y:S01]  /*8bc0*/  SHF.R.S32.HI R25, RZ, 0x1f, R233 ;  /* 0x0000001fff197819 */ /* 0x000fe200000114e9 */
[--C-:B------:R-:W-:Y:S01]  /*8bd0*/  IMAD.MOV.U32 R4, RZ, RZ, R206.reuse ;  /* 0x000000ffff047224 */ /* 0x100fe200078e00ce */
[----:B------:R-:W-:Y:S01]  /*8be0*/  SHF.R.S32.HI R5, RZ, 0x1f, R206 ;  /* 0x0000001fff057819 */ /* 0x000fe200000114ce */
[----:B------:R1:W-:Y:S01]  /*8bf0*/  STS [R229+0xb400], R62 ;  /* 0x00b4003ee5007388 */ /* 0x0003e20000000800 */
[----:B------:R-:W-:Y:S01]  /*8c00*/  SHF.R.S32.HI R43, RZ, 0x1f, R252 ;  /* 0x0000001fff2b7819 */ /* 0x000fe200000114fc */
[-C--:B------:R-:W-:Y:S01]  /*8c10*/  IMAD R0, R25, R10.reuse, RZ ;  /* 0x0000000a19007224 */ /* 0x080fe200078e02ff */
[----:B------:R-:W-:Y:S01]  /*8c20*/  ULDC.64 UR6, c[0x0][0x468] ;  /* 0x00011a0000067ab9 */ /* 0x000fe20000000a00 */
[----:B------:R-:W-:Y:S01]  /*8c30*/  BAR.SYNC.DEFER_BLOCKING 0x0 ;  /* 0x0000000000007b1d */ /* 0x000fe20000010000 */
[----:B------:R-:W-:Y:S01]  /*8c40*/  IMAD.WIDE.U32 R2, R233, R10, R4 ;  /* 0x0000000ae9027225 */ /* 0x000fe200078e0004 */
[----:B------:R-:W-:-:S03]  /*8c50*/  SHF.R.S32.HI R42, RZ, 0x1f, R223 ;  /* 0x0000001fff2a7819 */ /* 0x000fc600000114df */
[----:B------:R-:W-:Y:S01]  /*8c60*/  IMAD R6, R233, R11, R0 ;  /* 0x0000000be9067224 */ /* 0x000fe200078e0200 */
[----:B------:R-:W-:Y:S01]  /*8c70*/  IADD3 R2, P0, R7, R2, RZ ;  /* 0x0000000207027210 */ /* 0x000fe20007f1e0ff */
[----:B------:R-:W-:Y:S01]  /*8c80*/  IMAD R0, R222, -0x40, R199 ;  /* 0xffffffc0de007824 */ /* 0x000fe200078e02c7 */
[----:B------:R-:W-:Y:S01]  /*8c90*/  IADD3 R7, R223, 0x20, RZ ;  /* 0x00000020df077810 */ /* 0x000fe20007ffe0ff */
[----:B------:R-:W-:Y:S01]  /*8ca0*/  BSSY B0, `(.L_x_566) ;  /* 0x0000025000007945 */ /* 0x000fe20003800000 */
[----:B------:R-:W-:Y:S01]  /*8cb0*/  IADD3.X R3, R8, R3, R6, P0, !PT ;  /* 0x0000000308037210 */ /* 0x000fe200007fe406 */
[----:B------:R-:W-:Y:S01]  /*8cc0*/  IMAD R6, R43, UR6, RZ ;  /* 0x000000062b067c24 */ /* 0x000fe2000f8e02ff */
[-C--:B------:R-:W-:Y:S02]  /*8cd0*/  ISETP.GE.AND P4, PT, R223, R0.reuse, PT ;  /* 0x00000000df00720c */ /* 0x080fe40003f86270 */
[----:B------:R-:W-:Y:S01]  /*8ce0*/  ISETP.GE.AND P3, PT, R7, R0, PT ;  /* 0x000000000700720c */ /* 0x000fe20003f66270 */
[----:B------:R-:W-:-:S02]  /*8cf0*/  IMAD R0, R252, UR7, R6 ;  /* 0x00000007fc007c24 */ /* 0x000fc4000f8e0206 */
[----:B------:R-:W-:-:S04]  /*8d00*/  IMAD.WIDE.U32 R6, R252, UR6, R2 ;  /* 0x00000006fc067c25 */ /* 0x000fc8000f8e0002 */
[----:B------:R-:W-:Y:S01]  /*8d10*/  IMAD.IADD R24, R0, 0x1, R7 ;  /* 0x0000000100187824 */ /* 0x000fe200078e0207 */
[----:B--2---:R1:W2:Y:S04]  /*8d20*/  LDS.128 R36, [R196+0x13000] ;  /* 0x01300000c4247984 */ /* 0x0042a80000000c00 */
[----:B------:R1:W3:Y:S04]  /*8d30*/  LDS.128 R32, [R196+0x15000] ;  /* 0x01500000c4207984 */ /* 0x0002e80000000c00 */
[----:B------:R1:W4:Y:S04]  /*8d40*/  LDS.128 R28, [R196+0x17000] ;  /* 0x01700000c41c7984 */ /* 0x0003280000000c00 */
[----:B------:R1:W1:Y:S04]  /*8d50*/  LDS.128 R52, [R196+0x18000] ;  /* 0x01800000c4347984 */ /* 0x0002680000000c00 */
        /* <DEDUP_REMOVED lines=14> */
[C---:B------:R-:W-:Y:S01]  /*8e40*/  IMAD R0, R223.reuse, R11, R0 ;  /* 0x0000000bdf007224 */ /* 0x040fe200078e0200 */
        /* <DEDUP_REMOVED lines=10> */
.L_x_567:
[----:B------:R-:W-:Y:S05]  /*8ef0*/  BSYNC B0 ;  /* 0x0000000000007941 */ /* 0x000fea0003800000 */
.L_x_566:
[----:B------:R-:W-:Y:S04]  /*8f00*/  BSSY B0, `(.L_x_568) ;  /* 0x0000014000007945 */ /* 0x000fe80003800000 */
        /* <DEDUP_REMOVED lines=9> */
[----:B------:R-:W-:Y:S02]  /*8fa0*/  IMAD R8, R2, R10, RZ ;  /* 0x0000000a02087224 */ /* 0x000fe400078e02ff */
[----:B------:R-:W-:-:S04]  /*8fb0*/  IMAD.MOV.U32 R2, RZ, RZ, R6 ;  /* 0x000000ffff027224 */ /* 0x000fc800078e0006 */
        /* <DEDUP_REMOVED lines=8> */
.L_x_569:
[----:B------:R-:W-:Y:S05]  /*9040*/  BSYNC B0 ;  /* 0x0000000000007941 */ /* 0x000fea0003800000 */
.L_x_568:
[-C--:B--2---:R-:W-:Y:S01]  /*9050*/  IMAD.WIDE.U32 R2, R233, R26.reuse, R4 ;  /* 0x0000001ae9027225 */ /* 0x084fe200078e0004 */
[----:B------:R-:W-:Y:S01]  /*9060*/  ULDC.64 UR6, c[0x0][0x470] ;  /* 0x00011c0000067ab9 */ /* 0x000fe20000000a00 */
[----:B------:R-:W-:Y:S02]  /*9070*/  BSSY B0, `(.L_x_570) ;  /* 0x000001a000007945 */ /* 0x000fe40003800000 */
[----:B------:R-:W-:Y:S01]  /*9080*/  IMAD R0, R25, R26, RZ ;  /* 0x0000001a19007224 */ /* 0x000fe200078e02ff */
[----:B------:R-:W-:-:S03]  /*9090*/  IADD3 R2, P0, R40, R2, RZ ;  /* 0x0000000228027210 */ /* 0x000fc60007f1e0ff */
[----:B------:R-:W-:-:S05]  /*90a0*/  IMAD R0, R233, R27, R0 ;  /* 0x0000001be9007224 */ /* 0x000fca00078e0200 */
        /* <DEDUP_REMOVED lines=22> */
.L_x_571:
[----:B------:R-:W-:Y:S05]  /*9210*/  BSYNC B0 ;  /* 0x0000000000007941 */ /* 0x000fea0003800000 */
.L_x_570:
        /* <DEDUP_REMOVED lines=16> */
[----:B-1----:R1:W-:Y:S04]  /*9320*/  @!P2 STG.E.128 desc[UR14][R2.64], R64 ;  /* 0x000000400200a986 */ /* 0x0023e8000c101d0e */
[----:B------:R1:W-:Y:S04]  /*9330*/  @!P1 STG.E.128 desc[UR14][R2.64+0x80], R60 ;  /* 0x0000803c02009986 */ /* 0x0003e8000c101d0e */
[----:B------:R1:W-:Y:S02]  /*9340*/  @!P0 STG.E.128 desc[UR14][R2.64+0x100], R56 ;  /* 0x0001003802008986 */ /* 0x0003e4000c101d0e */
.L_x_542:
[----:B------:R-:W-:Y:S05]  /*9350*/  BSYNC B1 ;  /* 0x0000000000017941 */ /* 0x000fea0003800000 */
.L_x_528:
[----:B------:R-:W3:Y:S02]  /*9360*/  LDC R0, c[0x0][0xc] ;  /* 0x00000300ff007b82 */ /* 0x000ee40000000800 */
[----:B---3--:R-:W-:-:S04]  /*9370*/  IADD3 R222, R0, R222, RZ ;  /* 0x000000de00de7210 */ /* 0x008fc80007ffe0ff */
[----:B------:R-:W-:-:S13]  /*9380*/  ISETP.GE.AND P0, PT, R222, UR12, PT ;  /* 0x0000000cde007c0c */ /* 0x000fda000bf06270 */
[----:B------:R-:W-:Y:S05]  /*9390*/  @P0 BRA `(.L_x_572) ;  /* 0x0000000000040947 */ /* 0x000fea0003800000 */
[----:B------:R-:W-:Y:S05]  /*93a0*/  BRA `(.L_x_573) ;  /* 0xffffff74004c7947 */ /* 0x000fea000383ffff */
.L_x_572:
[----:B------:R-:W-:Y:S05]  /*93b0*/  EXIT ;  /* 0x000000000000794d */ /* 0x000fea0003800000 */
.L_x_574:
        /* <DEDUP_REMOVED lines=12> */
.L_x_818:


//--------------------- .text._ZN5flash44flash_bwd_dq_dk_dv_loop_seqk_parallel_kernelI23Flash_bwd_kernel_traitsILi192ELi64ELi64ELi8ELi4ELi2ELi2ELb0ELb0EN7cutlass6half_tE19Flash_kernel_traitsILi192ELi64ELi64ELi8ES3_EELb0ELb1ELb0ELb0ELb0ELb0ELb1EEEvNS_16Flash_bwd_paramsE --------------------------
	.section	.text._ZN5flash44flash_bwd_dq_dk_dv_loop_seqk_parallel_kernelI23Flash_bwd_kernel_traitsILi192ELi64ELi64ELi8ELi4ELi2ELi2ELb0ELb0EN7cutlass6half_tE19Flash_kernel_traitsILi192ELi64ELi64ELi8ES3_EELb0ELb1ELb0ELb0ELb0ELb0ELb1EEEvNS_16Flash_bwd_paramsE,"ax",@progbits
	.align	128
        .global         _ZN5flash44flash_bwd_dq_dk_dv_loop_seqk_parallel_kernelI23Flash_bwd_kernel_traitsILi192ELi64ELi64ELi8ELi4ELi2ELi2ELb0ELb0EN7cutlass6half_tE19Flash_kernel_traitsILi192ELi64ELi64ELi8ES3_EELb0ELb1ELb0ELb0ELb0ELb0ELb1EEEvNS_16Flash_bwd_paramsE
        .type           _ZN5flash44flash_bwd_dq_dk_dv_loop_seqk_parallel_kernelI23Flash_bwd_kernel_traitsILi192ELi64ELi64ELi8ELi4ELi2ELi2ELb0ELb0EN7cutlass6half_tE19Flash_kernel_traitsILi192ELi64ELi64ELi8ES3_EELb0ELb1ELb0ELb0ELb0ELb0ELb1EEEvNS_16Flash_bwd_paramsE,@function
        .size           _ZN5flash44flash_bwd_dq_dk_dv_loop_seqk_parallel_kernelI23Flash_bwd_kernel_traitsILi192ELi64ELi64ELi8ELi4ELi2ELi2ELb0ELb0EN7cutlass6half_tE19Flash_kernel_traitsILi192ELi64ELi64ELi8ES3_EELb0ELb1ELb0ELb0ELb0ELb0ELb1EEEvNS_16Flash_bwd_paramsE,(.L_x_819 - _ZN5flash44flash_bwd_dq_dk_dv_loop_seqk_parallel_kernelI23Flash_bwd_kernel_traitsILi192ELi64ELi64ELi8ELi4ELi2ELi2ELb0ELb0EN7cutlass6half_tE19Flash_kernel_traitsILi192ELi64ELi64ELi8ES3_EELb0ELb1ELb0ELb0ELb0ELb0ELb1EEEvNS_16Flash_bwd_paramsE)
        .other          _ZN5flash44flash_bwd_dq_dk_dv_loop_seqk_parallel_kernelI23Flash_bwd_kernel_traitsILi192ELi64ELi64ELi8ELi4ELi2ELi2ELb0ELb0EN7cutlass6half_tE19Flash_kernel_traitsILi192ELi64ELi64ELi8ES3_EELb0ELb1ELb0ELb0ELb0ELb0ELb1EEEvNS_16Flash_bwd_paramsE,@"STO_CUDA_ENTRY STV_DEFAULT"
_ZN5flash44flash_bwd_dq_dk_dv_loop_seqk_parallel_kernelI23Flash_bwd_kernel_traitsILi192ELi64ELi64ELi8ELi4ELi2ELi2ELb0ELb0EN7cutlass6half_tE19Flash_kernel_traitsILi192ELi64ELi64ELi8ES3_EELb0ELb1ELb0ELb0ELb0ELb0ELb1EEEvNS_16Flash_bwd_paramsE:
.text._ZN5flash44flash_bwd_dq_dk_dv_loop_seqk_parallel_kernelI23Flash_bwd_kernel_traitsILi192ELi64ELi64ELi8ELi4ELi2ELi2ELb0ELb0EN7cutlass6half_tE19Flash_kernel_traitsILi192ELi64ELi64ELi8ES3_EELb0ELb1ELb0ELb0ELb0ELb0ELb1EEEvNS_16Flash_bwd_paramsE:
        /* <DEDUP_REMOVED lines=145> */
.L_x_621:
        /* <DEDUP_REMOVED lines=47> */
.L_x_575:
        /* <DEDUP_REMOVED lines=129> */
.L_x_577:
        /* <DEDUP_REMOVED lines=13> */
.L_x_578:
        /* <DEDUP_REMOVED lines=10> */
.L_x_579:
[----:B------:R-:W-:-:S04]  /*1580*/  IMAD R36, R212, R22, R209 ;  /* 0x00000016d4247224 */ /* 0x000fc800078e02d1 */
[----:B------:R-:W-:-:S07]  /*1590*/  IMAD R36, R36, R29, RZ ;  /* 0x0000001d24247224 */ /* 0x000fce00078e02ff */
.L_x_580:
        /* <DEDUP_REMOVED lines=91> */
.L_x_582:
        /* <DEDUP_REMOVED lines=12> */
.L_x_583:
        /* <DEDUP_REMOVED lines=32> */
.L_x_585:
[----:B------:R-:W-:Y:S05]  /*1e10*/  BSYNC B0 ;  /* 0x0000000000007941 */ /* 0x000fea0003800000 */
.L_x_584:
        /* <DEDUP_REMOVED lines=20> */
.L_x_587:
[----:B------:R-:W-:Y:S05]  /*1f60*/  BSYNC B0 ;  /* 0x0000000000007941 */ /* 0x000fea0003800000 */
.L_x_586:
        /* <DEDUP_REMOVED lines=28> */
.L_x_589:
[----:B------:R-:W-:Y:S05]  /*2130*/  BSYNC B0 ;  /* 0x0000000000007941 */ /* 0x000fea0003800000 */
.L_x_588:
        /* <DEDUP_REMOVED lines=20> */
.L_x_581:
        /* <DEDUP_REMOVED lines=33> */
.L_x_592:
[----:B------:R-:W-:Y:S05]  /*2490*/  BSYNC B0 ;  /* 0x0000000000007941 */ /* 0x000fea0003800000 */
.L_x_591:
        /* <DEDUP_REMOVED lines=38> */
.L_x_594:
[----:B------:R-:W-:Y:S05]  /*2700*/  BSYNC B0 ;  /* 0x0000000000007941 */ /* 0x000fea0003800000 */
.L_x_593:
        /* <DEDUP_REMOVED lines=16> */
.L_x_596:
        /* <DEDUP_REMOVED lines=29> */
.L_x_597:
[----:B------:R-:W-:Y:S05]  /*29e0*/  BSYNC B0 ;  /* 0x0000000000007941 */ /* 0x000fea0003800000 */
.L_x_595:
        /* <DEDUP_REMOVED lines=17> */
.L_x_599:
        /* <DEDUP_REMOVED lines=37> */
.L_x_600:
[----:B------:R-:W-:Y:S05]  /*2d50*/  BSYNC B0 ;  /* 0x0000000000007941 */ /* 0x000fea0003800000 */
.L_x_598:
        /* <DEDUP_REMOVED lines=59> */
.L_x_602:
[----:B------:R-:W-:Y:S05]  /*3110*/  BSYNC B0 ;  /* 0x0000000000007941 */ /* 0x000fea0003800000 */
.L_x_601:
        /* <DEDUP_REMOVED lines=41> */
.L_x_604:
[----:B------:R-:W-:Y:S05]  /*33b0*/  BSYNC B0 ;  /* 0x0000000000007941 */ /* 0x000fea0003800000 */
.L_x_603:
        /* <DEDUP_REMOVED lines=52> */
.L_x_606:
[----:B------:R-:W-:Y:S05]  /*3700*/  BSYNC B0 ;  /* 0x0000000000007941 */ /* 0x000fea0003800000 */
.L_x_605:
        /* <DEDUP_REMOVED lines=42> */
.L_x_608:
[----:B------:R-:W-:Y:S05]  /*39b0*/  BSYNC B0 ;  /* 0x0000000000007941 */ /* 0x000fea0003800000 */
.L_x_607:
[----:B------:R-:W2:Y:S01]  /*39c0*/  LDC R223, c[0x0][0x270] ;  /* 0x00009c00ffdf7b82 */ /* 0x000ea20000000800 */
[----:B------:R-:W-:Y:S01]  /*39d0*/  IMAD.MOV.U32 R190, RZ, RZ, 0x20 ;  /* 0x00000020ffbe7424 */ /* 0x000fe200078e00ff */
[----:B------:R-:W-:Y:S01]  /*39e0*/  R2P PR, R204, 0x6 ;  /* 0x00000006cc007804 */ /* 0x000fe20000000000 */
[----:B------:R-:W-:Y:S01]  /*39f0*/  VIADD R226, R203, 0x1 ;  /* 0x00000001cbe27836 */ /* 0x000fe20000000000 */
[----:B------:R-:W-:Y:S01]  /*3a00*/  ULDC UR4, c[0x0][0x2d0] ;  /* 0x0000b40000047ab9 */ /* 0x000fe20000000800 */
[----:B------:R-:W-:Y:S01]  /*3a10*/  IMAD.MOV.U32 R189, RZ, RZ, 0x40 ;  /* 0x00000040ffbd7424 */ /* 0x000fe200078e00ff */
[----:B------:R-:W-:Y:S01]  /*3a20*/  ULDC UR6, c[0x0][0x2dc] ;  /* 0x0000b70000067ab9 */ /* 0x000fe20000000800 */
        /* <DEDUP_REMOVED lines=67> */
[----:B------:R1:W5:Y:S04]  /*3e60*/  @!P5 LDG.E R236, desc[UR14][R12.64+0x20] ;  /* 0x0000200e0cecd981 */ /* 0x000368000c1e1900 */
[----:B--2---:R-:W0:Y:S02]  /*3e70*/  LDGDEPBAR ;  /* 0x00000000000079af */ /* 0x004e240000000000 */
.L_x_611:
[----:B------:R-:W0:Y:S01]  /*3e80*/  LDGDEPBAR ;  /* 0x00000000000079af */ /* 0x000e220000000000 */
[C---:B------:R-:W-:Y:S01]  /*3e90*/  IADD3 R150, R192.reuse, R190, RZ ;  /* 0x000000bec0967210 */ /* 0x040fe20007ffe0ff */
[C---:B-----5:R-:W-:Y:S01]  /*3ea0*/  FMUL.FTZ R168, R235.reuse, 1.4426950216293334961 ;  /* 0x3fb8aa3beba87820 */ /* 0x060fe20000410000 */
[-C--:B------:R-:W-:Y:S02]  /*3eb0*/  IADD3 R149, R192, R189.reuse, RZ ;  /* 0x000000bdc0957210 */ /* 0x080fe40007ffe0ff */
[----:B------:R-:W-:Y:S02]  /*3ec0*/  IADD3 R148, R150, R189, RZ ;  /* 0x000000bd96947210 */ /* 0x000fe40007ffe0ff */
[----:B------:R-:W-:Y:S02]  /*3ed0*/  FSETP.NEU.FTZ.AND P0, PT, R235, -INF , PT ;  /* 0xff800000eb00780b */ /* 0x000fe40003f1d000 */
[----:B------:R-:W-:Y:S02]  /*3ee0*/  SHF.L.U32 R169, R238, 0x6, RZ ;  /* 0x00000006eea97819 */ /* 0x000fe400000006ff */
[----:B------:R-:W-:Y:S02]  /*3ef0*/  FSEL R168, R168, RZ, P0 ;  /* 0x000000ffa8a87208 */ /* 0x000fe40000000000 */
[----:B------:R-:W-:Y:S02]  /*3f00*/  ISETP.GE.AND P2, PT, R169, R225, PT ;  /* 0x000000e1a900720c */ /* 0x000fe40003f46270 */
[----:B------:R-:W-:Y:S02]  /*3f10*/  FSETP.NEU.FTZ.AND P0, PT, R236, -INF , PT ;  /* 0xff800000ec00780b */ /* 0x000fe40003f1d000 */
[----:B------:R-:W-:Y:S02]  /*3f20*/  ISETP.LT.AND P2, PT, R224, R240, P2 ;  /* 0x000000f0e000720c */ /* 0x000fe40001741270 */
[----:B------:R-:W-:Y:S01]  /*3f30*/  ISETP.GT.AND P6, PT, R238, R227, PT ;  /* 0x000000e3ee00720c */ /* 0x000fe20003fc4270 */
[----:B------:R-:W-:Y:S04]  /*3f40*/  DEPBAR.LE SB0, 0x0 ;  /* 0x000080000000791a */ /* 0x000fe80000000000 */
[----:B------:R-:W-:Y:S06]  /*3f50*/  BAR.SYNC.DEFER_BLOCKING 0x0 ;  /* 0x0000000000007b1d */ /* 0x000fec0000010000 */
[----:B------:R-:W-:Y:S02]  /*3f60*/  @!P2 IADD3 R169, R226, R169, RZ ;  /* 0x000000a9e2a9a210 */ /* 0x000fe40007ffe0ff */
[----:B------:R-:W-:Y:S02]  /*3f70*/  @!P2 LEA R176, R215, R202, 0x6 ;  /* 0x000000cad7b0a211 */ /* 0x000fe400078e30ff */
[C---:B------:R-:W-:Y:S02]  /*3f80*/  @!P2 VIMNMX R177, R169.reuse, R240, PT ;  /* 0x000000f0a9b1a248 */ /* 0x040fe40003fe0100 */
[----:B------:R-:W-:Y:S02]  /*3f90*/  @!P2 VIADDMNMX R169, R169, 0x8, R240, PT ;  /* 0x00000008a9a9a846 */ /* 0x000fe400038001f0 */
[C---:B------:R-:W-:Y:S02]  /*3fa0*/  @!P2 ISETP.GE.AND P1, PT, R176.reuse, R177, PT ;  /* 0x000000b1b000a20c */ /* 0x040fe40003f26270 */
[C---:B------:R-:W-:Y:S02]  /*3fb0*/  @!P2 IADD3 R172, R176.reuse, 0x1, RZ ;  /* 0x00000001b0aca810 */ /* 0x040fe40007ffe0ff */
[----:B------:R-:W-:Y:S01]  /*3fc0*/  @!P2 IADD3 R184, R176, 0x11, RZ ;  /* 0x00000011b0b8a810 */ /* 0x000fe20007ffe0ff */
[----:B------:R-:W-:Y:S05]  /*3fd0*/  LDSM.16.M88.4 R68, [R192] ;  /* 0x00000000c044783b */ /* 0x000fea0000000200 */
[----:B------:R-:W2:Y:S05]  /*3fe0*/  LDSM.16.M88.4 R72, [R198+UR5+0x12000] ;  /* 0x01200005c648783b */ /* 0x000eaa0008000200 */
[----:B------:R-:W1:Y:S05]  /*3ff0*/  LDSM.16.M88.4 R76, [R198+UR5+0x12800] ;  /* 0x01280005c64c783b */ /* 0x000e6a0008000200 */
[----:B------:R-:W-:Y:S05]  /*4000*/  LDSM.16.M88.4 R80, [R150] ;  /* 0x000000009650783b */ /* 0x000fea0000000200 */
[----:B------:R-:W3:Y:S05]  /*4010*/  LDSM.16.M88.4 R84, [R197] ;  /* 0x00000000c554783b */ /* 0x000eea0000000200 */
[----:B------:R-:W4:Y:S05]  /*4020*/  LDSM.16.M88.4 R88, [R197+0x800] ;  /* 0x00080000c558783b */ /* 0x000f2a0000000200 */
[----:B------:R-:W-:Y:S05]  /*4030*/  LDSM.16.M88.4 R92, [R149] ;  /* 0x00000000955c783b */ /* 0x000fea0000000200 */
[----:B------:R-:W4:Y:S01]  /*4040*/  LDSM.16.M88.4 R96, [R196] ;  /* 0x00000000c460783b */ /* 0x000f220000000200 */
[C---:B--2---:R-:W-:Y:S06]  /*4050*/  HMMA.16816.F32 R4, R68.reuse, R72, RZ ;  /* 0x000000484404723c */ /* 0x044fec00000018ff */
[C---:B------:R-:W-:Y:S01]  /*4060*/  HMMA.16816.F32 R8, R68.reuse, R74, RZ ;  /* 0x0000004a4408723c */ /* 0x040fe200000018ff */
[----:B------:R-:W-:Y:S05]  /*4070*/  LDSM.16.M88.4 R72, [R148] ;  /* 0x000000009448783b */ /* 0x000fea0000000200 */
[C---:B-1----:R-:W-:Y:S06]  /*4080*/  HMMA.16816.F32 R12, R68.reuse, R76, RZ ;  /* 0x0000004c440c723c */ /* 0x042fec00000018ff */
[----:B------:R-:W-:Y:S01]  /*4090*/  HMMA.16816.F32 R16, R68, R78, RZ ;  /* 0x0000004e4410723c */ /* 0x000fe200000018ff */
[----:B------:R-:W1:Y:S05]  /*40a0*/  LDSM.16.M88.4 R68, [R196+0x800] ;  /* 0x00080000c444783b */ /* 0x000e6a0000000200 */
[C---:B---3--:R-:W-:Y:S01]  /*40b0*/  HMMA.16816.F32 R4, R80.reuse, R84, R4 ;  /* 0x000000545004723c */ /* 0x048fe20000001804 */
[----:B------:R-:W2:Y:S05]  /*40c0*/  LDSM.16.M88.4 R76, [R195] ;  /* 0x00000000c34c783b */ /* 0x000eaa0000000200 */
[C---:B------:R-:W-:Y:S01]  /*40d0*/  HMMA.16816.F32 R8, R80.reuse, R86, R8 ;  /* 0x000000565008723c */ /* 0x040fe20000001808 */
[----:B------:R-:W-:Y:S05]  /*40e0*/  LDSM.16.M88.4 R84, [R192+0x2000] ;  /* 0x00200000c054783b */ /* 0x000fea0000000200 */
[C---:B----4-:R-:W-:Y:S06]  /*40f0*/  HMMA.16816.F32 R12, R80.reuse, R88, R12 ;  /* 0x00000058500c723c */ /* 0x050fec000000180c */
[----:B------:R-:W-:Y:S01]  /*4100*/  HMMA.16816.F32 R16, R80, R90, R16 ;  /* 0x0000005a5010723c */ /* 0x000fe20000001810 */
[----:B------:R-:W3:Y:S05]  /*4110*/  LDSM.16.M88.4 R80, [R195+0x800] ;  /* 0x00080000c350783b */ /* 0x000eea0000000200 */
[C---:B------:R-:W-:Y:S01]  /*4120*/  HMMA.16816.F32 R4, R92.reuse, R96, R4 ;  /* 0x000000605c04723c */ /* 0x040fe20000001804 */
[----:B------:R-:W4:Y:S05]  /*4130*/  LDSM.16.M88.4 R88, [R198+UR5+0x14000] ;  /* 0x01400005c658783b */ /* 0x000f2a0008000200 */
[C---:B------:R-:W-:Y:S01]  /*4140*/  HMMA.16816.F32 R8, R92.reuse, R98, R8 ;  /* 0x000000625c08723c */ /* 0x040fe20000001808 */
[----:B------:R-:W-:Y:S05]  /*4150*/  LDSM.16.M88.4 R96, [R197+0x2000] ;  /* 0x00200000c560783b */ /* 0x000fea0000000200 */
[C---:B-1----:R-:W-:Y:S06]  /*4160*/  HMMA.16816.F32 R12, R92.reuse, R68, R12 ;  /* 0x000000445c0c723c */ /* 0x042fec000000180c */
[----:B------:R-:W-:Y:S01]  /*4170*/  HMMA.16816.F32 R16, R92, R70, R16 ;  /* 0x000000465c10723c */ /* 0x000fe20000001810 */
[----:B------:R-:W1:Y:S05]  /*4180*/  LDSM.16.M88.4 R68, [R198+UR5+0x14800] ;  /* 0x01480005c644783b */ /* 0x000e6a0008000200 */
[C---:B--2---:R-:W-:Y:S01]  /*4190*/  HMMA.16816.F32 R4, R72.reuse, R76, R4 ;  /* 0x0000004c4804723c */ /* 0x044fe20000001804 */
[----:B------:R-:W2:Y:S05]  /*41a0*/  LDSM.16.M88.4 R92, [R150+0x2000] ;  /* 0x00200000965c783b */ /* 0x000eaa0000000200 */
[C---:B------:R-:W-:Y:S01]  /*41b0*/  HMMA.16816.F32 R8, R72.reuse, R78, R8 ;  /* 0x0000004e4808723c */ /* 0x040fe20000001808 */
[----:B------:R-:W-:Y:S05]  /*41c0*/  LDSM.16.M88.4 R76, [R149+0x2000] ;  /* 0x00200000954c783b */ /* 0x000fea0000000200 */
[C---:B---3--:R-:W-:Y:S06]  /*41d0*/  HMMA.16816.F32 R12, R72.reuse, R80, R12 ;  /* 0x00000050480c723c */ /* 0x048fec000000180c */
[----:B------:R-:W-:Y:S01]  /*41e0*/  HMMA.16816.F32 R16, R72, R82, R16 ;  /* 0x000000524810723c */ /* 0x000fe20000001810 */
[----:B------:R-:W3:Y:S05]  /*41f0*/  LDSM.16.M88.4 R72, [R197+0x2800] ;  /* 0x00280000c548783b */ /* 0x000eea0000000200 */
[C---:B----4-:R-:W-:Y:S01]  /*4200*/  HMMA.16816.F32 R4, R84.reuse, R88, R4 ;  /* 0x000000585404723c */ /* 0x050fe20000001804 */
[----:B------:R-:W4:Y:S05]  /*4210*/  LDSM.16.M88.4 R80, [R196+0x2000] ;  /* 0x00200000c450783b */ /* 0x000f2a0000000200 */
[C---:B------:R-:W-:Y:S01]  /*4220*/  HMMA.16816.F32 R8, R84.reuse, R90, R8 ;  /* 0x0000005a5408723c */ /* 0x040fe20000001808 */
[----:B------:R-:W-:Y:S05]  /*4230*/  LDSM.16.M88.4 R88, [R195+0x2000] ;  /* 0x00200000c358783b */ /* 0x000fea0000000200 */
[C---:B-1----:R-:W-:Y:S06]  /*4240*/  HMMA.16816.F32 R12, R84.reuse, R68, R12 ;  /* 0x00000044540c723c */ /* 0x042fec000000180c */
[----:B------:R-:W-:Y:S01]  /*4250*/  HMMA.16816.F32 R16, R84, R70, R16 ;  /* 0x000000465410723c */ /* 0x000fe20000001810 */
[----:B------:R-:W1:Y:S05]  /*4260*/  LDSM.16.M88.4 R68, [R196+0x2800] ;  /* 0x00280000c444783b */ /* 0x000e6a0000000200 */
[C---:B--2---:R-:W-:Y:S01]  /*4270*/  HMMA.16816.F32 R4, R92.reuse, R96, R4 ;  /* 0x000000605c04723c */ /* 0x044fe20000001804 */
[----:B------:R-:W2:Y:S05]  /*4280*/  LDSM.16.M88.4 R84, [R148+0x2000] ;  /* 0x002000009454783b */ /* 0x000eaa0000000200 */
[C---:B------:R-:W-:Y:S01]  /*4290*/  HMMA.16816.F32 R8, R92.reuse, R98, R8 ;  /* 0x000000625c08723c */ /* 0x040fe20000001808 */
[----:B------:R-:W-:Y:S05]  /*42a0*/  LDSM.16.M88.4 R96, [R198+UR5+0x16000] ;  /* 0x01600005c660783b */ /* 0x000fea0008000200 */
        /* <DEDUP_REMOVED lines=26> */
[C---:B------:R-:W-:Y:S06]  /*4450*/  HMMA.16816.F32 R8, R76.reuse, R82, R8 ;  /* 0x000000524c08723c */ /* 0x040fec0000001808 */
[C---:B---3--:R-:W-:Y:S06]  /*4460*/  HMMA.16816.F32 R12, R76.reuse, R72, R12 ;  /* 0x000000484c0c723c */ /* 0x048fec000000180c */
[----:B------:R-:W-:Y:S06]  /*4470*/  HMMA.16816.F32 R16, R76, R74, R16 ;  /* 0x0000004a4c10723c */ /* 0x000fec0000001810 */
[C---:B----4-:R-:W-:Y:S06]  /*4480*/  HMMA.16816.F32 R4, R84.reuse, R88, R4 ;  /* 0x000000585404723c */ /* 0x050fec0000001804 */
[C---:B------:R-:W-:Y:S06]  /*4490*/  HMMA.16816.F32 R8, R84.reuse, R90, R8 ;  /* 0x0000005a5408723c */ /* 0x040fec0000001808 */
[C---:B-1----:R-:W-:Y:S06]  /*44a0*/  HMMA.16816.F32 R12, R84.reuse, R68, R12 ;  /* 0x00000044540c723c */ /* 0x042fec000000180c */
[----:B------:R-:W-:Y:S01]  /*44b0*/  HMMA.16816.F32 R16, R84, R70, R16 ;  /* 0x000000465410723c */ /* 0x000fe20000001810 */
[----:B------:R-:W1:Y:S05]  /*44c0*/  LDSM.16.M88.4 R68, [R195+0x4800] ;  /* 0x00480000c344783b */ /* 0x000e6a0000000200 */
[C---:B--2---:R-:W-:Y:S06]  /*44d0*/  HMMA.16816.F32 R4, R92.reuse, R96, R4 ;  /* 0x000000605c04723c */ /* 0x044fec0000001804 */
[C---:B------:R-:W-:Y:S07]  /*44e0*/  HMMA.16816.F32 R8, R92.reuse, R98, R8 ;  /* 0x000000625c08723c */ /* 0x040fee0000001808 */
[----:B------:R-:W-:Y:S04]  /*44f0*/  LEA R99, R200, UR5, 0x1 ;  /* 0x00000005c8637c11 */ /* 0x000fe8000f8e08ff */
[-C--:B------:R-:W-:Y:S02]  /*4500*/  IADD3 R98, R190, R99.reuse, RZ ;  /* 0x00000063be627210 */ /* 0x080fe40007ffe0ff */
[C---:B------:R-:W-:Y:S02]  /*4510*/  IADD3 R97, R189.reuse, R99, RZ ;  /* 0x00000063bd617210 */ /* 0x040fe40007ffe0ff */
[----:B------:R-:W-:Y:S03]  /*4520*/  IADD3 R96, R189, R98, RZ ;  /* 0x00000062bd607210 */ /* 0x000fe60007ffe0ff */
[----:B------:R-:W-:Y:S01]  /*4530*/  FMUL.FTZ R151, R4, UR8 ;  /* 0x0000000804977c20 */ /* 0x000fe20008410000 */
[----:B------:R-:W-:Y:S01]  /*4540*/  FMUL.FTZ R152, R5, UR8 ;  /* 0x0000000805987c20 */ /* 0x000fe20008410000 */
[----:B------:R-:W-:Y:S01]  /*4550*/  FMUL.FTZ R153, R6, UR8 ;  /* 0x0000000806997c20 */ /* 0x000fe20008410000 */
[----:B------:R-:W-:Y:S03]  /*4560*/  FMUL.FTZ R154, R7, UR8 ;  /* 0x00000008079a7c20 */ /* 0x000fe60008410000 */
[----:B------:R-:W2:Y:S01]  /*4570*/  MUFU.TANH R151, R151 ;  /* 0x0000009700977308 */ /* 0x000ea20000002400 */
[----:B------:R-:W-:Y:S01]  /*4580*/  FMUL.FTZ R155, R8, UR8 ;  /* 0x00000008089b7c20 */ /* 0x000fe20008410000 */
[----:B------:R-:W-:Y:S01]  /*4590*/  FMUL.FTZ R156, R9, UR8 ;  /* 0x00000008099c7c20 */ /* 0x000fe20008410000 */
[----:B------:R-:W-:Y:S01]  /*45a0*/  FMUL.FTZ R157, R10, UR8 ;  /* 0x000000080a9d7c20 */ /* 0x000fe20008410000 */
[----:B------:R-:W-:Y:S01]  /*45b0*/  FMUL.FTZ R158, R11, UR8 ;  /* 0x000000080b9e7c20 */ /* 0x000fe20008410000 */
[C---:B-1----:R-:W-:Y:S05]  /*45c0*/  HMMA.16816.F32 R12, R92.reuse, R68, R12 ;  /* 0x000000445c0c723c */ /* 0x042fea000000180c */
[----:B------:R-:W1:Y:S01]  /*45d0*/  MUFU.TANH R152, R152 ;  /* 0x0000009800987308 */ /* 0x000e620000002400 */
[----:B------:R-:W-:Y:S09]  /*45e0*/  HMMA.16816.F32 R16, R92, R70, R16 ;  /* 0x000000465c10723c */ /* 0x000ff20000001810 */
[----:B------:R-:W3:Y:S02]  /*45f0*/  MUFU.TANH R153, R153 ;  /* 0x0000009900997308 */ /* 0x000ee40000002400 */
[----:B--2---:R-:W-:Y:S02]  /*4600*/  MOV R167, R151 ;  /* 0x0000009700a77202 */ /* 0x004fe40000000f00 */
[C---:B------:R-:W-:Y:S02]  /*4610*/  @!P2 FSEL R167, R151.reuse, -INF , !P1 ;  /* 0xff80000097a7a808 */ /* 0x040fe40004800000 */
[----:B------:R-:W-:Y:S01]  /*4620*/  @!P2 ISETP.GE.AND P1, PT, R172, R177, PT ;  /* 0x000000b1ac00a20c */ /* 0x000fe20003f26270 */
[----:B------:R-:W-:Y:S03]  /*4630*/  FFMA.FTZ R151, -R151, R151, 1 ;  /* 0x3f80000097977423 */ /* 0x000fe60000010197 */
[----:B------:R-:W2:Y:S01]  /*4640*/  MUFU.TANH R154, R154 ;  /* 0x0000009a009a7308 */ /* 0x000ea20000002400 */
[--C-:B------:R-:W-:Y:S01]  /*4650*/  FFMA.FTZ R183, R167, UR7, -R168.reuse ;  /* 0x00000007a7b77c23 */ /* 0x100fe200080108a8 */
[----:B-1----:R-:W-:Y:S01]  /*4660*/  MOV R171, R152 ;  /* 0x0000009800ab7202 */ /* 0x002fe20000000f00 */
[----:B------:R-:W-:Y:S01]  /*4670*/  FMUL.FTZ R167, R236, 1.4426950216293334961 ;  /* 0x3fb8aa3beca77820 */ /* 0x000fe20000410000 */
[----:B------:R-:W-:Y:S01]  /*4680*/  @!P2 FSEL R171, R152, -INF , !P1 ;  /* 0xff80000098aba808 */ /* 0x000fe20004800000 */
[----:B------:R-:W-:Y:S01]  /*4690*/  FMUL.FTZ R159, R12, UR8 ;  /* 0x000000080c9f7c20 */ /* 0x000fe20008410000 */
[----:B------:R-:W-:Y:S01]  /*46a0*/  @!P2 ISETP.GE.AND P1, PT, R176, R169, PT ;  /* 0x000000a9b000a20c */ /* 0x000fe20003f26270 */
[----:B------:R-:W-:Y:S03]  /*46b0*/  FMUL.FTZ R160, R13, UR8 ;  /* 0x000000080da07c20 */ /* 0x000fe60008410000 */
[----:B------:R-:W1:Y:S01]  /*46c0*/  MUFU.TANH R155, R155 ;  /* 0x0000009b009b7308 */ /* 0x000e620000002400 */
[----:B---3--:R-:W-:Y:S01]  /*46d0*/  MOV R170, R153 ;  /* 0x0000009900aa7202 */ /* 0x008fe20000000f00 */
[--C-:B------:R-:W-:Y:S01]  /*46e0*/  FFMA.FTZ R182, R171, UR7, -R168.reuse ;  /* 0x00000007abb67c23 */ /* 0x100fe200080108a8 */
[----:B------:R-:W-:Y:S01]  /*46f0*/  FSEL R167, R167, RZ, P0 ;  /* 0x000000ffa7a77208 */ /* 0x000fe20000000000 */
[----:B------:R-:W-:Y:S01]  /*4700*/  FMUL.FTZ R161, R14, UR8 ;  /* 0x000000080ea17c20 */ /* 0x000fe20008410000 */
[----:B------:R-:W-:Y:S01]  /*4710*/  @!P2 FSEL R170, R153, -INF , !P1 ;  /* 0xff80000099aaa808 */ /* 0x000fe20004800000 */
[----:B------:R-:W-:Y:S01]  /*4720*/  FMUL.FTZ R162, R15, UR8 ;  /* 0x000000080fa27c20 */ /* 0x000fe20008410000 */
[----:B------:R-:W-:Y:S03]  /*4730*/  @!P2 ISETP.GE.AND P0, PT, R172, R169, PT ;  /* 0x000000a9ac00a20c */ /* 0x000fe60003f06270 */
[----:B------:R-:W3:Y:S01]  /*4740*/  MUFU.TANH R156, R156 ;  /* 0x0000009c009c7308 */ /* 0x000ee20000002400 */
[----:B--2---:R-:W-:Y:S01]  /*4750*/  MOV R172, R154 ;  /* 0x0000009a00ac7202 */ /* 0x004fe20000000f00 */
[--C-:B------:R-:W-:Y:S01]  /*4760*/  FFMA.FTZ R175, R170, UR7, -R167.reuse ;  /* 0x00000007aaaf7c23 */ /* 0x100fe200080108a7 */
[----:B------:R-:W-:Y:S01]  /*4770*/  @!P2 FSEL R172, R154, -INF , !P0 ;  /* 0xff8000009aaca808 */ /* 0x000fe20004000000 */
[----:B------:R-:W-:Y:S01]  /*4780*/  FMUL.FTZ R163, R16, UR8 ;  /* 0x0000000810a37c20 */ /* 0x000fe20008410000 */
[----:B------:R-:W-:Y:S01]  /*4790*/  @!P2 IADD3 R170, R176, 0x8, RZ ;  /* 0x00000008b0aaa810 */ /* 0x000fe20007ffe0ff */
[----:B------:R-:W-:Y:S01]  /*47a0*/  FMUL.FTZ R164, R17, UR8 ;  /* 0x0000000811a47c20 */ /* 0x000fe20008410000 */
[----:B------:R-:W-:Y:S03]  /*47b0*/  FMUL.FTZ R165, R18, UR8 ;  /* 0x0000000812a57c20 */ /* 0x000fe60008410000 */
[----:B------:R-:W2:Y:S01]  /*47c0*/  MUFU.TANH R157, R157 ;  /* 0x0000009d009d7308 */ /* 0x000ea20000002400 */
[--C-:B------:R-:W-:Y:S01]  /*47d0*/  FFMA.FTZ R174, R172, UR7, -R167.reuse ;  /* 0x00000007acae7c23 */ /* 0x100fe200080108a7 */
[----:B------:R-:W-:Y:S01]  /*47e0*/  @!P2 ISETP.GE.AND P0, PT, R170, R177, PT ;  /* 0x000000b1aa00a20c */ /* 0x000fe20003f06270 */
[----:B------:R-:W-:Y:S01]  /*47f0*/  FMUL.FTZ R166, R19, UR8 ;  /* 0x0000000813a67c20 */ /* 0x000fe20008410000 */
[----:B------:R-:W-:Y:S01]  /*4800*/  @!P2 IADD3 R172, R176, 0x9, RZ ;  /* 0x00000009b0aca810 */ /* 0x000fe20007ffe0ff */
[----:B------:R-:W-:Y:S01]  /*4810*/  FFMA.FTZ R152, -R152, R152, 1 ;  /* 0x3f80000098987423 */ /* 0x000fe20000010198 */
[----:B-1----:R-:W-:Y:S01]  /*4820*/  MOV R173, R155 ;  /* 0x0000009b00ad7202 */ /* 0x002fe20000000f00 */
[----:B------:R-:W-:Y:S01]  /*4830*/  FMUL.FTZ R151, R151, UR8 ;  /* 0x0000000897977c20 */ /* 0x000fe20008410000 */
[C---:B------:R-:W-:Y:S02]  /*4840*/  @!P2 FSEL R173, R155.reuse, -INF , !P0 ;  /* 0xff8000009bada808 */ /* 0x040fe40004000000 */
[----:B------:R-:W1:Y:S01]  /*4850*/  MUFU.TANH R158, R158 ;  /* 0x0000009e009e7308 */ /* 0x000e620000002400 */
[----:B------:R-:W-:Y:S01]  /*4860*/  @!P2 ISETP.GE.AND P0, PT, R172, R177, PT ;  /* 0x000000b1ac00a20c */ /* 0x000fe20003f06270 */
[----:B------:R-:W-:Y:S01]  /*4870*/  FFMA.FTZ R155, -R155, R155, 1 ;  /* 0x3f8000009b9b7423 */ /* 0x000fe2000001019b */
[-C--:B---3--:R-:W-:Y:S01]  /*4880*/  MOV R171, R156.reuse ;  /* 0x0000009c00ab7202 */ /* 0x088fe20000000f00 */
[--C-:B------:R-:W-:Y:S01]  /*4890*/  FFMA.FTZ R181, R173, UR7, -R168.reuse ;  /* 0x00000007adb57c23 */ /* 0x100fe200080108a8 */
[C---:B------:R-:W-:Y:S01]  /*48a0*/  @!P2 FSEL R171, R156.reuse, -INF , !P0 ;  /* 0xff8000009caba808 */ /* 0x040fe20004000000 */
[----:B------:R-:W-:Y:S01]  /*48b0*/  FFMA.FTZ R156, -R156, R156, 1 ;  /* 0x3f8000009c9c7423 */ /* 0x000fe2000001019c */
[----:B------:R-:W-:Y:S03]  /*48c0*/  @!P2 ISETP.GE.AND P0, PT, R170, R169, PT ;  /* 0x000000a9aa00a20c */ /* 0x000fe60003f06270 */
[----:B------:R-:W3:Y:S01]  /*48d0*/  MUFU.TANH R159, R159 ;  /* 0x0000009f009f7308 */ /* 0x000ee20000002400 */
[----:B--2---:R-:W-:Y:S01]  /*48e0*/  MOV R170, R157 ;  /* 0x0000009d00aa7202 */ /* 0x004fe20000000f00 */
[--C-:B------:R-:W-:Y:S01]  /*48f0*/  FFMA.FTZ R180, R171, UR7, -R168.reuse ;  /* 0x00000007abb47c23 */ /* 0x100fe200080108a8 */
[----:B------:R-:W-:Y:S01]  /*4900*/  @!P2 FSEL R170, R157, -INF , !P0 ;  /* 0xff8000009daaa808 */ /* 0x000fe20004000000 */
[----:B------:R-:W-:Y:S01]  /*4910*/  FMUL.FTZ R152, R152, UR8 ;  /* 0x0000000898987c20 */ /* 0x000fe20008410000 */
[----:B------:R-:W-:Y:S01]  /*4920*/  @!P2 ISETP.GE.AND P0, PT, R172, R169, PT ;  /* 0x000000a9ac00a20c */ /* 0x000fe20003f06270 */
[----:B------:R-:W-:Y:S01]  /*4930*/  FMUL.FTZ R155, R155, UR8 ;  /* 0x000000089b9b7c20 */ /* 0x000fe20008410000 */
[----:B------:R-:W-:Y:S03]  /*4940*/  FMUL.FTZ R156, R156, UR8 ;  /* 0x000000089c9c7c20 */ /* 0x000fe60008410000 */
[----:B------:R-:W2:Y:S01]  /*4950*/  MUFU.TANH R160, R160 ;  /* 0x000000a000a07308 */ /* 0x000ea20000002400 */
[--C-:B------:R-:W-:Y:S01]  /*4960*/  FFMA.FTZ R173, R170, UR7, -R167.reuse ;  /* 0x00000007aaad7c23 */ /* 0x100fe200080108a7 */
[----:B------:R-:W-:Y:S01]  /*4970*/  @!P2 IADD3 R170, R176, 0x10, RZ ;  /* 0x00000010b0aaa810 */ /* 0x000fe20007ffe0ff */
[----:B------:R-:W-:Y:S01]  /*4980*/  FFMA.FTZ R153, -R153, R153, 1 ;  /* 0x3f80000099997423 */ /* 0x000fe20000010199 */
[----:B-1----:R-:W-:Y:S01]  /*4990*/  MOV R178, R158 ;  /* 0x0000009e00b27202 */ /* 0x002fe20000000f00 */
[----:B------:R-:W-:Y:S01]  /*49a0*/  FFMA.FTZ R154, -R154, R154, 1 ;  /* 0x3f8000009a9a7423 */ /* 0x000fe2000001019a */
[----:B------:R-:W-:Y:S01]  /*49b0*/  @!P2 FSEL R178, R158, -INF , !P0 ;  /* 0xff8000009eb2a808 */ /* 0x000fe20004000000 */
[----:B------:R-:W-:Y:S03]  /*49c0*/  FMUL.FTZ R153, R153, UR8 ;  /* 0x0000000899997c20 */ /* 0x000fe60008410000 */
[----:B------:R-:W1:Y:S01]  /*49d0*/  MUFU.TANH R161, R161 ;  /* 0x000000a100a17308 */ /* 0x000e620000002400 */
[----:B------:R-:W-:Y:S01]  /*49e0*/  @!P2 ISETP.GE.AND P0, PT, R170, R177, PT ;  /* 0x000000b1aa00a20c */ /* 0x000fe20003f06270 */
[----:B------:R-:W-:Y:S01]  /*49f0*/  FMUL.FTZ R154, R154, UR8 ;  /* 0x000000089a9a7c20 */ /* 0x000fe20008410000 */
[-C--:B---3--:R-:W-:Y:S01]  /*4a00*/  MOV R185, R159.reuse ;  /* 0x0000009f00b97202 */ /* 0x088fe20000000f00 */
[--C-:B------:R-:W-:Y:S01]  /*4a10*/  FFMA.FTZ R172, R178, UR7, -R167.reuse ;  /* 0x00000007b2ac7c23 */ /* 0x100fe200080108a7 */
[C---:B------:R-:W-:Y:S01]  /*4a20*/  @!P2 FSEL R185, R159.reuse, -INF , !P0 ;  /* 0xff8000009fb9a808 */ /* 0x040fe20004000000 */
[----:B------:R-:W-:Y:S01]  /*4a30*/  FFMA.FTZ R159, -R159, R159, 1 ;  /* 0x3f8000009f9f7423 */ /* 0x000fe2000001019f */
[----:B------:R-:W-:Y:S03]  /*4a40*/  @!P2 ISETP.GE.AND P0, PT, R184, R177, PT ;  /* 0x000000b1b800a20c */ /* 0x000fe60003f06270 */
[----:B------:R-:W3:Y:S01]  /*4a50*/  MUFU.TANH R162, R162 ;  /* 0x000000a200a27308 */ /* 0x000ee20000002400 */
[-C--:B--2---:R-:W-:Y:S01]  /*4a60*/  MOV R171, R160.reuse ;  /* 0x000000a000ab7202 */ /* 0x084fe20000000f00 */
[--C-:B------:R-:W-:Y:S01]  /*4a70*/  FFMA.FTZ R179, R185, UR7, -R168.reuse ;  /* 0x00000007b9b37c23 */ /* 0x100fe200080108a8 */
[C---:B------:R-:W-:Y:S01]  /*4a80*/  @!P2 FSEL R171, R160.reuse, -INF , !P0 ;  /* 0xff800000a0aba808 */ /* 0x040fe20004000000 */
[----:B------:R-:W-:Y:S01]  /*4a90*/  FFMA.FTZ R160, -R160, R160, 1 ;  /* 0x3f800000a0a07423 */ /* 0x000fe200000101a0 */
[----:B------:R-:W-:Y:S01]  /*4aa0*/  @!P2 ISETP.GE.AND P0, PT, R170, R169, PT ;  /* 0x000000a9aa00a20c */ /* 0x000fe20003f06270 */
[----:B------:R-:W-:Y:S01]  /*4ab0*/  FMUL.FTZ R159, R159, UR8 ;  /* 0x000000089f9f7c20 */ /* 0x000fe20008410000 */
[----:B------:R-:W-:Y:S03]  /*4ac0*/  FFMA.FTZ R157, -R157, R157, 1 ;  /* 0x3f8000009d9d7423 */ /* 0x000fe6000001019d */
[----:B------:R-:W2:Y:S01]  /*4ad0*/  MUFU.TANH R163, R163 ;  /* 0x000000a300a37308 */ /* 0x000ea20000002400 */
[----:B-1----:R-:W-:Y:S01]  /*4ae0*/  MOV R170, R161 ;  /* 0x000000a100aa7202 */ /* 0x002fe20000000f00 */
[--C-:B------:R-:W-:Y:S01]  /*4af0*/  FFMA.FTZ R178, R171, UR7, -R168.reuse ;  /* 0x00000007abb27c23 */ /* 0x100fe200080108a8 */
[C---:B------:R-:W-:Y:S01]  /*4b00*/  @!P2 FSEL R170, R161.reuse, -INF , !P0 ;  /* 0xff800000a1aaa808 */ /* 0x040fe20004000000 */
[----:B------:R-:W-:Y:S01]  /*4b10*/  FMUL.FTZ R160, R160, UR8 ;  /* 0x00000008a0a07c20 */ /* 0x000fe20008410000 */
[----:B------:R-:W-:Y:S01]  /*4b20*/  @!P2 ISETP.GE.AND P0, PT, R184, R169, PT ;  /* 0x000000a9b800a20c */ /* 0x000fe20003f06270 */
[----:B------:R-:W-:Y:S01]  /*4b30*/  FFMA.FTZ R158, -R158, R158, 1 ;  /* 0x3f8000009e9e7423 */ /* 0x000fe2000001019e */
[----:B------:R-:W-:Y:S03]  /*4b40*/  @!P2 IADD3 R184, R176, 0x18, RZ ;  /* 0x00000018b0b8a810 */ /* 0x000fe60007ffe0ff */
[----:B------:R-:W1:Y:S01]  /*4b50*/  MUFU.TANH R164, R164 ;  /* 0x000000a400a47308 */ /* 0x000e620000002400 */
[-C--:B---3--:R-:W-:Y:S01]  /*4b60*/  MOV R186, R162.reuse ;  /* 0x000000a200ba7202 */ /* 0x088fe20000000f00 */
[--C-:B------:R-:W-:Y:S01]  /*4b70*/  FFMA.FTZ R171, R170, UR7, -R167.reuse ;  /* 0x00000007aaab7c23 */ /* 0x100fe200080108a7 */
[----:B------:R-:W-:Y:S01]  /*4b80*/  @!P2 FSEL R186, R162, -INF , !P0 ;  /* 0xff800000a2baa808 */ /* 0x000fe20004000000 */
[----:B------:R-:W-:Y:S01]  /*4b90*/  FFMA.FTZ R161, -R161, R161, 1 ;  /* 0x3f800000a1a17423 */ /* 0x000fe200000101a1 */
[----:B------:R-:W-:Y:S01]  /*4ba0*/  @!P2 ISETP.GE.AND P0, PT, R184, R177, PT ;  /* 0x000000b1b800a20c */ /* 0x000fe20003f06270 */
[----:B------:R-:W-:Y:S01]  /*4bb0*/  FFMA.FTZ R162, -R162, R162, 1 ;  /* 0x3f800000a2a27423 */ /* 0x000fe200000101a2 */
[----:B------:R-:W-:Y:S03]  /*4bc0*/  @!P2 IADD3 R176, R176, 0x19, RZ ;  /* 0x00000019b0b0a810 */ /* 0x000fe60007ffe0ff */
[----:B------:R-:W3:Y:S01]  /*4bd0*/  MUFU.TANH R165, R165 ;  /* 0x000000a500a57308 */ /* 0x000ee20000002400 */
[-C--:B--2---:R-:W-:Y:S01]  /*4be0*/  MOV R185, R163.reuse ;  /* 0x000000a300b97202 */ /* 0x084fe20000000f00 */
[--C-:B------:R-:W-:Y:S01]  /*4bf0*/  FFMA.FTZ R170, R186, UR7, -R167.reuse ;  /* 0x00000007baaa7c23 */ /* 0x100fe200080108a7 */
[C---:B------:R-:W-:Y:S01]  /*4c00*/  @!P2 FSEL R185, R163.reuse, -INF , !P0 ;  /* 0xff800000a3b9a808 */ /* 0x040fe20004000000 */
[----:B------:R-:W-:Y:S01]  /*4c10*/  FFMA.FTZ R163, -R163, R163, 1 ;  /* 0x3f800000a3a37423 */ /* 0x000fe200000101a3 */
[----:B------:R-:W-:Y:S01]  /*4c20*/  @!P2 ISETP.GE.AND P0, PT, R176, R177, PT ;  /* 0x000000b1b000a20c */ /* 0x000fe20003f06270 */
[----:B------:R-:W-:Y:S01]  /*4c30*/  FMUL.FTZ R157, R157, UR8 ;  /* 0x000000089d9d7c20 */ /* 0x000fe20008410000 */
[-C--:B------:R-:W-:Y:S03]  /*4c40*/  @!P2 ISETP.GE.AND P1, PT, R184, R169.reuse, PT ;  /* 0x000000a9b800a20c */ /* 0x080fe60003f26270 */
[----:B------:R-:W2:Y:S01]  /*4c50*/  MUFU.TANH R166, R166 ;  /* 0x000000a600a67308 */ /* 0x000ea20000002400 */
[-C--:B-1----:R-:W-:Y:S01]  /*4c60*/  MOV R187, R164.reuse ;  /* 0x000000a400bb7202 */ /* 0x082fe20000000f00 */
[--C-:B------:R-:W-:Y:S01]  /*4c70*/  FFMA.FTZ R177, R185, UR7, -R168.reuse ;  /* 0x00000007b9b17c23 */ /* 0x100fe200080108a8 */
[C---:B------:R-:W-:Y:S01]  /*4c80*/  @!P2 FSEL R187, R164.reuse, -INF , !P0 ;  /* 0xff800000a4bba808 */ /* 0x040fe20004000000 */
[----:B------:R-:W-:Y:S01]  /*4c90*/  FFMA.FTZ R164, -R164, R164, 1 ;  /* 0x3f800000a4a47423 */ /* 0x000fe200000101a4 */
[----:B------:R-:W-:Y:S01]  /*4ca0*/  @!P2 ISETP.GE.AND P0, PT, R176, R169, PT ;  /* 0x000000a9b000a20c */ /* 0x000fe20003f06270 */
[----:B------:R-:W-:Y:S01]  /*4cb0*/  FMUL.FTZ R163, R163, UR8 ;  /* 0x00000008a3a37c20 */ /* 0x000fe20008410000 */
[----:B------:R-:W-:Y:S01]  /*4cc0*/  FMUL.FTZ R158, R158, UR8 ;  /* 0x000000089e9e7c20 */ /* 0x000fe20008410000 */
[----:B------:R-:W-:Y:S01]  /*4cd0*/  FFMA.FTZ R168, R187, UR7, -R168 ;  /* 0x00000007bba87c23 */ /* 0x000fe200080108a8 */
[-C--:B---3--:R-:W-:Y:S01]  /*4ce0*/  MOV R184, R165.reuse ;  /* 0x000000a500b87202 */ /* 0x088fe20000000f00 */
[----:B------:R-:W-:Y:S01]  /*4cf0*/  MUFU.EX2 R175, R175 ;  /* 0x000000af00af7308 */ /* 0x000fe20000000800 */
[C---:B------:R-:W-:Y:S01]  /*4d00*/  @!P2 FSEL R184, R165.reuse, -INF , !P1 ;  /* 0xff800000a5b8a808 */ /* 0x040fe20004800000 */
[----:B------:R-:W-:Y:S01]  /*4d10*/  FMUL.FTZ R164, R164, UR8 ;  /* 0x00000008a4a47c20 */ /* 0x000fe20008410000 */
[----:B------:R-:W-:Y:S01]  /*4d20*/  FFMA.FTZ R165, -R165, R165, 1 ;  /* 0x3f800000a5a57423 */ /* 0x000fe200000101a5 */
[----:B------:R-:W-:Y:S01]  /*4d30*/  FMUL.FTZ R161, R161, UR8 ;  /* 0x00000008a1a17c20 */ /* 0x000fe20008410000 */
[----:B------:R-:W-:Y:S01]  /*4d40*/  FMUL.FTZ R162, R162, UR8 ;  /* 0x00000008a2a27c20 */ /* 0x000fe20008410000 */
[--C-:B------:R-:W-:Y:S01]  /*4d50*/  FFMA.FTZ R169, R184, UR7, -R167.reuse ;  /* 0x00000007b8a97c23 */ /* 0x100fe200080108a7 */
[-C--:B--2---:R-:W-:Y:S03]  /*4d60*/  MOV R186, R166.reuse ;  /* 0x000000a600ba7202 */ /* 0x084fe60000000f00 */
[----:B------:R-:W1:Y:S01]  /*4d70*/  MUFU.EX2 R174, R174 ;  /* 0x000000ae00ae7308 */ /* 0x000e620000000800 */
[C---:B------:R-:W-:Y:S01]  /*4d80*/  @!P2 FSEL R186, R166.reuse, -INF , !P0 ;  /* 0xff800000a6baa808 */ /* 0x040fe20004000000 */
[----:B------:R-:W-:Y:S01]  /*4d90*/  FFMA.FTZ R166, -R166, R166, 1 ;  /* 0x3f800000a6a67423 */ /* 0x000fe200000101a6 */
[----:B------:R-:W-:Y:S03]  /*4da0*/  FMUL.FTZ R165, R165, UR8 ;  /* 0x00000008a5a57c20 */ /* 0x000fe60008410000 */
[----:B------:R-:W-:Y:S01]  /*4db0*/  FFMA.FTZ R167, R186, UR7, -R167 ;  /* 0x00000007baa77c23 */ /* 0x000fe200080108a7 */
[----:B------:R-:W-:Y:S03]  /*4dc0*/  FMUL.FTZ R166, R166, UR8 ;  /* 0x00000008a6a67c20 */ /* 0x000fe60008410000 */
[----:B------:R-:W-:Y:S10]  /*4dd0*/  MUFU.EX2 R183, R183 ;  /* 0x000000b700b77308 */ /* 0x000ff40000000800 */
[----:B------:R-:W2:Y:S01]  /*4de0*/  MUFU.EX2 R182, R182 ;  /* 0x000000b600b67308 */ /* 0x000ea20000000800 */
[----:B-1----:R-:W-:Y:S05]  /*4df0*/  F2FP.F16.F32.PACK_AB R184, R174, R175 ;  /* 0x000000afaeb8723e */ /* 0x002fea00000000ff */
[----:B------:R1:W-:Y:S04]  /*4e00*/  STS [R219+0x20400], R184 ;  /* 0x020400b8db007388 */ /* 0x0003e80000000800 */
[----:B------:R-:W-:Y:S10]  /*4e10*/  MUFU.EX2 R176, R168 ;  /* 0x000000a800b07308 */ /* 0x000ff40000000800 */
[----:B------:R-:W-:Y:S01]  /*4e20*/  MUFU.EX2 R181, R181 ;  /* 0x000000b500b57308 */ /* 0x000fe20000000800 */
[----:B--2---:R-:W-:Y:S05]  /*4e30*/  F2FP.F16.F32.PACK_AB R252, R182, R183 ;  /* 0x000000b7b6fc723e */ /* 0x004fea00000000ff */
[----:B------:R-:W-:Y:S04]  /*4e40*/  STS [R219+0x20000], R252 ;  /* 0x020000fcdb007388 */ /* 0x000fe80000000800 */
[----:B------:R-:W2:Y:S01]  /*4e50*/  MUFU.EX2 R180, R180 ;  /* 0x000000b400b47308 */ /* 0x000ea20000000800 */
[----:B-1----:R-:W-:Y:S09]  /*4e60*/  IADD3 R184, P0, R233, R230, RZ ;  /* 0x000000e6e9b87210 */ /* 0x002ff20007f1e0ff */
[----:B------:R-:W-:Y:S10]  /*4e70*/  MUFU.EX2 R173, R173 ;  /* 0x000000ad00ad7308 */ /* 0x000ff40000000800 */
[----:B------:R-:W1:Y:S01]  /*4e80*/  MUFU.EX2 R172, R172 ;  /* 0x000000ac00ac7308 */ /* 0x000e620000000800 */
[----:B--2---:R-:W-:Y:S05]  /*4e90*/  F2FP.F16.F32.PACK_AB R185, R180, R181 ;  /* 0x000000b5b4b9723e */ /* 0x004fea00000000ff */
[----:B------:R2:W-:Y:S04]  /*4ea0*/  STS [R222+0x20000], R185 ;  /* 0x020000b9de007388 */ /* 0x0005e80000000800 */
[----:B------:R1:W-:Y:S10]  /*4eb0*/  MUFU.EX2 R168, R167 ;  /* 0x000000a700a87308 */ /* 0x0003f40000000800 */
[----:B------:R-:W-:Y:S10]  /*4ec0*/  MUFU.EX2 R179, R179 ;  /* 0x000000b300b37308 */ /* 0x000ff40000000800 */
[----:B------:R-:W3:Y:S01]  /*4ed0*/  MUFU.EX2 R178, R178 ;  /* 0x000000b200b27308 */ /* 0x000ee20000000800 */
[----:B-1----:R-:W-:Y:S05]  /*4ee0*/  F2FP.F16.F32.PACK_AB R167, R172, R173 ;  /* 0x000000adaca7723e */ /* 0x002fea00000000ff */
[----:B------:R1:W-:Y:S01]  /*4ef0*/  STS [R222+0x20400], R167 ;  /* 0x020400a7de007388 */ /* 0x0003e20000000800 */
[----:B--2---:R-:W-:Y:S03]  /*4f00*/  IADD3.X R185, R216, R229, RZ, P0, !PT ;  /* 0x000000e5d8b97210 */ /* 0x004fe600007fe4ff */
[----:B------:R-:W-:Y:S10]  /*4f10*/  MUFU.EX2 R171, R171 ;  /* 0x000000ab00ab7308 */ /* 0x000ff40000000800 */
[----:B------:R-:W2:Y:S01]  /*4f20*/  MUFU.EX2 R170, R170 ;  /* 0x000000aa00aa7308 */ /* 0x000ea20000000800 */
[----:B---3--:R-:W-:Y:S05]  /*4f30*/  F2FP.F16.F32.PACK_AB R250, R178, R179 ;  /* 0x000000b3b2fa723e */ /* 0x008fea00000000ff */
[----:B------:R-:W-:Y:S04]  /*4f40*/  STS [R221+0x20000], R250 ;  /* 0x020000fadd007388 */ /* 0x000fe80000000800 */
[----:B------:R-:W3:Y:S01]  /*4f50*/  MUFU.EX2 R177, R177 ;  /* 0x000000b100b17308 */ /* 0x000ee20000000800 */
[----:B-1----:R-:W4:Y:S09]  /*4f60*/  LDG.E R167, desc[UR14][R184.64] ;  /* 0x0000000eb8a77981 */ /* 0x002f32000c1e1900 */
[----:B------:R-:W1:Y:S01]  /*4f70*/  MUFU.EX2 R169, R169 ;  /* 0x000000a900a97308 */ /* 0x000e620000000800 */
[----:B--2---:R-:W-:Y:S05]  /*4f80*/  F2FP.F16.F32.PACK_AB R186, R170, R171 ;  /* 0x000000abaaba723e */ /* 0x004fea00000000ff */
[----:B------:R-:W-:Y:S01]  /*4f90*/  STS [R221+0x20400], R186 ;  /* 0x020400badd007388 */ /* 0x000fe20000000800 */
[----:B---3--:R-:W-:Y:S05]  /*4fa0*/  F2FP.F16.F32.PACK_AB R201, R176, R177 ;  /* 0x000000b1b0c9723e */ /* 0x008fea00000000ff */
[----:B------:R-:W-:Y:S01]  /*4fb0*/  STS [R228+0x20000], R201 ;  /* 0x020000c9e4007388 */ /* 0x000fe20000000800 */
[----:B-1----:R-:W-:Y:S05]  /*4fc0*/  F2FP.F16.F32.PACK_AB R187, R168, R169 ;  /* 0x000000a9a8bb723e */ /* 0x002fea00000000ff */
[----:B------:R-:W-:Y:S05]  /*4fd0*/  STS [R228+0x20400], R187 ;  /* 0x020400bbe4007388 */ /* 0x000fea0000000800 */
[----:B------:R-:W-:Y:S05]  /*4fe0*/  LDSM.16.M88.4 R68, [R99+0xc000] ;  /* 0x00c000006344783b */ /* 0x000fea0000000200 */
[----:B------:R-:W1:Y:S05]  /*4ff0*/  LDSM.16.M88.4 R72, [R198+UR5+0x18000] ;  /* 0x01800005c648783b */ /* 0x000e6a0008000200 */
[----:B------:R-:W2:Y:S05]  /*5000*/  LDSM.16.M88.4 R76, [R198+UR5+0x18800] ;  /* 0x01880005c64c783b */ /* 0x000eaa0008000200 */
[----:B------:R-:W-:Y:S05]  /*5010*/  LDSM.16.M88.4 R80, [R98+0xc000] ;  /* 0x00c000006250783b */ /* 0x000fea0000000200 */
[----:B------:R-:W3:Y:S05]  /*5020*/  LDSM.16.M88.4 R84, [R197+0x6000] ;  /* 0x00600000c554783b */ /* 0x000eea0000000200 */
[----:B------:R-:W3:Y:S05]  /*5030*/  LDSM.16.M88.4 R88, [R197+0x6800] ;  /* 0x00680000c558783b */ /* 0x000eea0000000200 */
[----:B------:R4:W4:Y:S05]  /*5040*/  LDG.E R184, desc[UR14][R184.64+0x20] ;  /* 0x0000200eb8b87981 */ /* 0x00092a000c1e1900 */
[----:B------:R-:W-:Y:S01]  /*5050*/  LDSM.16.M88.4 R92, [R196+0x6000] ;  /* 0x00600000c45c783b */ /* 0x000fe20000000200 */
[C---:B-1----:R-:W-:Y:S06]  /*5060*/  HMMA.16816.F32 R4, R68.reuse, R72, RZ ;  /* 0x000000484404723c */ /* 0x042fec00000018ff */
[C---:B------:R-:W-:Y:S01]  /*5070*/  HMMA.16816.F32 R8, R68.reuse, R74, RZ ;  /* 0x0000004a4408723c */ /* 0x040fe200000018ff */
[----:B------:R-:W1:Y:S05]  /*5080*/  LDSM.16.M88.4 R72, [R97+0xc000] ;  /* 0x00c000006148783b */ /* 0x000e6a0000000200 */
[C---:B--2---:R-:W-:Y:S06]  /*5090*/  HMMA.16816.F32 R12, R68.reuse, R76, RZ ;  /* 0x0000004c440c723c */ /* 0x044fec00000018ff */
[----:B------:R-:W-:Y:S01]  /*50a0*/  HMMA.16816.F32 R16, R68, R78, RZ ;  /* 0x0000004e4410723c */ /* 0x000fe200000018ff */
[----:B------:R-:W2:Y:S05]  /*50b0*/  LDSM.16.M88.4 R68, [R196+0x6800] ;  /* 0x00680000c444783b */ /* 0x000eaa0000000200 */
[C---:B---3--:R-:W-:Y:S01]  /*50c0*/  HMMA.16816.F32 R4, R80.reuse, R84, R4 ;  /* 0x000000545004723c */ /* 0x048fe20000001804 */
[----:B------:R-:W-:Y:S05]  /*50d0*/  LDSM.16.M88.4 R76, [R96+0xc000] ;  /* 0x00c00000604c783b */ /* 0x000fea0000000200 */
[C---:B------:R-:W-:Y:S01]  /*50e0*/  HMMA.16816.F32 R8, R80.reuse, R86, R8 ;  /* 0x000000565008723c */ /* 0x040fe20000001808 */
[----:B------:R-:W3:Y:S05]  /*50f0*/  LDSM.16.M88.4 R84, [R195+0x6000] ;  /* 0x00600000c354783b */ /* 0x000eea0000000200 */
[C---:B------:R-:W-:Y:S06]  /*5100*/  HMMA.16816.F32 R12, R80.reuse, R88, R12 ;  /* 0x00000058500c723c */ /* 0x040fec000000180c */
[----:B------:R-:W-:Y:S01]  /*5110*/  HMMA.16816.F32 R16, R80, R90, R16 ;  /* 0x0000005a5010723c */ /* 0x000fe20000001810 */
[----:B------:R-:W3:Y:S05]  /*5120*/  LDSM.16.M88.4 R80, [R195+0x6800] ;  /* 0x00680000c350783b */ /* 0x000eea0000000200 */
[C---:B-1----:R-:W-:Y:S01]  /*5130*/  HMMA.16816.F32 R4, R72.reuse, R92, R4 ;  /* 0x0000005c4804723c */ /* 0x042fe20000001804 */
[----:B------:R-:W-:Y:S05]  /*5140*/  LDSM.16.M88.4 R88, [R99+0xe000] ;  /* 0x00e000006358783b */ /* 0x000fea0000000200 */
[C---:B------:R-:W-:Y:S01]  /*5150*/  HMMA.16816.F32 R8, R72.reuse, R94, R8 ;  /* 0x0000005e4808723c */ /* 0x040fe20000001808 */
[----:B------:R-:W1:Y:S05]  /*5160*/  LDSM.16.M88.4 R92, [R198+UR5+0x1a000] ;  /* 0x01a00005c65c783b */ /* 0x000e6a0008000200 */
[C---:B--2---:R-:W-:Y:S06]  /*5170*/  HMMA.16816.F32 R12, R72.reuse, R68, R12 ;  /* 0x00000044480c723c */ /* 0x044fec000000180c */
[----:B------:R-:W-:Y:S01]  /*5180*/  HMMA.16816.F32 R16, R72, R70, R16 ;  /* 0x000000464810723c */ /* 0x000fe20000001810 */
[----:B------:R-:W2:Y:S05]  /*5190*/  LDSM.16.M88.4 R68, [R198+UR5+0x1a800] ;  /* 0x01a80005c644783b */ /* 0x000eaa0008000200 */
        /* <DEDUP_REMOVED lines=10> */
[----:B------:R-:W1:Y:S05]  /*5240*/  LDSM.16.M88.4 R92, [R196+0x8000] ;  /* 0x00800000c45c783b */ /* 0x000e6a0000000200 */
[C---:B--2---:R-:W-:Y:S06]  /*5250*/  HMMA.16816.F32 R12, R88.reuse, R68, R12 ;  /* 0x00000044580c723c */ /* 0x044fec000000180c */
[----:B------:R-:W-:Y:S01]  /*5260*/  HMMA.16816.F32 R16, R88, R70, R16 ;  /* 0x000000465810723c */ /* 0x000fe20000001810 */
        /* <DEDUP_REMOVED lines=35> */
[----:B------:R-:W4:Y:S05]  /*54a0*/  LDSM.16.M88.4 R72, [R195+0xa800] ;  /* 0x00a80000c348783b */ /* 0x000f2a0000000200 */
[C---:B-1----:R-:W-:Y:S06]  /*54b0*/  HMMA.16816.F32 R4, R84.reuse, R92, R4 ;  /* 0x0000005c5404723c */ /* 0x042fec0000001804 */
[C---:B------:R-:W-:Y:S06]  /*54c0*/  HMMA.16816.F32 R8, R84.reuse, R94, R8 ;  /* 0x0000005e5408723c */ /* 0x040fec0000001808 */
[C---:B--2---:R-:W-:Y:S06]  /*54d0*/  HMMA.16816.F32 R12, R84.reuse, R68, R12 ;  /* 0x00000044540c723c */ /* 0x044fec000000180c */
[----:B------:R-:W-:Y:S06]  /*54e0*/  HMMA.16816.F32 R16, R84, R70, R16 ;  /* 0x000000465410723c */ /* 0x000fec0000001810 */
[C---:B---3--:R-:W-:Y:S06]  /*54f0*/  HMMA.16816.F32 R4, R76.reuse, R88, R4 ;  /* 0x000000584c04723c */ /* 0x048fec0000001804 */
[C---:B------:R-:W-:Y:S06]  /*5500*/  HMMA.16816.F32 R8, R76.reuse, R90, R8 ;  /* 0x0000005a4c08723c */ /* 0x040fec0000001808 */
[C---:B----4-:R-:W-:Y:S06]  /*5510*/  HMMA.16816.F32 R12, R76.reuse, R72, R12 ;  /* 0x000000484c0c723c */ /* 0x050fec000000180c */
[----:B------:R-:W-:Y:S06]  /*5520*/  HMMA.16816.F32 R16, R76, R74, R16 ;  /* 0x0000004a4c10723c */ /* 0x000fec0000001810 */
[C---:B------:R-:W-:Y:S01]  /*5530*/  FADD.FTZ R186, -R167.reuse, R4 ;  /* 0x00000004a7ba7221 */ /* 0x040fe20000010100 */
[----:B------:R-:W-:Y:S04]  /*5540*/  FADD.FTZ R185, -R167, R5 ;  /* 0x00000005a7b97221 */ /* 0x000fe80000010100 */
[----:B------:R-:W-:Y:S01]  /*5550*/  FMUL.FTZ R186, R183, R186 ;  /* 0x000000bab7ba7220 */ /* 0x000fe20000410000 */
[----:B------:R-:W-:Y:S01]  /*5560*/  FMUL.FTZ R185, R182, R185 ;  /* 0x000000b9b6b97220 */ /* 0x000fe20000410000 */
        /* <DEDUP_REMOVED lines=11> */
[----:B------:R-:W-:Y:S01]  /*5620*/  FADD.FTZ R186, -R167, R16 ;  /* 0x00000010a7ba7221 */ /* 0x000fe20000010100 */
[----:B------:R-:W-:Y:S01]  /*5630*/  FMUL.FTZ R181, R178, R181 ;  /* 0x000000b5b2b57220 */ /* 0x000fe20000410000 */
[----:B------:R-:W-:Y:S01]  /*5640*/  FMUL.FTZ R156, R183, R156 ;  /* 0x0000009cb79c7220 */ /* 0x000fe20000410000 */
[----:B------:R-:W-:Y:S01]  /*5650*/  FADD.FTZ R167, -R167, R17 ;  /* 0x00000011a7a77221 */ /* 0x000fe20000010100 */
[----:B------:R-:W-:Y:S01]  /*5660*/  FMUL.FTZ R159, R180, R159 ;  /* 0x0000009fb49f7220 */ /* 0x000fe20000410000 */
[----:B------:R-:W-:Y:S01]  /*5670*/  FMUL.FTZ R160, R181, R160 ;  /* 0x000000a0b5a07220 */ /* 0x000fe20000410000 */
[----:B------:R-:W-:Y:S01]  /*5680*/  FMUL.FTZ R186, R177, R186 ;  /* 0x000000bab1ba7220 */ /* 0x000fe20000410000 */
[----:B------:R-:W-:Y:S01]  /*5690*/  FMUL.FTZ R167, R176, R167 ;  /* 0x000000a7b0a77220 */ /* 0x000fe20000410000 */
[----:B------:R-:W-:Y:S01]  /*56a0*/  F2FP.F16.F32.PACK_AB R155, R156, R155 ;  /* 0x0000009b9c9b723e */ /* 0x000fe200000000ff */
[C---:B------:R-:W-:Y:S01]  /*56b0*/  FADD.FTZ R156, -R184.reuse, R6 ;  /* 0x00000006b89c7221 */ /* 0x040fe20000010100 */
[----:B------:R-:W-:Y:S01]  /*56c0*/  FADD.FTZ R151, -R184, R7 ;  /* 0x00000007b8977221 */ /* 0x000fe20000010100 */
[----:B------:R-:W-:Y:S01]  /*56d0*/  FMUL.FTZ R163, R186, R163 ;  /* 0x000000a3baa37220 */ /* 0x000fe20000410000 */
[----:B------:R-:W-:Y:S01]  /*56e0*/  FMUL.FTZ R164, R167, R164 ;  /* 0x000000a4a7a47220 */ /* 0x000fe20000410000 */
[----:B------:R-:W-:Y:S01]  /*56f0*/  F2FP.F16.F32.PACK_AB R160, R160, R159 ;  /* 0x0000009fa0a0723e */ /* 0x000fe200000000ff */
[----:B------:R-:W-:Y:S01]  /*5700*/  FMUL.FTZ R156, R175, R156 ;  /* 0x0000009caf9c7220 */ /* 0x000fe20000410000 */
[----:B------:R-:W-:Y:S01]  /*5710*/  FMUL.FTZ R151, R174, R151 ;  /* 0x00000097ae977220 */ /* 0x000fe20000410000 */
[----:B------:R-:W-:Y:S01]  /*5720*/  FADD.FTZ R159, -R184, R11 ;  /* 0x0000000bb89f7221 */ /* 0x000fe20000010100 */
        /* <DEDUP_REMOVED lines=9> */
[----:B------:R-:W-:Y:S01]  /*57c0*/  FMUL.FTZ R164, R173, R164 ;  /* 0x000000a4ada47220 */ /* 0x000fe20000410000 */
[----:B------:R-:W-:Y:S01]  /*57d0*/  FMUL.FTZ R156, R171, R156 ;  /* 0x0000009cab9c7220 */ /* 0x000fe20000410000 */
[----:B------:R-:W-:Y:S01]  /*57e0*/  FMUL.FTZ R151, R170, R151 ;  /* 0x00000097aa977220 */ /* 0x000fe20000410000 */
[----:B------:R-:W-:Y:S01]  /*57f0*/  FMUL.FTZ R172, R169, R172 ;  /* 0x000000aca9ac7220 */ /* 0x000fe20000410000 */
[----:B------:R-:W-:Y:S01]  /*5800*/  FMUL.FTZ R167, R168, R167 ;  /* 0x000000a7a8a77220 */ /* 0x000fe20000410000 */
[----:B------:R-:W-:Y:S01]  /*5810*/  FMUL.FTZ R157, R164, R157 ;  /* 0x0000009da49d7220 */ /* 0x000fe20000410000 */
        /* <DEDUP_REMOVED lines=82> */
.L_x_609:
        /* <DEDUP_REMOVED lines=139> */
.L_x_610:
        /* <DEDUP_REMOVED lines=485> */
.L_x_612:
        /* <DEDUP_REMOVED lines=12> */
.L_x_613:
        /* <DEDUP_REMOVED lines=51> */
.L_x_615:
[----:B------:R-:W-:Y:S05]  /*8830*/  BSYNC B0 ;  /* 0x0000000000007941 */ /* 0x000fea0003800000 */
.L_x_614:
        /* <DEDUP_REMOVED lines=19> */
.L_x_617:
[----:B------:R-:W-:Y:S05]  /*8970*/  BSYNC B0 ;  /* 0x0000000000007941 */ /* 0x000fea0003800000 */
.L_x_616:
        /* <DEDUP_REMOVED lines=28> */
.L_x_619:
[----:B------:R-:W-:Y:S05]  /*8b40*/  BSYNC B0 ;  /* 0x0000000000007941 */ /* 0x000fea0003800000 */
.L_x_618:
        /* <DEDUP_REMOVED lines=19> */
.L_x_590:
[----:B------:R-:W-:Y:S05]  /*8c80*/  BSYNC B1 ;  /* 0x0000000000017941 */ /* 0x000fea0003800000 */
.L_x_576:
[----:B-1-34-:R-:W1:Y:S02]  /*8c90*/  LDC R2, c[0x0][0xc] ;  /* 0x00000300ff027b82 */ /* 0x01ae640000000800 */
[----:B-1----:R-:W-:-:S04]  /*8ca0*/  IADD3 R215, R2, R215, RZ ;  /* 0x000000d702d77210 */ /* 0x002fc80007ffe0ff */
[----:B------:R-:W-:-:S13]  /*8cb0*/  ISETP.GE.AND P0, PT, R215, UR12, PT ;  /* 0x0000000cd7007c0c */ /* 0x000fda000bf06270 */
[----:B------:R-:W-:Y:S05]  /*8cc0*/  @P0 BRA `(.L_x_620) ;  /* 0x0000000000040947 */ /* 0x000fea0003800000 */
[----:B------:R-:W-:Y:S05]  /*8cd0*/  BRA `(.L_x_621) ;  /* 0xffffff7c000c7947 */ /* 0x000fea000383ffff */
.L_x_620:
[----:B------:R-:W-:Y:S05]  /*8ce0*/  EXIT ;  /* 0x000000000000794d */ /* 0x000fea0003800000 */
.L_x_622:
        /* <DEDUP_REMOVED lines=9> */
.L_x_819:


//--------------------- .text._ZN5flash44flash_bwd_dq_dk_dv_loop_seqk_parallel_kernelI23Flash_bwd_kernel_traitsILi192ELi64ELi64ELi8ELi4ELi2ELi2ELb0ELb0EN7cutlass6half_tE19Flash_kernel_traitsILi192ELi64ELi64ELi8ES3_EELb1ELb1ELb0ELb0ELb0ELb1ELb0EEEvNS_16Flash_bwd_paramsE --------------------------
	.section	.text._ZN5flash44flash_bwd_dq_dk_dv_loop_seqk_parallel_kernelI23Flash_bwd_kernel_traitsILi192ELi64ELi64ELi8ELi4ELi2ELi2ELb0ELb0EN7cutlass6half_tE19Flash_kernel_traitsILi192ELi64ELi64ELi8ES3_EELb1ELb1ELb0ELb0ELb0ELb1ELb0EEEvNS_16Flash_bwd_paramsE,"ax",@progbits
	.align	128
        .global         _ZN5flash44flash_bwd_dq_dk_dv_loop_seqk_parallel_kernelI23Flash_bwd_kernel_traitsILi192ELi64ELi64ELi8ELi4ELi2ELi2ELb0ELb0EN7cutlass6half_tE19Flash_kernel_traitsILi192ELi64ELi64ELi8ES3_EELb1ELb1ELb0ELb0ELb0ELb1ELb0EEEvNS_16Flash_bwd_paramsE
        .type           _ZN5flash44flash_bwd_dq_dk_dv_loop_seqk_parallel_kernelI23Flash_bwd_kernel_traitsILi192ELi64ELi64ELi8ELi4ELi2ELi2ELb0ELb0EN7cutlass6half_tE19Flash_kernel_traitsILi192ELi64ELi64ELi8ES3_EELb1ELb1ELb0ELb0ELb0ELb1ELb0EEEvNS_16Flash_bwd_paramsE,@function
        .size           _ZN5flash44flash_bwd_dq_dk_dv_loop_seqk_parallel_kernelI23Flash_bwd_kernel_traitsILi192ELi64ELi64ELi8ELi4ELi2ELi2ELb0ELb0EN7cutlass6half_tE19Flash_kernel_traitsILi192ELi64ELi64ELi8ES3_EELb1ELb1ELb0ELb0ELb0ELb1ELb0EEEvNS_16Flash_bwd_paramsE,(.L_x_820 - _ZN5flash44flash_bwd_dq_dk_dv_loop_seqk_parallel_kernelI23Flash_bwd_kernel_traitsILi192ELi64ELi64ELi8ELi4ELi2ELi2ELb0ELb0EN7cutlass6half_tE19Flash_kernel_traitsILi192ELi64ELi64ELi8ES3_EELb1ELb1ELb0ELb0ELb0ELb1ELb0EEEvNS_16Flash_bwd_paramsE)
        .other          _ZN5flash44flash_bwd_dq_dk_dv_loop_seqk_parallel_kernelI23Flash_bwd_kernel_traitsILi192ELi64ELi64ELi8ELi4ELi2ELi2ELb0ELb0EN7cutlass6half_tE19Flash_kernel_traitsILi192ELi64ELi64ELi8ES3_EELb1ELb1ELb0ELb0ELb0ELb1ELb0EEEvNS_16Flash_bwd_paramsE,@"STO_CUDA_ENTRY STV_DEFAULT"
_ZN5flash44flash_bwd_dq_dk_dv_loop_seqk_parallel_kernelI23Flash_bwd_kernel_traitsILi192ELi64ELi64ELi8ELi4ELi2ELi2ELb0ELb0EN7cutlass6half_tE19Flash_kernel_traitsILi192ELi64ELi64ELi8ES3_EELb1ELb1ELb0ELb0ELb0ELb1ELb0EEEvNS_16Flash_bwd_paramsE:
.text._ZN5flash44flash_bwd_dq_dk_dv_loop_seqk_parallel_kernelI23Flash_bwd_kernel_traitsILi192ELi64ELi64ELi8ELi4ELi2ELi2ELb0ELb0EN7cutlass6half_tE19Flash_kernel_traitsILi192ELi64ELi64ELi8ES3_EELb1ELb1ELb0ELb0ELb0ELb1ELb0EEEvNS_16Flash_bwd_paramsE:
        /* <DEDUP_REMOVED lines=29> */
[----:B------:R-:W-:Y:S02]  /*01d0*/  SHF.R.S32.HI R2, RZ, 0x4, R6 ;  /* 0x00000004ff027819 */ /* 0x000fe40000011406 */
[--C-:B------:R-:W-:Y:S02]  /*01e0*/  SHF.R.S32.HI R4, RZ, 0x2, R0.reuse ;  /* 0x00000002ff047819 */ /* 0x100fe40000011400 */
[----:B------:R-:W-:Y:S02]  /*01f0*/  SHF.R.S32.HI R5, RZ, 0x1f, R0 ;  /* 0x0000001fff057819 */ /* 0x000fe40000011400 */
[----:B------:R-:W-:Y:S02]  /*0200*/  LOP3.LUT R3, R0, 0x7ffffffc, RZ, 0xc0, !PT ;  /* 0x7ffffffc00037812 */ /* 0x000fe400078ec0ff */
[C---:B------:R-:W-:Y:S02]  /*0210*/  LOP3.LUT R9, R6.reuse, 0xfffffff0, RZ, 0xc0, !PT ;  /* 0xfffffff006097812 */ /* 0x040fe400078ec0ff */
[----:B------:R-:W-:Y:S01]  /*0220*/  LEA.HI R6, R6, R2, RZ, 0x1 ;  /* 0x0000000206067211 */ /* 0x000fe200078f08ff */
[C---:B------:R-:W-:Y:S01]  /*0230*/  IMAD.IADD R14, R10.reuse, 0x1, -R3 ;  /* 0x000000010a0e7824 */ /* 0x040fe200078e0a03 */
[----:B------:R-:W-:Y:S01]  /*0240*/  LEA.HI R5, R5, R4, RZ, 0x3 ;  /* 0x0000000405057211 */ /* 0x000fe200078f18ff */
[----:B------:R-:W-:Y:S01]  /*0250*/  IMAD.IADD R9, R10, 0x1, -R9 ;  /* 0x000000010a097824 */ /* 0x000fe200078e0a09 */
[----:B------:R-:W-:-:S02]  /*0260*/  LOP3.LUT R0, R7, 0xfffffff8, RZ, 0xc0, !PT ;  /* 0xfffffff807007812 */ /* 0x000fc400078ec0ff */
[----:B------:R-:W-:Y:S02]  /*0270*/  LOP3.LUT R11, R8, 0xffffffe0, RZ, 0xc0, !PT ;  /* 0xffffffe0080b7812 */ /* 0x000fe400078ec0ff */
[----:B------:R-:W-:Y:S01]  /*0280*/  SHF.R.S32.HI R221, RZ, 0x3, R7 ;  /* 0x00000003ffdd7819 */ /* 0x000fe20000011407 */
[----:B------:R-:W-:Y:S01]  /*0290*/  IMAD.IADD R0, R10, 0x1, -R0 ;  /* 0x000000010a007824 */ /* 0x000fe200078e0a00 */
[----:B------:R-:W-:Y:S01]  /*02a0*/  LOP3.LUT R6, R6, 0xfffffffe, RZ, 0xc0, !PT ;  /* 0xfffffffe06067812 */ /* 0x000fe200078ec0ff */
[----:B------:R-:W-:Y:S01]  /*02b0*/  IMAD.IADD R233, R10, 0x1, -R11 ;  /* 0x000000010ae97824 */ /* 0x000fe200078e0a0b */
[----:B------:R-:W-:Y:S01]  /*02c0*/  LOP3.LUT R3, R5, 0xfffffff8, RZ, 0xc0, !PT ;  /* 0xfffffff805037812 */ /* 0x000fe200078ec0ff */
[----:B------:R-:W-:Y:S01]  /*02d0*/  IMAD.SHL.U32 R5, R221, 0x40, RZ ;  /* 0x00000040dd057824 */ /* 0x000fe200078e00ff */
[----:B------:R-:W-:Y:S01]  /*02e0*/  SHF.R.S32.HI R251, RZ, 0x5, R8 ;  /* 0x00000005fffb7819 */ /* 0x000fe20000011408 */
[----:B------:R-:W-:Y:S01]  /*02f0*/  IMAD.IADD R10, R2, 0x1, -R6 ;  /* 0x00000001020a7824 */ /* 0x000fe200078e0a06 */
[----:B------:R-:W-:Y:S01]  /*0300*/  LOP3.LUT P4, RZ, R0, 0x2, RZ, 0xc0, !PT ;  /* 0x0000000200ff7812 */ /* 0x000fe2000788c0ff */
[----:B------:R-:W-:Y:S01]  /*0310*/  IMAD.IADD R6, R4, 0x1, -R3 ;  /* 0x0000000104067824 */ /* 0x000fe200078e0a03 */
[----:B------:R-:W-:Y:S01]  /*0320*/  LEA.HI R3, R8, R251, RZ, 0x1 ;  /* 0x000000fb08037211 */ /* 0x000fe200078f08ff */
[----:B------:R-:W-:Y:S01]  /*0330*/  IMAD.SHL.U32 R234, R0, 0x8, RZ ;  /* 0x0000000800ea7824 */ /* 0x000fe200078e00ff */
[----:B------:R-:W-:Y:S01]  /*0340*/  LOP3.LUT R2, R5, 0x1c0, RZ, 0xc0, !PT ;  /* 0x000001c005027812 */ /* 0x000fe200078ec0ff */
[----:B------:R-:W-:Y:S01]  /*0350*/  IMAD.SHL.U32 R181, R10, 0x200, RZ ;  /* 0x000002000ab57824 */ /* 0x000fe200078e00ff */
[----:B------:R-:W-:-:S02]  /*0360*/  LOP3.LUT R3, R3, 0xfffffffe, RZ, 0xc0, !PT ;  /* 0xfffffffe03037812 */ /* 0x000fc400078ec0ff */
[----:B------:R-:W-:Y:S02]  /*0370*/  SHF.R.U32.HI R4, RZ, 0x3, R2 ;  /* 0x00000003ff047819 */ /* 0x000fe40000011602 */
[----:B------:R-:W-:Y:S01]  /*0380*/  LOP3.LUT R2, R2, 0x38, R234, 0xf8, !PT ;  /* 0x0000003802027812 */ /* 0x000fe200078ef8ea */
[----:B------:R-:W-:Y:S01]  /*0390*/  IMAD.IADD R186, R251, 0x1, -R3 ;  /* 0x00000001fbba7824 */ /* 0x000fe200078e0a03 */
[C---:B------:R-:W-:Y:S01]  /*03a0*/  LOP3.LUT P3, RZ, R0.reuse, 0x4, RZ, 0xc0, !PT ;  /* 0x0000000400ff7812 */ /* 0x040fe2000786c0ff */
[----:B------:R-:W-:Y:S01]  /*03b0*/  IMAD.SHL.U32 R0, R0, 0x40, RZ ;  /* 0x0000004000007824 */ /* 0x000fe200078e00ff */
[----:B------:R-:W-:Y:S01]  /*03c0*/  LOP3.LUT R12, R2, R4, RZ, 0x3c, !PT ;  /* 0x00000004020c7212 */ /* 0x000fe200078e3cff */
[----:B------:R-:W-:Y:S01]  /*03d0*/  IMAD.SHL.U32 R2, R186, 0x10, RZ ;  /* 0x00000010ba027824 */ /* 0x000fe200078e00ff */
[----:B------:R-:W-:Y:S02]  /*03e0*/  SHF.R.S32.HI R3, RZ, 0x1f, R9 ;  /* 0x0000001fff037819 */ /* 0x000fe40000011409 */
[----:B------:R-:W-:-:S02]  /*03f0*/  LOP3.LUT R0, R0, 0x1c0, RZ, 0xc0, !PT ;  /* 0x000001c000007812 */ /* 0x000fc400078ec0ff */
[----:B------:R-:W-:Y:S02]  /*0400*/  LEA.HI R11, R3, R9, RZ, 0x3 ;  /* 0x00000009030b7211 */ /* 0x000fe400078f18ff */
[C---:B------:R-:W-:Y:S02]  /*0410*/  LOP3.LUT R3, R0.reuse, 0x10, R2, 0xf8, !PT ;  /* 0x0000001000037812 */ /* 0x040fe400078ef802 */
[----:B------:R-:W-:Y:S02]  /*0420*/  SHF.R.S32.HI R229, RZ, 0x7, R229 ;  /* 0x00000007ffe57819 */ /* 0x000fe400000114e5 */
[----:B------:R-:W-:Y:S02]  /*0430*/  LOP3.LUT R177, R0, 0x8, R7, 0xf8, !PT ;  /* 0x0000000800b17812 */ /* 0x000fe400078ef807 */
[----:B------:R-:W-:Y:S01]  /*0440*/  SHF.R.U32.HI R0, RZ, 0x3, R0 ;  /* 0x00000003ff007819 */ /* 0x000fe20000011600 */
[----:B------:R-:W-:Y:S01]  /*0450*/  IMAD R2, R229, 0x800, R181 ;  /* 0x00000800e5027824 */ /* 0x000fe200078e02b5 */
[----:B------:R-:W-:Y:S01]  /*0460*/  LOP3.LUT R3, R3, 0x8, R7, 0xf8, !PT ;  /* 0x0000000803037812 */ /* 0x000fe200078ef807 */
[----:B------:R-:W-:Y:S01]  /*0470*/  IMAD.SHL.U32 R15, R229, 0x20, RZ ;  /* 0x00000020e50f7824 */ /* 0x000fe200078e00ff */
[----:B------:R-:W-:Y:S01]  /*0480*/  LOP3.LUT R4, R6, 0x1, RZ, 0xc0, !PT ;  /* 0x0000000106047812 */ /* 0x000fe200078ec0ff */
[----:B------:R-:W-:Y:S01]  /*0490*/  IMAD.SHL.U32 R7, R14, 0x2, RZ ;  /* 0x000000020e077824 */ /* 0x000fe200078e00ff */
[----:B------:R-:W-:-:S02]  /*04a0*/  LOP3.LUT R177, R177, R0, RZ, 0x3c, !PT ;  /* 0x00000000b1b17212 */ /* 0x000fc400078e3cff */
[----:B------:R-:W-:Y:S01]  /*04b0*/  LOP3.LUT R181, R181, R3, R0, 0xf6, !PT ;  /* 0x00000003b5b57212 */ /* 0x000fe200078ef600 */
[----:B------:R-:W-:Y:S01]  /*04c0*/  IMAD.SHL.U32 R3, R6, 0x40, RZ ;  /* 0x0000004006037824 */ /* 0x000fe200078e00ff */
[----:B------:R-:W-:Y:S01]  /*04d0*/  SHF.R.S32.HI R0, RZ, 0x6, R13 ;  /* 0x00000006ff007819 */ /* 0x000fe2000001140d */
[----:B------:R-:W-:Y:S01]  /*04e0*/  IMAD.IADD R177, R2, 0x1, R177 ;  /* 0x0000000102b17824 */ /* 0x000fe200078e02b1 */
[----:B------:R-:W-:Y:S02]  /*04f0*/  LOP3.LUT R5, R11, 0xfffffff8, RZ, 0xc0, !PT ;  /* 0xfffffff80b057812 */ /* 0x000fe400078ec0ff */
[----:B------:R-:W-:Y:S01]  /*0500*/  ISETP.NE.U32.AND P0, PT, R4, 0x1, PT ;  /* 0x000000010400780c */ /* 0x000fe20003f05070 */
[C---:B------:R-:W-:Y:S01]  /*0510*/  IMAD R237, R0.reuse, 0x200, R12 ;  /* 0x0000020000ed7824 */ /* 0x040fe200078e020c */
[----:B------:R-:W-:Y:S01]  /*0520*/  SHF.R.S32.HI R4, RZ, 0x1f, R8 ;  /* 0x0000001fff047819 */ /* 0x000fe20000011408 */
[----:B------:R-:W-:Y:S01]  /*0530*/  IMAD.SHL.U32 R2, R0, 0x8, RZ ;  /* 0x0000000800027824 */ /* 0x000fe200078e00ff */
[----:B------:R-:W-:Y:S01]  /*0540*/  LOP3.LUT R0, R3, 0x1c0, RZ, 0xc0, !PT ;  /* 0x000001c003007812 */ /* 0x000fe200078ec0ff */
[----:B------:R-:W-:Y:S01]  /*0550*/  IMAD.IADD R252, R9, 0x1, -R5 ;  /* 0x0000000109fc7824 */ /* 0x000fe200078e0a05 */
[----:B------:R-:W-:Y:S01]  /*0560*/  LEA.HI R5, R4, R251, RZ, 0x2 ;  /* 0x000000fb04057211 */ /* 0x000fe200078f10ff */
[----:B------:R-:W-:Y:S01]  /*0570*/  IMAD.SHL.U32 R4, R10, 0x20, RZ ;  /* 0x000000200a047824 */ /* 0x000fe200078e00ff */
[----:B------:R-:W-:-:S02]  /*0580*/  LOP3.LUT R2, R2, 0x18, RZ, 0xc0, !PT ;  /* 0x0000001802027812 */ /* 0x000fc400078ec0ff */
[----:B------:R-:W-:Y:S02]  /*0590*/  SHF.R.U32.HI R3, RZ, 0x3, R0 ;  /* 0x00000003ff037819 */ /* 0x000fe40000011600 */
[----:B------:R-:W-:Y:S02]  /*05a0*/  LOP3.LUT R5, R5, 0xfffffffc, RZ, 0xc0, !PT ;  /* 0xfffffffc05057812 */ /* 0x000fe400078ec0ff */
[----:B------:R-:W-:Y:S01]  /*05b0*/  LOP3.LUT R8, R2, 0x20, R4, 0xf8, !PT ;  /* 0x0000002002087812 */ /* 0x000fe200078ef804 */
[----:B------:R-:W-:Y:S01]  /*05c0*/  IMAD.SHL.U32 R4, R11, 0x40, RZ ;  /* 0x000000400b047824 */ /* 0x000fe200078e00ff */
[----:B------:R-:W-:Y:S01]  /*05d0*/  LOP3.LUT R9, R3, R0, R2, 0x1e, !PT ;  /* 0x0000000003097212 */ /* 0x000fe200078e1e02 */
[----:B------:R-:W-:Y:S01]  /*05e0*/  IMAD.SHL.U32 R2, R252, 0x40, RZ ;  /* 0x00000040fc027824 */ /* 0x000fe200078e00ff */
[----:B------:R-:W-:Y:S01]  /*05f0*/  LOP3.LUT R0, R0, 0x20, R15, 0xf8, !PT ;  /* 0x0000002000007812 */ /* 0x000fe200078ef80f */
[----:B------:R-:W-:Y:S01]  /*0600*/  IMAD.IADD R231, R251, 0x1, -R5 ;  /* 0x00000001fbe77824 */ /* 0x000fe200078e0a05 */
[----:B------:R-:W-:Y:S01]  /*0610*/  R2P PR, R6, 0x6 ;  /* 0x0000000606007804 */ /* 0x000fe20000000000 */
[----:B------:R-:W-:Y:S01]  /*0620*/  IMAD.SHL.U32 R5, R10, 0x8, RZ ;  /* 0x000000080a057824 */ /* 0x000fe200078e00ff */
[----:B------:R-:W-:Y:S01]  /*0630*/  LOP3.LUT R6, R0, R3, RZ, 0x3c, !PT ;  /* 0x0000000300067212 */ /* 0x000fe200078e3cff */
[----:B------:R-:W-:Y:S01]  /*0640*/  IMAD R0, R231, 0x400, R7 ;  /* 0x00000400e7007824 */ /* 0x000fe200078e0207 */
[----:B------:R-:W-:-:S02]  /*0650*/  LOP3.LUT R3, R2, 0x1c0, RZ, 0xc0, !PT ;  /* 0x000001c002037812 */ /* 0x000fc400078ec0ff */
[----:B------:R-:W-:Y:S01]  /*0660*/  SEL R178, R178, 0xffffffe0, !P4 ;  /* 0xffffffe0b2b27807 */ /* 0x000fe20006000000 */
[----:B------:R-:W-:Y:S01]  /*0670*/  IMAD.IADD R208, R0, 0x1, R6 ;  /* 0x0000000100d07824 */ /* 0x000fe200078e0206 */
[----:B------:R-:W-:Y:S02]  /*0680*/  SHF.R.U32.HI R2, RZ, 0x3, R3 ;  /* 0x00000003ff027819 */ /* 0x000fe40000011603 */
[----:B------:R-:W-:Y:S01]  /*0690*/  LOP3.LUT R6, R3, 0x8, R5, 0xf8, !PT ;  /* 0x0000000803067812 */ /* 0x000fe200078ef805 */
[----:B------:R-:W-:Y:S01]  /*06a0*/  IMAD R5, R186, 0x400, R7 ;  /* 0x00000400ba057824 */ /* 0x000fe200078e0207 */
[----:B------:R-:W-:Y:S02]  /*06b0*/  LOP3.LUT R0, R4, 0xfffffe00, RZ, 0xc0, !PT ;  /* 0xfffffe0004007812 */ /* 0x000fe400078ec0ff */
[----:B------:R-:W-:Y:S01]  /*06c0*/  LOP3.LUT R3, R2, R8, R3, 0x1e, !PT ;  /* 0x0000000802037212 */ /* 0x000fe200078e1e03 */
[----:B------:R-:W-:Y:S01]  /*06d0*/  IMAD.IADD R5, R5, 0x1, R9 ;  /* 0x0000000105057824 */ /* 0x000fe200078e0209 */
[----:B------:R-:W-:Y:S01]  /*06e0*/  LOP3.LUT R2, R6, R2, RZ, 0x3c, !PT ;  /* 0x0000000206027212 */ /* 0x000fe200078e3cff */
[--C-:B------:R-:W-:Y:S01]  /*06f0*/  IMAD R4, R231, 0x400, R0.reuse ;  /* 0x00000400e7047824 */ /* 0x100fe200078e0200 */
[----:B------:R-:W-:Y:S01]  /*0700*/  LOP3.LUT R191, R3, R0, RZ, 0xfc, !PT ;  /* 0x0000000003bf7212 */ /* 0x000fe200078efcff */
[----:B------:R-:W-:Y:S01]  /*0710*/  IMAD R186, R186, 0x400, R0 ;  /* 0x00000400baba7824 */ /* 0x000fe200078e0200 */
[----:B------:R-:W-:Y:S01]  /*0720*/  SHF.R.S32.HI R0, RZ, 0x1f, R233 ;  /* 0x0000001fff007819 */ /* 0x000fe200000114e9 */
[----:B------:R-:W-:Y:S01]  /*0730*/  IMAD.IADD R190, R4, 0x1, R2 ;  /* 0x0000000104be7824 */ /* 0x000fe200078e0202 */
[----:B------:R-:W-:Y:S01]  /*0740*/  LEA R177, R177, UR5, 0x1 ;  /* 0x00000005b1b17c11 */ /* 0x000fe2000f8e08ff */
[----:B------:R-:W-:Y:S01]  /*0750*/  IMAD.IADD R186, R2, 0x1, R186 ;  /* 0x0000000102ba7824 */ /* 0x000fe200078e02ba */
[----:B------:R-:W-:-:S02]  /*0760*/  LEA R208, R208, UR5, 0x1 ;  /* 0x00000005d0d07c11 */ /* 0x000fc4000f8e08ff */
[----:B------:R-:W-:Y:S01]  /*0770*/  LEA.HI R0, R0, R233, RZ, 0x2 ;  /* 0x000000e900007211 */ /* 0x000fe200078f10ff */
[--C-:B------:R-:W-:Y:S01]  /*0780*/  IMAD.IADD R178, R178, 0x1, R177.reuse ;  /* 0x00000001b2b27824 */ /* 0x100fe200078e02b1 */
[----:B------:R-:W-:Y:S01]  /*0790*/  SEL R182, R182, 0xffffffc0, !P3 ;  /* 0xffffffc0b6b67807 */ /* 0x000fe20005800000 */
[----:B------:R-:W-:Y:S01]  /*07a0*/  VIADD R209, R208, 0x20 ;  /* 0x00000020d0d17836 */ /* 0x000fe20000000000 */
[----:B------:R-:W-:Y:S01]  /*07b0*/  SEL R210, R210, 0x10, !P0 ;  /* 0x00000010d2d27807 */ /* 0x000fe20004000000 */
[----:B------:R-:W-:Y:S01]  /*07c0*/  @P1 VIADD R209, R208, 0xffffffe0 ;  /* 0xffffffe0d0d11836 */ /* 0x000fe20000000000 */
[----:B------:R-:W-:Y:S01]  /*07d0*/  LEA R223, R5, UR6, 0x1 ;  /* 0x0000000605df7c11 */ /* 0x000fe2000f8e08ff */
[C---:B------:R-:W-:Y:S01]  /*07e0*/  IMAD.IADD R180, R182.reuse, 0x1, R177 ;  /* 0x00000001b6b47824 */ /* 0x040fe200078e02b1 */
[----:B------:R-:W-:Y:S01]  /*07f0*/  SHF.R.S32.HI R0, RZ, 0x2, R0 ;  /* 0x00000002ff007819 */ /* 0x000fe20000011400 */
[----:B------:R-:W-:Y:S01]  /*0800*/  IMAD.IADD R179, R182, 0x1, R178 ;  /* 0x00000001b6b37824 */ /* 0x000fe200078e02b2 */
[----:B------:R-:W-:Y:S01]  /*0810*/  LEA R181, R181, UR5, 0x1 ;  /* 0x00000005b5b57c11 */ /* 0x000fe2000f8e08ff */
[----:B------:R-:W-:Y:S01]  /*0820*/  VIADD R224, R223, 0x40 ;  /* 0x00000040dfe07836 */ /* 0x000fe20000000000 */
[----:B------:R-:W-:Y:S01]  /*0830*/  SHF.R.S32.HI R2, RZ, 0x1f, R221 ;  /* 0x0000001fff027819 */ /* 0x000fe200000114dd */
[----:B------:R-:W-:Y:S01]  /*0840*/  IMAD.IADD R211, R208, 0x1, R210 ;  /* 0x00000001d0d37824 */ /* 0x000fe200078e02d2 */
[----:B------:R-:W-:Y:S01]  /*0850*/  LEA R201, R237, UR5, 0x1 ;  /* 0x00000005edc97c11 */ /* 0x000fe2000f8e08ff */
[----:B------:R-:W-:Y:S01]  /*0860*/  IMAD R207, R231, 0x10, R0 ;  /* 0x00000010e7cf7824 */ /* 0x000fe200078e0200 */
[----:B------:R-:W-:Y:S01]  /*0870*/  LEA R186, R186, UR4, 0x1 ;  /* 0x00000004baba7c11 */ /* 0x000fe2000f8e08ff */
[----:B------:R-:W-:-:S02]  /*0880*/  IMAD.IADD R182, R182, 0x1, R181 ;  /* 0x00000001b6b67824 */ /* 0x000fc400078e02b5 */
[----:B------:R-:W-:Y:S02]  /*0890*/  @P2 VIADD R224, R223, 0xffffffc0 ;  /* 0xffffffc0dfe02836 */ /* 0x000fe40000000000 */
[----:B---34-:R-:W-:-:S07]  /*08a0*/  IMAD.IADD R210, R210, 0x1, R209 ;  /* 0x00000001d2d27824 */ /* 0x018fce00078e02d1 */
.L_x_651:
        /* <DEDUP_REMOVED lines=47> */
.L_x_623:
        /* <DEDUP_REMOVED lines=8> */
[----:B------:R-:W-:-:S03]  /*0c20*/  ISETP.NE.AND P1, PT, R0, -0x1, PT ;  /* 0xffffffff0000780c */ /* 0x000fc60003f25270 */
        /* <DEDUP_REMOVED lines=8> */
[----:B------:R-:W5:Y:S02]  /*0cb0*/  LDC.U8 R14, c[0x0][0x3d8] ;  /* 0x0000f600ff0e7b82 */ /* 0x000f640000000000 */
[----:B------:R-:W-:-:S02]  /*0cc0*/  IMAD R9, R236, R7, R9 ;  /* 0x00000007ec097224 */ /* 0x000fc400078e0209 */
[----:B------:R-:W-:-:S04]  /*0cd0*/  IMAD.WIDE.U32 R6, R236, R6, RZ ;  /* 0x00000006ec067225 */ /* 0x000fc800078e00ff */
[----:B------:R-:W4:Y:S01]  /*0ce0*/  LDC R38, c[0x0][0x2dc] ;  /* 0x0000b700ff267b82 */ /* 0x000f220000000800 */
[----:B-1----:R-:W-:Y:S01]  /*0cf0*/  IMAD R8, R0, R29, RZ ;  /* 0x0000001d00087224 */ /* 0x002fe200078e02ff */
[----:B--2---:R-:W1:Y:S01]  /*0d00*/  MUFU.RCP R2, R2 ;  /* 0x0000000200027308 */ /* 0x004e620000001000 */
[----:B------:R-:W-:-:S05]  /*0d10*/  IADD3 R32, R7, R9, RZ ;  /* 0x0000000907207210 */ /* 0x000fca0007ffe0ff */
[----:B------:R-:W4:Y:S08]  /*0d20*/  LDC R40, c[0x0][0x270] ;  /* 0x00009c00ff287b82 */ /* 0x000f300000000800 */
[----:B------:R-:W2:Y:S01]  /*0d30*/  @P0 LDC.64 R20, c[0x0][0x250] ;  /* 0x00009400ff140b82 */ /* 0x000ea20000000a00 */
[----:B-1----:R-:W-:-:S04]  /*0d40*/  IADD3 R2, R2, 0xffffffe, RZ ;  /* 0x0ffffffe02027810 */ /* 0x002fc80007ffe0ff */
[----:B------:R-:W1:Y:S03]  /*0d50*/  F2I.FTZ.U32.TRUNC.NTZ R3, R2 ;  /* 0x0000000200037305 */ /* 0x000e66000021f000 */
[----:B------:R-:W5:Y:S01]  /*0d60*/  @P1 LDC.64 R16, c[0x0][0x420] ;  /* 0x00010800ff101b82 */ /* 0x000f620000000a00 */
[----:B----4-:R-:W-:-:S07]  /*0d70*/  IMAD.WIDE R26, R38, R40, RZ ;  /* 0x00000028261a7225 */ /* 0x010fce00078e02ff */
[----:B------:R-:W4:Y:S01]  /*0d80*/  LDC R31, c[0x0][0x2c4] ;  /* 0x0000b100ff1f7b82 */ /* 0x000f220000000800 */
[----:B-1----:R-:W-:-:S07]  /*0d90*/  IMAD.MOV R2, RZ, RZ, -R3 ;  /* 0x000000ffff027224 */ /* 0x002fce00078e0a03 */
[----:B------:R-:W1:Y:S01]  /*0da0*/  LDC.U8 R41, c[0x0][0x480] ;  /* 0x00012000ff297b82 */ /* 0x000e620000000000 */
[----:B------:R-:W-:Y:S01]  /*0db0*/  IMAD R4, R2, R10, RZ ;  /* 0x0000000a02047224 */ /* 0x000fe200078e02ff */
[----:B------:R-:W-:-:S05]  /*0dc0*/  MOV R2, RZ ;  /* 0x000000ff00027202 */ /* 0x000fca0000000f00 */
[----:B------:R-:W-:Y:S01]  /*0dd0*/  IMAD.HI.U32 R2, R3, R4, R2 ;  /* 0x0000000403027227 */ /* 0x000fe200078e0002 */
[----:B------:R-:W4:Y:S03]  /*0de0*/  @P0 LDC.64 R18, c[0x0][0x248] ;  /* 0x00009200ff120b82 */ /* 0x000f260000000a00 */
[----:B------:R-:W-:-:S04]  /*0df0*/  IMAD.MOV.U32 R4, RZ, RZ, R5 ;  /* 0x000000ffff047224 */ /* 0x000fc800078e0005 */
[----:B------:R-:W-:-:S05]  /*0e00*/  IMAD.HI.U32 R2, R2, R4, RZ ;  /* 0x0000000402027227 */ /* 0x000fca00078e00ff */
[----:B------:R-:W-:Y:S02]  /*0e10*/  IADD3 R3, -R2, RZ, RZ ;  /* 0x000000ff02037210 */ /* 0x000fe40007ffe1ff */
[----:B-1----:R-:W-:-:S03]  /*0e20*/  ISETP.NE.AND P6, PT, R41, RZ, PT ;  /* 0x000000ff2900720c */ /* 0x002fc60003fc5270 */
[----:B------:R-:W-:Y:S01]  /*0e30*/  IMAD R3, R10, R3, R4 ;  /* 0x000000030a037224 */ /* 0x000fe200078e0204 */
[----:B------:R-:W-:Y:S01]  /*0e40*/  SHF.R.S32.HI R41, RZ, 0x1f, R250 ;  /* 0x0000001fff297819 */ /* 0x000fe200000114fa */
[----:B------:R-:W-:-:S03]  /*0e50*/  VIADD R4, R222, 0x3f ;  /* 0x0000003fde047836 */ /* 0x000fc60000000000 */
[----:B------:R-:W-:Y:S02]  /*0e60*/  ISETP.GT.U32.AND P5, PT, R10, R3, PT ;  /* 0x000000030a00720c */ /* 0x000fe40003fa4070 */
[----:B------:R-:W-:-:S04]  /*0e70*/  SHF.R.S32.HI R5, RZ, 0x1f, R4 ;  /* 0x0000001fff057819 */ /* 0x000fc80000011404 */
[----:B------:R-:W-:Y:S01]  /*0e80*/  LEA.HI R23, R5, R4, RZ, 0x6 ;  /* 0x0000000405177211 */ /* 0x000fe200078f30ff */
[----:B------:R-:W-:-:S03]  /*0e90*/  IMAD.WIDE.U32 R4, R0, R28, RZ ;  /* 0x0000001c00047225 */ /* 0x000fc600078e00ff */
[----:B------:R-:W-:Y:S02]  /*0ea0*/  SHF.R.S32.HI R200, RZ, 0x6, R23 ;  /* 0x00000006ffc87819 */ /* 0x000fe40000011417 */
[----:B------:R-:W-:Y:S01]  /*0eb0*/  SEL R36, R6, R4, !P1 ;  /* 0x0000000406247207 */ /* 0x000fe20004800000 */
[----:B------:R-:W-:Y:S01]  /*0ec0*/  @!P5 IMAD.IADD R3, R3, 0x1, -R10 ;  /* 0x000000010303d824 */ /* 0x000fe200078e0a0a */
[----:B---3--:R-:W-:Y:S02]  /*0ed0*/  SHF.R.S32.HI R6, RZ, 0x1f, R42 ;  /* 0x0000001fff067819 */ /* 0x008fe4000001142a */
[----:B------:R-:W-:Y:S02]  /*0ee0*/  @!P5 IADD3 R2, R2, 0x1, RZ ;  /* 0x000000010202d810 */ /* 0x000fe40007ffe0ff */
[----:B------:R-:W-:Y:S01]  /*0ef0*/  ISETP.GE.U32.AND P2, PT, R3, R10, PT ;  /* 0x0000000a0300720c */ /* 0x000fe20003f46070 */
[----:B------:R-:W-:Y:S01]  /*0f00*/  IMAD R6, R6, R236, RZ ;  /* 0x000000ec06067224 */ /* 0x000fe200078e02ff */
[----:B------:R-:W1:Y:S01]  /*0f10*/  @!P1 LDC.64 R10, c[0x0][0x418] ;  /* 0x00010600ff0a9b82 */ /* 0x000e620000000a00 */
[----:B------:R-:W-:-:S02]  /*0f20*/  ISETP.NE.AND P5, PT, R13, RZ, PT ;  /* 0x000000ff0d00720c */ /* 0x000fc40003fa5270 */
[----:B------:R-:W-:Y:S01]  /*0f30*/  @P0 IADD3 R3, R220, R232, RZ ;  /* 0x000000e8dc030210 */ /* 0x000fe20007ffe0ff */
[----:B------:R-:W-:Y:S01]  /*0f40*/  IMAD R6, R39, R42, R6 ;  /* 0x0000002a27067224 */ /* 0x000fe200078e0206 */
[----:B------:R-:W-:Y:S01]  /*0f50*/  @P1 IADD3 R32, R5, R8, RZ ;  /* 0x0000000805201210 */ /* 0x000fe20007ffe0ff */
[----:B------:R-:W-:-:S04]  /*0f60*/  IMAD.WIDE.U32 R8, R236, R42, RZ ;  /* 0x0000002aec087225 */ /* 0x000fc800078e00ff */
[C---:B--2---:R-:W-:Y:S01]  /*0f70*/  @P0 IMAD R7, R3.reuse, R21, RZ ;  /* 0x0000001503070224 */ /* 0x044fe200078e02ff */
[----:B------:R-:W-:Y:S01]  /*0f80*/  @P2 IADD3 R2, R2, 0x1, RZ ;  /* 0x0000000102022810 */ /* 0x000fe20007ffe0ff */
[----:B------:R-:W-:Y:S01]  /*0f90*/  @P0 IMAD.WIDE.U32 R4, R3, R20, RZ ;  /* 0x0000001403040225 */ /* 0x000fe200078e00ff */
[----:B-----5:R-:W-:Y:S02]  /*0fa0*/  ISETP.NE.AND P2, PT, R14, RZ, PT ;  /* 0x000000ff0e00720c */ /* 0x020fe40003f45270 */
[----:B------:R-:W-:Y:S01]  /*0fb0*/  MOV R14, R2 ;  /* 0x00000002000e7202 */ /* 0x000fe20000000f00 */
[----:B------:R-:W-:Y:S01]  /*0fc0*/  IMAD R12, R27, R8, RZ ;  /* 0x000000081b0c7224 */ /* 0x000fe200078e02ff */
[----:B------:R-:W-:Y:S01]  /*0fd0*/  @P0 IADD3 R34, R5, R7, RZ ;  /* 0x0000000705220210 */ /* 0x000fe20007ffe0ff */
[----:B------:R-:W-:Y:S02]  /*0fe0*/  IMAD.IADD R3, R9, 0x1, R6 ;  /* 0x0000000109037824 */ /* 0x000fe400078e0206 */
[----:B------:R-:W-:Y:S01]  /*0ff0*/  @!P3 IMAD.MOV R14, RZ, RZ, -R14 ;  /* 0x000000ffff0eb224 */ /* 0x000fe200078e0a0e */
[----:B------:R-:W-:Y:S01]  /*1000*/  @!P5 LOP3.LUT R14, RZ, R13, RZ, 0x33, !PT ;  /* 0x0000000dff0ed212 */ /* 0x000fe200078e33ff */
[----:B------:R-:W-:-:S02]  /*1010*/  @P0 IMAD.MOV.U32 R33, RZ, RZ, R4 ;  /* 0x000000ffff210224 */ /* 0x000fc400078e0004 */
[C---:B------:R-:W-:Y:S02]  /*1020*/  IMAD R7, R26.reuse, R3, R12 ;  /* 0x000000031a077224 */ /* 0x040fe400078e020c */
[----:B------:R-:W-:Y:S01]  /*1030*/  IMAD.WIDE.U32 R4, R26, R8, RZ ;  /* 0x000000081a047225 */ /* 0x000fe200078e00ff */
[----:B------:R-:W2:Y:S01]  /*1040*/  LDC.64 R12, c[0x0][0x488] ;  /* 0x00012200ff0c7b82 */ /* 0x000ea20000000a00 */
[----:B------:R-:W-:Y:S02]  /*1050*/  SHF.L.U64.HI R8, R236, 0x7, R39 ;  /* 0x00000007ec087819 */ /* 0x000fe40000010227 */
[-C--:B------:R-:W-:Y:S01]  /*1060*/  IMAD.WIDE.U32 R2, R26, R0.reuse, RZ ;  /* 0x000000001a027225 */ /* 0x080fe200078e00ff */
[----:B------:R-:W-:Y:S02]  /*1070*/  IADD3 R30, R5, R7, RZ ;  /* 0x00000007051e7210 */ /* 0x000fe40007ffe0ff */
[----:B------:R-:W-:Y:S01]  /*1080*/  SEL R8, R8, RZ, P4 ;  /* 0x000000ff08087207 */ /* 0x000fe20002000000 */
[----:B------:R-:W-:Y:S01]  /*1090*/  IMAD R6, R27, R0, RZ ;  /* 0x000000001b067224 */ /* 0x000fe200078e02ff */
[----:B------:R-:W3:Y:S01]  /*10a0*/  @P2 LDC R25, c[0x0][0x2e4] ;  /* 0x0000b900ff192b82 */ /* 0x000ee20000000800 */
[----:B------:R-:W-:Y:S01]  /*10b0*/  IMAD.SHL.U32 R7, R236, 0x80, RZ ;  /* 0x00000080ec077824 */ /* 0x000fe200078e00ff */
[----:B------:R-:W-:Y:S01]  /*10c0*/  SEL R35, R4, R2, !P1 ;  /* 0x0000000204237207 */ /* 0x000fe20004800000 */
[----:B-1----:R-:W-:Y:S01]  /*10d0*/  @!P1 IMAD R2, R39, R10, RZ ;  /* 0x0000000a27029224 */ /* 0x002fe200078e02ff */
[----:B------:R-:W-:Y:S01]  /*10e0*/  @P1 IADD3 R30, R3, R6, RZ ;  /* 0x00000006031e1210 */ /* 0x000fe20007ffe0ff */
[----:B------:R-:W-:Y:S01]  /*10f0*/  @P1 IMAD.WIDE.U32 R4, R0, R16, RZ ;  /* 0x0000001000041225 */ /* 0x000fe200078e00ff */
[----:B------:R-:W-:-:S02]  /*1100*/  LOP3.LUT R6, R23, 0xffffffc0, RZ, 0xc0, !PT ;  /* 0xffffffc017067812 */ /* 0x000fc400078ec0ff */
[----:B------:R-:W-:Y:S01]  /*1110*/  SEL R7, R7, RZ, P4 ;  /* 0x000000ff07077207 */ /* 0x000fe20002000000 */
[----:B------:R-:W-:Y:S01]  /*1120*/  @!P1 IMAD R9, R236, R11, R2 ;  /* 0x0000000bec099224 */ /* 0x000fe200078e0202 */
[----:B------:R-:W-:Y:S01]  /*1130*/  IADD3 R6, R6, -0x40, RZ ;  /* 0xffffffc006067810 */ /* 0x000fe20007ffe0ff */
[C---:B----4-:R-:W-:Y:S02]  /*1140*/  @P2 IMAD R11, R236.reuse, R31, RZ ;  /* 0x0000001fec0b2224 */ /* 0x050fe400078e02ff */
[----:B------:R-:W-:Y:S01]  /*1150*/  @!P1 IMAD.WIDE.U32 R2, R236, R10, RZ ;  /* 0x0000000aec029225 */ /* 0x000fe200078e00ff */
[----:B------:R-:W-:Y:S02]  /*1160*/  IADD3 R7, P3, R6, R7, RZ ;  /* 0x0000000706077210 */ /* 0x000fe40007f7e0ff */
[----:B------:R-:W-:Y:S01]  /*1170*/  SHF.R.S32.HI R15, RZ, 0x1f, R6 ;  /* 0x0000001fff0f7819 */ /* 0x000fe20000011406 */
[----:B------:R-:W-:Y:S01]  /*1180*/  @P1 IMAD R24, R0, R17, R5 ;  /* 0x0000001100181224 */ /* 0x000fe200078e0205 */
[----:B------:R-:W-:Y:S01]  /*1190*/  @!P1 IADD3 R24, R3, R9, RZ ;  /* 0x0000000903189210 */ /* 0x000fe20007ffe0ff */
[----:B------:R-:W-:Y:S01]  /*11a0*/  @P1 IMAD.MOV.U32 R22, RZ, RZ, R4 ;  /* 0x000000ffff161224 */ /* 0x000fe200078e0004 */
[----:B------:R-:W-:Y:S01]  /*11b0*/  IADD3.X R8, R15, R8, RZ, P3, !PT ;  /* 0x000000080f087210 */ /* 0x000fe20001ffe4ff */
[-C--:B------:R-:W-:Y:S01]  /*11c0*/  IMAD R5, R27, R7.reuse, RZ ;  /* 0x000000071b057224 */ /* 0x080fe200078e02ff */
[----:B------:R-:W-:Y:S01]  /*11d0*/  @P2 SEL R4, R11, R0, !P1 ;  /* 0x000000000b042207 */ /* 0x000fe20004800000 */
[----:B------:R-:W-:Y:S01]  /*11e0*/  IMAD.WIDE.U32 R16, R26, R7, RZ ;  /* 0x000000071a107225 */ /* 0x000fe200078e00ff */
[----:B------:R-:W-:-:S03]  /*11f0*/  @!P1 MOV R22, R2 ;  /* 0x0000000200169202 */ /* 0x000fc60000000f00 */
[----:B------:R-:W-:Y:S01]  /*1200*/  IMAD R10, R26, R8, R5 ;  /* 0x000000081a0a7224 */ /* 0x000fe200078e0205 */
[----:B------:R-:W-:Y:S01]  /*1210*/  SHF.R.S32.HI R26, RZ, 0x1f, R228 ;  /* 0x0000001fff1a7819 */ /* 0x000fe200000114e4 */
[----:B--2---:R-:W-:-:S04]  /*1220*/  IMAD.WIDE.U32 R2, R37, R12, RZ ;  /* 0x0000000c25027225 */ /* 0x004fc800078e00ff */
[----:B---3--:R-:W-:Y:S02]  /*1230*/  @P2 IMAD R8, R250, R25, R4 ;  /* 0x00000019fa082224 */ /* 0x008fe400078e0204 */
[----:B------:R-:W-:Y:S02]  /*1240*/  @!P2 IMAD R5, R236, R40, R250 ;  /* 0x00000028ec05a224 */ /* 0x000fe400078e02fa */
[----:B------:R-:W-:Y:S02]  /*1250*/  @P0 IMAD.IADD R4, R220, 0x1, R232 ;  /* 0x00000001dc040824 */ /* 0x000fe400078e02e8 */
[----:B------:R-:W-:Y:S01]  /*1260*/  IMAD R7, R37, R13, R3 ;  /* 0x0000000d25077224 */ /* 0x000fe200078e0203 */
[----:B------:R-:W-:Y:S01]  /*1270*/  SEL R13, R2, RZ, P6 ;  /* 0x000000ff020d7207 */ /* 0x000fe20003000000 */
[----:B------:R-:W-:Y:S02]  /*1280*/  @!P2 IMAD R8, R5, R31, RZ ;  /* 0x0000001f0508a224 */ /* 0x000fe400078e02ff */
[----:B------:R-:W-:Y:S01]  /*1290*/  IMAD R12, R250, R38, RZ ;  /* 0x00000026fa0c7224 */ /* 0x000fe200078e02ff */
[----:B------:R-:W-:Y:S01]  /*12a0*/  SEL R31, R7, RZ, P6 ;  /* 0x000000ff071f7207 */ /* 0x000fe20003000000 */
[----:B------:R-:W-:-:S02]  /*12b0*/  @P0 IMAD R5, R4, R19, RZ ;  /* 0x0000001304050224 */ /* 0x000fc400078e02ff */
        /* <DEDUP_REMOVED lines=17> */
.L_x_625:
        /* <DEDUP_REMOVED lines=13> */
.L_x_626:
        /* <DEDUP_REMOVED lines=10> */
.L_x_627:
[----:B------:R-:W-:-:S04]  /*1540*/  IMAD R0, R236, R40, R250 ;  /* 0x00000028ec007224 */ /* 0x000fc800078e02fa */
[----:B------:R-:W-:-:S07]  /*1550*/  IMAD R0, R0, R42, RZ ;  /* 0x0000002a00007224 */ /* 0x000fce00078e02ff */
.L_x_628:
[----:B------:R-:W1:Y:S01]  /*1560*/  LDC.64 R10, c[0x0][0x420] ;  /* 0x00010800ff0a7b82 */ /* 0x000e620000000a00 */
[----:B------:R-:W-:Y:S01]  /*1570*/  IADD3 R2, P1, R234, R22, RZ ;  /* 0x00000016ea027210 */ /* 0x000fe20007f3e0ff */
[----:B------:R-:W-:Y:S01]  /*1580*/  IMAD R17, R38, R40, RZ ;  /* 0x0000002826117224 */ /* 0x000fe200078e02ff */
[----:B------:R-:W-:Y:S01]  /*1590*/  SHF.R.S32.HI R235, RZ, 0x1f, R234 ;  /* 0x0000001fffeb7819 */ /* 0x000fe200000114ea */
[----:B------:R-:W-:Y:S01]  /*15a0*/  IMAD.IADD R202, R6, 0x1, R8 ;  /* 0x0000000106ca7824 */ /* 0x000fe200078e0208 */
[----:B------:R-:W-:Y:S01]  /*15b0*/  SHF.R.S32.HI R44, RZ, 0x1f, R221 ;  /* 0x0000001fff2c7819 */ /* 0x000fe200000114dd */
[----:B------:R-:W-:Y:S01]  /*15c0*/  IMAD.SHL.U32 R9, R17, 0x40, RZ ;  /* 0x0000004011097824 */ /* 0x000fe200078e00ff */
[----:B------:R-:W-:Y:S01]  /*15d0*/  ULDC UR4, c[0x0][0x398] ;  /* 0x0000e60000047ab9 */ /* 0x000fe20000000800 */
[----:B------:R-:W-:Y:S01]  /*15e0*/  IMAD.X R3, R235, 0x1, R24, P1 ;  /* 0x00000001eb037824 */ /* 0x000fe200008e0618 */
[----:B------:R-:W-:Y:S01]  /*15f0*/  ULDC.64 UR6, c[0x0][0x428] ;  /* 0x00010a0000067ab9 */ /* 0x000fe20000000a00 */
[----:B------:R-:W2:Y:S01]  /*1600*/  LDC.64 R42, c[0x0][0x478] ;  /* 0x00011e00ff2a7b82 */ /* 0x000ea20000000a00 */
[----:B------:R-:W-:Y:S01]  /*1610*/  IADD3 R5, P2, P1, R16, R9, R12 ;  /* 0x0000000910057210 */ /* 0x000fe2000795e00c */
[----:B------:R-:W-:Y:S01]  /*1620*/  IMAD R8, R41, UR6, RZ ;  /* 0x0000000629087c24 */ /* 0x000fe2000f8e02ff */
[----:B------:R-:W-:Y:S01]  /*1630*/  IADD3 R16, R6, R0, RZ ;  /* 0x0000000006107210 */ /* 0x000fe20007ffe0ff */
[----:B------:R-:W-:Y:S01]  /*1640*/  ULDC.64 UR10, c[0x0][0x210] ;  /* 0x00008400000a7ab9 */ /* 0x000fe20000000a00 */
[----:B------:R-:W-:Y:S01]  /*1650*/  SHF.R.S32.HI R0, RZ, 0x1f, R9 ;  /* 0x0000001fff007819 */ /* 0x000fe20000011409 */
[----:B------:R-:W-:Y:S01]  /*1660*/  IMAD R8, R250, UR7, R8 ;  /* 0x00000007fa087c24 */ /* 0x000fe2000f8e0208 */
[----:B------:R-:W-:Y:S01]  /*1670*/  ULDC.64 UR8, c[0x0][0x3e0] ;  /* 0x0000f80000087ab9 */ /* 0x000fe20000000a00 */
[----:B------:R-:W-:Y:S01]  /*1680*/  BSSY B1, `(.L_x_624) ;  /* 0x000068e000017945 */ /* 0x000fe20003800000 */
[----:B------:R-:W-:-:S02]  /*1690*/  IADD3.X R12, R7, R0, R37, P2, P1 ;  /* 0x00000000070c7210 */ /* 0x000fc400017e2425 */
[----:B------:R-:W-:Y:S02]  /*16a0*/  IADD3 R13, P2, P1, R13, R5, R35 ;  /* 0x000000050d0d7210 */ /* 0x000fe4000795e023 */
[----:B------:R-:W-:Y:S01]  /*16b0*/  IADD3 R5, -R204, R222, R228 ;  /* 0x000000decc057210 */ /* 0x000fe20007ffe1e4 */
[-C--:B-1----:R-:W-:Y:S02]  /*16c0*/  IMAD R4, R15, R10.reuse, RZ ;  /* 0x0000000a0f047224 */ /* 0x082fe400078e02ff */
[----:B------:R-:W-:-:S04]  /*16d0*/  IMAD.WIDE.U32 R2, R6, R10, R2 ;  /* 0x0000000a06027225 */ /* 0x000fc800078e0002 */
[----:B------:R-:W-:-:S04]  /*16e0*/  IMAD R4, R6, R11, R4 ;  /* 0x0000000b06047224 */ /* 0x000fc800078e0204 */
[----:B------:R-:W-:Y:S01]  /*16f0*/  IMAD.IADD R3, R3, 0x1, R4 ;  /* 0x0000000103037824 */ /* 0x000fe200078e0204 */
[----:B------:R-:W-:Y:S01]  /*1700*/  IADD3 R4, P3, R221, R6, RZ ;  /* 0x00000006dd047210 */ /* 0x000fe20007f7e0ff */
[----:B------:R-:W-:-:S03]  /*1710*/  IMAD.WIDE.U32 R2, R250, UR6, R2 ;  /* 0x00000006fa027c25 */ /* 0x000fc6000f8e0002 */
[----:B------:R-:W-:Y:S01]  /*1720*/  IADD3.X R0, R44, R15, RZ, P3, !PT ;  /* 0x0000000f2c007210 */ /* 0x000fe20001ffe4ff */
[----:B------:R-:W-:Y:S01]  /*1730*/  ULDC.64 UR6, c[0x0][0x258] ;  /* 0x0000960000067ab9 */ /* 0x000fe20000000a00 */
[----:B------:R-:W-:-:S03]  /*1740*/  IMAD.IADD R3, R3, 0x1, R8 ;  /* 0x0000000103037824 */ /* 0x000fc600078e0208 */
[-C--:B------:R-:W-:Y:S02]  /*1750*/  IMAD R6, R0, R28.reuse, RZ ;  /* 0x0000001c00067224 */ /* 0x080fe400078e02ff */
[----:B------:R-:W-:Y:S02]  /*1760*/  VIADD R0, R5, -UR4 ;  /* 0x8000000405007c36 */ /* 0x000fe40008000000 */
[C---:B------:R-:W-:Y:S02]  /*1770*/  IMAD R15, R4.reuse, R29, R6 ;  /* 0x0000001d040f7224 */ /* 0x040fe400078e0206 */
[----:B------:R-:W-:Y:S01]  /*1780*/  IMAD.WIDE.U32 R4, R4, R28, R234 ;  /* 0x0000001c04047225 */ /* 0x000fe200078e00ea */
[----:B------:R-:W-:-:S03]  /*1790*/  SHF.R.S32.HI R7, RZ, 0x1f, R0 ;  /* 0x0000001fff077819 */ /* 0x000fc60000011400 */
[----:B------:R-:W-:Y:S01]  /*17a0*/  IMAD R6, R251, R17, R233 ;  /* 0x00000011fb067224 */ /* 0x000fe200078e02e9 */
[----:B------:R-:W-:Y:S01]  /*17b0*/  IADD3 R4, P3, R36, R4, RZ ;  /* 0x0000000424047210 */ /* 0x000fe20007f7e0ff */
[----:B------:R-:W-:Y:S01]  /*17c0*/  IMAD R8, R41, UR6, RZ ;  /* 0x0000000629087c24 */ /* 0x000fe2000f8e02ff */
[----:B------:R-:W-:Y:S01]  /*17d0*/  LEA.HI R9, R7, R0, RZ, 0x6 ;  /* 0x0000000007097211 */ /* 0x000fe200078f30ff */
[----:B------:R-:W-:Y:S01]  /*17e0*/  IMAD.WIDE.U32 R2, R221, R10, R2 ;  /* 0x0000000add027225 */ /* 0x000fe200078e0002 */
[----:B------:R-:W-:Y:S02]  /*17f0*/  IADD3.X R0, R31, R12, R30, P2, P1 ;  /* 0x0000000c1f007210 */ /* 0x000fe400017e241e */
[----:B------:R-:W-:Y:S01]  /*1800*/  IADD3 R7, P1, R6, R13, RZ ;  /* 0x0000000d06077210 */ /* 0x000fe20007f3e0ff */
[----:B------:R-:W1:Y:S01]  /*1810*/  LDC.64 R30, c[0x0][0x2b0] ;  /* 0x0000ac00ff1e7b82 */ /* 0x000e620000000a00 */
[----:B------:R-:W-:Y:S01]  /*1820*/  IADD3.X R5, R32, R5, R15, P3, !PT ;  /* 0x0000000520057210 */ /* 0x000fe20001ffe40f */
[----:B------:R-:W-:Y:S01]  /*1830*/  IMAD R8, R250, UR7, R8 ;  /* 0x00000007fa087c24 */ /* 0x000fe2000f8e0208 */
[----:B------:R-:W-:Y:S01]  /*1840*/  LEA.HI.X.SX32 R12, R6, R0, 0x1, P1 ;  /* 0x00000000060c7211 */ /* 0x000fe200008f0eff */
[----:B------:R-:W-:Y:S01]  /*1850*/  IMAD R6, R44, R10, RZ ;  /* 0x0000000a2c067224 */ /* 0x000fe200078e02ff */
[----:B------:R-:W-:Y:S01]  /*1860*/  SHF.R.S32.HI R0, RZ, 0x6, R9 ;  /* 0x00000006ff007819 */ /* 0x000fe20000011409 */
[----:B------:R-:W-:Y:S01]  /*1870*/  IMAD.WIDE.U32 R4, R250, UR6, R4 ;  /* 0x00000006fa047c25 */ /* 0x000fe2000f8e0004 */
[----:B------:R-:W-:Y:S01]  /*1880*/  ULDC.64 UR6, c[0x0][0x400] ;  /* 0x0001000000067ab9 */ /* 0x000fe20000000a00 */
[----:B------:R-:W-:-:S02]  /*1890*/  LEA R196, P2, R2, UR8, 0x1 ;  /* 0x0000000802c47c11 */ /* 0x000fc4000f8408ff */
[----:B------:R-:W-:Y:S01]  /*18a0*/  LEA R192, P1, R7, UR6, 0x2 ;  /* 0x0000000607c07c11 */ /* 0x000fe2000f8210ff */
[----:B------:R-:W-:Y:S01]  /*18b0*/  IMAD R6, R221, R11, R6 ;  /* 0x0000000bdd067224 */ /* 0x000fe200078e0206 */
[----:B------:R-:W-:Y:S01]  /*18c0*/  VIMNMX R216, RZ, R0, !PT ;  /* 0x00000000ffd87248 */ /* 0x000fe20007fe0100 */
[----:B--2---:R-:W-:Y:S01]  /*18d0*/  IMAD.WIDE R16, R16, 0x4, R42 ;  /* 0x0000000410107825 */ /* 0x004fe200078e022a */
[----:B------:R-:W-:Y:S02]  /*18e0*/  LEA.HI.X R193, R7, UR7, R12, 0x2, P1 ;  /* 0x0000000707c17c11 */ /* 0x000fe400088f140c */
[----:B------:R-:W-:Y:S01]  /*18f0*/  ISETP.GT.AND P1, PT, R200, R216, PT ;  /* 0x000000d8c800720c */ /* 0x000fe20003f24270 */
[----:B------:R-:W-:Y:S01]  /*1900*/  IMAD.IADD R0, R3, 0x1, R6 ;  /* 0x0000000103007824 */ /* 0x000fe200078e0206 */
[----:B------:R-:W-:Y:S01]  /*1910*/  IADD3 R8, R5, R8, RZ ;  /* 0x0000000805087210 */ /* 0x000fe20007ffe0ff */
[----:B------:R-:W-:Y:S01]  /*1920*/  IMAD.MOV.U32 R212, RZ, RZ, R17 ;  /* 0x000000ffffd47224 */ /* 0x000fe200078e0011 */
[----:B------:R-:W-:-:S02]  /*1930*/  LEA R198, P3, R4, UR10, 0x1 ;  /* 0x0000000a04c67c11 */ /* 0x000fc4000f8608ff */
[----:B------:R-:W-:Y:S02]  /*1940*/  LEA.HI.X R197, R2, UR9, R0, 0x1, P2 ;  /* 0x0000000902c57c11 */ /* 0x000fe400090f0c00 */
[----:B------:R-:W-:Y:S01]  /*1950*/  LEA.HI.X R199, R4, UR11, R8, 0x1, P3 ;  /* 0x0000000b04c77c11 */ /* 0x000fe200098f0c08 */
[----:B-1----:R-:W-:Y:S01]  /*1960*/  IMAD.WIDE R202, R202, 0x4, R30 ;  /* 0x00000004caca7825 */ /* 0x002fe200078e021e */
[----:B------:R-:W-:Y:S02]  /*1970*/  MOV R213, R16 ;  /* 0x0000001000d57202 */ /* 0x000fe40000000f00 */
[----:B------:R-:W-:Y:S01]  /*1980*/  IADD3 R200, R200, -0x1, RZ ;  /* 0xffffffffc8c87810 */ /* 0x000fe20007ffe0ff */
        /* <DEDUP_REMOVED lines=26> */
.L_x_630:
        /* <DEDUP_REMOVED lines=13> */
.L_x_631:
        /* <DEDUP_REMOVED lines=17> */
[----:B------:R-:W-:Y:S01]  /*1d10*/  IMAD R0, R44, R8, RZ ;  /* 0x000000082c007224 */ /* 0x000fe200078e02ff */
        /* <DEDUP_REMOVED lines=10> */
.L_x_633:
[----:B------:R-:W-:Y:S05]  /*1dc0*/  BSYNC B0 ;  /* 0x0000000000007941 */ /* 0x000fea0003800000 */
.L_x_632:
[----:B------:R-:W-:Y:S04]  /*1dd0*/  BSSY B0, `(.L_x_634) ;  /* 0x000000f000007945 */ /* 0x000fe80003800000 */
[----:B------:R-:W-:Y:S05]  /*1de0*/  @P0 BRA `(.L_x_635) ;  /* 0x0000000000340947 */ /* 0x000fea0003800000 */
[----:B------:R-:W-:Y:S01]  /*1df0*/  IADD3 R0, P2, R221, 0x20, RZ ;  /* 0x00000020dd007810 */ /* 0x000fe20007f5e0ff */
[----:B------:R-:W-:Y:S01]  /*1e00*/  ULDC.64 UR6, c[0x0][0x3f0] ;  /* 0x0000fc0000067ab9 */ /* 0x000fe20000000a00 */
[----:B------:R-:W-:Y:S02]  /*1e10*/  MOV R5, R10 ;  /* 0x0000000a00057202 */ /* 0x000fe40000000f00 */
[----:B-1----:R-:W-:Y:S01]  /*1e20*/  IADD3.X R2, RZ, R44, RZ, P2, !PT ;  /* 0x0000002cff027210 */ /* 0x002fe200017fe4ff */
[----:B------:R-:W-:-:S04]  /*1e30*/  IMAD.WIDE.U32 R4, R0, R8, R4 ;  /* 0x0000000800047225 */ /* 0x000fc800078e0004 */
[----:B------:R-:W-:-:S04]  /*1e40*/  IMAD R2, R2, R8, RZ ;  /* 0x0000000802027224 */ /* 0x000fc800078e02ff */
[----:B------:R-:W-:Y:S01]  /*1e50*/  IMAD R0, R0, R9, R2 ;  /* 0x0000000900007224 */ /* 0x000fe200078e0202 */
[----:B------:R-:W-:-:S04]  /*1e60*/  LEA R2, P2, R4, UR6, 0x1 ;  /* 0x0000000604027c11 */ /* 0x000fc8000f8408ff */
[----:B------:R-:W-:-:S04]  /*1e70*/  IADD3 R0, R5, R0, RZ ;  /* 0x0000000005007210 */ /* 0x000fc80007ffe0ff */
[----:B------:R-:W-:-:S05]  /*1e80*/  LEA.HI.X R3, R4, UR7, R0, 0x1, P2 ;  /* 0x0000000704037c11 */ /* 0x000fca00090f0c00 */
[----:B------:R2:W-:Y:S04]  /*1e90*/  STG.E.128 desc[UR16][R2.64], RZ ;  /* 0x000000ff02007986 */ /* 0x0005e8000c101d10 */
[----:B------:R2:W-:Y:S04]  /*1ea0*/  STG.E.128 desc[UR16][R2.64+0x80], RZ ;  /* 0x000080ff02007986 */ /* 0x0005e8000c101d10 */
[----:B------:R2:W-:Y:S02]  /*1eb0*/  STG.E.128 desc[UR16][R2.64+0x100], RZ ;  /* 0x000100ff02007986 */ /* 0x0005e4000c101d10 */
.L_x_635:
[----:B------:R-:W-:Y:S05]  /*1ec0*/  BSYNC B0 ;  /* 0x0000000000007941 */ /* 0x000fea0003800000 */
.L_x_634:
        /* <DEDUP_REMOVED lines=24> */
.L_x_637:
[----:B------:R-:W-:Y:S05]  /*2050*/  BSYNC B0 ;  /* 0x0000000000007941 */ /* 0x000fea0003800000 */
.L_x_636:
        /* <DEDUP_REMOVED lines=13> */
[----:B------:R1:W-:Y:S01]  /*2130*/  STG.E.128 desc[UR16][R2.64+0x100], RZ ;  /* 0x000100ff02007986 */ /* 0x0003e2000c101d10 */
[----:B------:R-:W-:Y:S05]  /*2140*/  BRA `(.L_x_638) ;  /* 0x0000005c00847947 */ /* 0x000fea0003800000 */
.L_x_629:
[----:B------:R-:W-:Y:S01]  /*2150*/  IMAD R24, R200, -0x40, R222 ;  /* 0xffffffc0c8187824 */ /* 0x000fe200078e02de */
[----:B------:R-:W-:Y:S01]  /*2160*/  ULDC.64 UR8, c[0x0][0x260] ;  /* 0x0000980000087ab9 */ /* 0x000fe20000000a00 */
[----:B------:R-:W-:Y:S01]  /*2170*/  VIADD R8, R221, 0x20 ;  /* 0x00000020dd087836 */ /* 0x000fe20000000000 */
[----:B------:R-:W-:Y:S01]  /*2180*/  ULDC.64 UR6, c[0x0][0x268] ;  /* 0x00009a0000067ab9 */ /* 0x000fe20000000a00 */
[----:B------:R-:W-:Y:S01]  /*2190*/  IMAD R0, R217, -0x40, R204 ;  /* 0xffffffc0d9007824 */ /* 0x000fe200078e02cc */
[----:B------:R-:W1:Y:S01]  /*21a0*/  LDC.64 R218, c[0x0][0x3b8] ;  /* 0x0000ee00ffda7b82 */ /* 0x000e620000000a00 */
[--C-:B------:R-:W-:Y:S01]  /*21b0*/  IMAD.WIDE.U32 R2, R228, R20, R234.reuse ;  /* 0x00000014e4027225 */ /* 0x100fe200078e00ea */
[C---:B------:R-:W-:Y:S01]  /*21c0*/  ISETP.GE.AND P5, PT, R8.reuse, R24, PT ;  /* 0x000000180800720c */ /* 0x040fe20003fa6270 */
[----:B------:R-:W-:Y:S01]  /*21d0*/  ULDC UR4, c[0x0][0x2dc] ;  /* 0x0000b70000047ab9 */ /* 0x000fe20000000800 */
[----:B------:R-:W-:Y:S01]  /*21e0*/  ISETP.GE.AND P3, PT, R8, R0, PT ;  /* 0x000000000800720c */ /* 0x000fe20003f66270 */
[----:B------:R-:W-:Y:S01]  /*21f0*/  IMAD R7, R26, R20, RZ ;  /* 0x000000141a077224 */ /* 0x000fe200078e02ff */
[----:B------:R-:W-:Y:S01]  /*2200*/  IADD3 R8, P0, R33, R2, RZ ;  /* 0x0000000221087210 */ /* 0x000fe20007f1e0ff */
[----:B------:R-:W-:Y:S01]  /*2210*/  IMAD.WIDE.U32 R4, R228, R18, R234 ;  /* 0x00000012e4047225 */ /* 0x000fe200078e00ea */
[----:B------:R-:W-:Y:S01]  /*2220*/  ISETP.GE.AND P4, PT, R221, R0, PT ;  /* 0x00000000dd00720c */ /* 0x000fe20003f86270 */
[----:B------:R-:W2:Y:S01]  /*2230*/  LDC R230, c[0x0][0x270] ;  /* 0x00009c00ffe67b82 */ /* 0x000ea20000000800 */
[----:B------:R-:W-:Y:S01]  /*2240*/  LEA.HI R0, R200, R200, RZ, 0x1 ;  /* 0x000000c8c8007211 */ /* 0x000fe200078f08ff */
[----:B------:R-:W-:Y:S01]  /*2250*/  IMAD R7, R228, R21, R7 ;  /* 0x00000015e4077224 */ /* 0x000fe200078e0207 */
[----:B------:R-:W-:Y:S01]  /*2260*/  IADD3 R4, P1, R23, R4, RZ ;  /* 0x0000000417047210 */ /* 0x000fe20007f3e0ff */
[----:B------:R-:W-:Y:S01]  /*2270*/  IMAD R6, R26, R18, RZ ;  /* 0x000000121a067224 */ /* 0x000fe200078e02ff */
[----:B------:R-:W-:Y:S01]  /*2280*/  LOP3.LUT R0, R0, 0xfffffffe, RZ, 0xc0, !PT ;  /* 0xfffffffe00007812 */ /* 0x000fe200078ec0ff */
[----:B------:R-:W-:Y:S01]  /*2290*/  IMAD.WIDE.U32 R12, R10, 0x40, RZ ;  /* 0x000000400a0c7825 */ /* 0x000fe200078e00ff */
[----:B------:R-:W-:Y:S01]  /*22a0*/  IADD3.X R9, R34, R3, R7, P0, !PT ;  /* 0x0000000322097210 */ /* 0x000fe200007fe407 */
[----:B------:R-:W3:Y:S02]  /*22b0*/  @!P3 LDC.64 R22, c[0x0][0x220] ;  /* 0x00008800ff16bb82 */ /* 0x000ee40000000a00 */
[----:B------:R-:W-:-:S02]  /*22c0*/  IMAD R6, R228, R19, R6 ;  /* 0x00000013e4067224 */ /* 0x000fc400078e0206 */
[----:B------:R-:W-:-:S03]  /*22d0*/  IMAD.WIDE.U32 R2, R28, 0x40, RZ ;  /* 0x000000401c027825 */ /* 0x000fc600078e00ff */
[----:B------:R-:W-:Y:S01]  /*22e0*/  IADD3.X R5, R27, R5, R6, P1, !PT ;  /* 0x000000051b057210 */ /* 0x000fe20000ffe406 */
[----:B------:R-:W-:Y:S01]  /*22f0*/  IMAD.SHL.U32 R11, R11, 0x40, RZ ;  /* 0x000000400b0b7824 */ /* 0x000fe200078e00ff */
[----:B------:R-:W-:Y:S01]  /*2300*/  @!P5 IADD3 R10, P0, R198, R2, RZ ;  /* 0x00000002c60ad210 */ /* 0x000fe20007f1e0ff */
[----:B------:R-:W-:Y:S01]  /*2310*/  IMAD.IADD R2, R200, 0x1, -R0 ;  /* 0x00000001c8027824 */ /* 0x000fe200078e0a00 */
[----:B------:R-:W-:Y:S01]  /*2320*/  @!P5 IADD3 R6, P1, R196, R12, RZ ;  /* 0x0000000cc406d210 */ /* 0x000fe20007f3e0ff */
[----:B------:R-:W-:Y:S01]  /*2330*/  IMAD R0, R25, UR8, RZ ;  /* 0x0000000819007c24 */ /* 0x000fe2000f8e02ff */
[----:B------:R-:W-:Y:S01]  /*2340*/  @!P3 IADD3 R12, P2, R221, 0x20, RZ ;  /* 0x00000020dd0cb810 */ /* 0x000fe20007f5e0ff */
[----:B------:R-:W-:Y:S01]  /*2350*/  IMAD.SHL.U32 R29, R29, 0x40, RZ ;  /* 0x000000401d1d7824 */ /* 0x000fe200078e00ff */
[----:B------:R-:W-:Y:S01]  /*2360*/  @!P5 IADD3.X R7, R197, R13, R11, P1, !PT ;  /* 0x0000000dc507d210 */ /* 0x000fe20000ffe40b */
[----:B------:R-:W-:Y:S01]  /*2370*/  IMAD R17, R14, UR9, R0 ;  /* 0x000000090e117c24 */ /* 0x000fe2000f8e0200 */
[----:B------:R-:W-:Y:S01]  /*2380*/  @!P3 IADD3 R13, P1, R221, 0x20, RZ ;  /* 0x00000020dd0db810 */ /* 0x000fe20007f3e0ff */
[----:B------:R-:W-:Y:S01]  /*2390*/  @!P3 IMAD.X R0, RZ, RZ, R44, P2 ;  /* 0x000000ffff00b224 */ /* 0x000fe200010e062c */
[----:B------:R-:W-:Y:S01]  /*23a0*/  @!P5 IADD3.X R11, R199, R3, R29, P0, !PT ;  /* 0x00000003c70bd210 */ /* 0x000fe200007fe41d */
[----:B------:R-:W-:Y:S01]  /*23b0*/  IMAD R15, R25, UR6, RZ ;  /* 0x00000006190f7c24 */ /* 0x000fe2000f8e02ff */
[----:B------:R-:W-:Y:S01]  /*23c0*/  ISETP.NE.AND P0, PT, R2, 0x1, PT ;  /* 0x000000010200780c */ /* 0x000fe20003f05270 */
[----:B------:R-:W-:-:S04]  /*23d0*/  IMAD.WIDE.U32 R2, R14, UR8, R4 ;  /* 0x000000080e027c25 */ /* 0x000fc8000f8e0004 */
[----:B------:R-:W-:Y:S02]  /*23e0*/  @!P3 IMAD R4, R0, R18, RZ ;  /* 0x000000120004b224 */ /* 0x000fe400078e02ff */
[----:B------:R-:W-:Y:S01]  /*23f0*/  @!P3 IMAD.X R5, RZ, RZ, R44, P1 ;  /* 0x000000ffff05b224 */ /* 0x000fe200008e062c */
[----:B------:R-:W-:Y:S01]  /*2400*/  ISETP.GE.AND P1, PT, R221, R24, PT ;  /* 0x00000018dd00720c */ /* 0x000fe20003f26270 */
[----:B------:R-:W-:Y:S01]  /*2410*/  IMAD R16, R14, UR7, R15 ;  /* 0x000000070e107c24 */ /* 0x000fe2000f8e020f */
[----:B------:R-:W-:Y:S01]  /*2420*/  @P6 BAR.SYNC.DEFER_BLOCKING 0x0 ;  /* 0x0000000000006b1d */ /* 0x000fe20000010000 */
[----:B------:R-:W-:Y:S02]  /*2430*/  @!P3 IMAD R26, R12, R19, R4 ;  /* 0x000000130c1ab224 */ /* 0x000fe400078e0204 */
[----:B------:R-:W-:Y:S02]  /*2440*/  @!P4 IMAD R15, R44, R18, RZ ;  /* 0x000000122c0fc224 */ /* 0x000fe400078e02ff */
[----:B------:R-:W-:-:S02]  /*2450*/  @!P3 IMAD R4, R5, R20, RZ ;  /* 0x000000140504b224 */ /* 0x000fc400078e02ff */
[----:B------:R-:W-:Y:S02]  /*2460*/  IMAD.MOV.U32 R205, RZ, RZ, 0x7f800000 ;  /* 0x7f800000ffcd7424 */ /* 0x000fe400078e00ff */
[----:B------:R-:W-:Y:S02]  /*2470*/  IMAD.MOV.U32 R206, RZ, RZ, 0x7f800000 ;  /* 0x7f800000ffce7424 */ /* 0x000fe400078e00ff */
[----:B------:R-:W-:Y:S02]  /*2480*/  IMAD.MOV.U32 R185, RZ, RZ, 0x20 ;  /* 0x00000020ffb97424 */ /* 0x000fe400078e00ff */
[----:B------:R-:W-:Y:S02]  /*2490*/  IMAD.MOV.U32 R184, RZ, RZ, 0x40 ;  /* 0x00000040ffb87424 */ /* 0x000fe400078e00ff */
[----:B------:R-:W-:Y:S02]  /*24a0*/  VIADD R183, R190, 0x3000 ;  /* 0x00003000beb77836 */ /* 0x000fe40000000000 */
[----:B------:R-:W-:Y:S01]  /*24b0*/  VIADD R176, R191, 0x3000 ;  /* 0x00003000bfb07836 */ /* 0x000fe20000000000 */
[----:B------:R-:W-:Y:S01]  /*24c0*/  CS2R R142, SRZ ;  /* 0x00000000008e7805 */ /* 0x000fe2000001ff00 */
[----:B------:R-:W-:Y:S01]  /*24d0*/  IMAD.WIDE.U32 R8, R14, UR6, R8 ;  /* 0x000000060e087c25 */ /* 0x000fe2000f8e0008 */
[----:B------:R-:W-:-:S02]  /*24e0*/  CS2R R140, SRZ ;  /* 0x00000000008c7805 */ /* 0x000fc4000001ff00 */
[----:B------:R-:W-:Y:S02]  /*24f0*/  CS2R R146, SRZ ;  /* 0x0000000000927805 */ /* 0x000fe4000001ff00 */
[----:B------:R-:W-:Y:S01]  /*2500*/  CS2R R144, SRZ ;  /* 0x0000000000907805 */ /* 0x000fe2000001ff00 */
[----:B------:R-:W-:Y:S01]  /*2510*/  IMAD.IADD R5, R3, 0x1, R17 ;  /* 0x0000000103057824 */ /* 0x000fe200078e0211 */
[----:B------:R4:W-:Y:S01]  /*2520*/  @P1 STS.128 [R201+0xc000], RZ ;  /* 0x00c000ffc9001388 */ /* 0x0009e20000000c00 */
[----:B------:R-:W-:Y:S01]  /*2530*/  @!P4 IMAD R27, R221, R19, R15 ;  /* 0x00000013dd1bc224 */ /* 0x000fe200078e020f */
[----:B------:R-:W-:Y:S01]  /*2540*/  CS2R R138, SRZ ;  /* 0x00000000008a7805 */ /* 0x000fe2000001ff00 */
[----:B------:R-:W-:Y:S01]  /*2550*/  @!P3 IMAD R25, R13, R21, R4 ;  /* 0x000000150d19b224 */ /* 0x000fe200078e0204 */
[----:B------:R4:W-:Y:S01]  /*2560*/  @P1 STS.128 [R201+0xe000], RZ ;  /* 0x00e000ffc9001388 */ /* 0x0009e20000000c00 */
[----:B------:R-:W-:Y:S01]  /*2570*/  IMAD.IADD R3, R9, 0x1, R16 ;  /* 0x0000000109037824 */ /* 0x000fe200078e0210 */
[----:B------:R-:W-:Y:S01]  /*2580*/  CS2R R136, SRZ ;  /* 0x0000000000887805 */ /* 0x000fe2000001ff00 */
[--C-:B------:R-:W-:Y:S01]  /*2590*/  @!P4 IMAD.MOV.U32 R4, RZ, RZ, R2.reuse ;  /* 0x000000ffff04c224 */ /* 0x100fe200078e0002 */
[----:B------:R4:W-:Y:S01]  /*25a0*/  @P1 STS.128 [R201+0x10000], RZ ;  /* 0x010000ffc9001388 */ /* 0x0009e20000000c00 */
[----:B------:R-:W-:-:S02]  /*25b0*/  @!P3 IMAD.MOV.U32 R14, RZ, RZ, R2 ;  /* 0x000000ffff0eb224 */ /* 0x000fc400078e0002 */
[----:B------:R-:W-:Y:S01]  /*25c0*/  @!P4 IMAD R0, R44, R20, RZ ;  /* 0x000000142c00c224 */ /* 0x000fe200078e02ff */
[----:B------:R-:W-:Y:S01]  /*25d0*/  @!PT LDS RZ, [RZ] ;  /* 0x00000000fffff984 */ /* 0x000fe20000000800 */
[----:B------:R-:W-:Y:S01]  /*25e0*/  @!PT LDS RZ, [RZ] ;  /* 0x00000000fffff984 */ /* 0x000fe20000000800 */
[----:B------:R-:W-:Y:S01]  /*25f0*/  @!PT LDS RZ, [RZ] ;  /* 0x00000000fffff984 */ /* 0x000fe20000000800 */
[----:B------:R-:W-:Y:S01]  /*2600*/  @!P1 LDGSTS.E.BYPASS.LTC128B.128 [R201+0xc000], desc[UR16][R196.64] ;  /* 0x0c000000c4c99fae */ /* 0x000fe2000b901d50 */
[----:B------:R-:W-:Y:S01]  /*2610*/  @!P3 IMAD.MOV.U32 R15, RZ, RZ, R5 ;  /* 0x000000ffff0fb224 */ /* 0x000fe200078e0005 */
[----:B------:R-:W-:Y:S01]  /*2620*/  SEL R183, R183, R190, !P0 ;  /* 0x000000beb7b77207 */ /* 0x000fe20004000000 */
[--C-:B------:R-:W-:Y:S01]  /*2630*/  @!P4 IMAD.MOV.U32 R2, RZ, RZ, R8.reuse ;  /* 0x000000ffff02c224 */ /* 0x100fe200078e0008 */
[----:B------:R-:W-:Y:S01]  /*2640*/  @!P1 LDGSTS.E.BYPASS.LTC128B.128 [R201+0xe000], desc[UR16][R196.64+0x80] ;  /* 0x0e000080c4c99fae */ /* 0x000fe2000b901d50 */
[----:B------:R-:W-:Y:S01]  /*2650*/  @!P3 IMAD.MOV.U32 R16, RZ, RZ, R8 ;  /* 0x000000ffff10b224 */ /* 0x000fe200078e0008 */
[----:B------:R-:W-:Y:S01]  /*2660*/  SEL R176, R176, R191, !P0 ;  /* 0x000000bfb0b07207 */ /* 0x000fe20004000000 */
[----:B------:R-:W1:Y:S01]  /*2670*/  @!P4 LDC.64 R8, c[0x0][0x218] ;  /* 0x00008600ff08cb82 */ /* 0x000e620000000a00 */
[----:B------:R-:W-:Y:S01]  /*2680*/  @!P3 IMAD.MOV.U32 R17, RZ, RZ, R3 ;  /* 0x000000ffff11b224 */ /* 0x000fe200078e0003 */
[----:B------:R-:W-:Y:S01]  /*2690*/  @!P1 LDGSTS.E.BYPASS.LTC128B.128 [R201+0x10000], desc[UR16][R196.64+0x100] ;  /* 0x10000100c4c99fae */ /* 0x000fe2000b901d50 */
[----:B------:R-:W-:Y:S01]  /*26a0*/  @!P3 IMAD.WIDE.U32 R14, R12, R18, R14 ;  /* 0x000000120c0eb225 */ /* 0x000fe200078e000e */
[----:B------:R-:W-:-:S02]  /*26b0*/  CS2R R134, SRZ ;  /* 0x0000000000867805 */ /* 0x000fc4000001ff00 */
[----:B------:R-:W-:Y:S01]  /*26c0*/  CS2R R132, SRZ ;  /* 0x0000000000847805 */ /* 0x000fe2000001ff00 */
[----:B------:R4:W-:Y:S01]  /*26d0*/  @P5 STS.128 [R201+0xd000], RZ ;  /* 0x00d000ffc9005388 */ /* 0x0009e20000000c00 */
[----:B------:R-:W-:Y:S01]  /*26e0*/  @!P4 IMAD.WIDE.U32 R4, R221, R18, R4 ;  /* 0x00000012dd04c225 */ /* 0x000fe200078e0004 */
[----:B------:R-:W-:Y:S01]  /*26f0*/  CS2R R126, SRZ ;  /* 0x00000000007e7805 */ /* 0x000fe2000001ff00 */
[----:B------:R-:W2:Y:S01]  /*2700*/  @!P3 LDC.64 R18, c[0x0][0x218] ;  /* 0x00008600ff12bb82 */ /* 0x000ea20000000a00 */
[----:B------:R4:W-:Y:S01]  /*2710*/  @P5 STS.128 [R201+0xf000], RZ ;  /* 0x00f000ffc9005388 */ /* 0x0009e20000000c00 */
[-C--:B------:R-:W-:Y:S01]  /*2720*/  @!P3 IMAD.WIDE.U32 R16, R13, R20.reuse, R16 ;  /* 0x000000140d10b225 */ /* 0x080fe200078e0010 */
[----:B------:R-:W-:Y:S02]  /*2730*/  CS2R R124, SRZ ;  /* 0x00000000007c7805 */ /* 0x000fe4000001ff00 */
[----:B------:R-:W-:Y:S01]  /*2740*/  CS2R R130, SRZ ;  /* 0x0000000000827805 */ /* 0x000fe2000001ff00 */
[----:B------:R4:W-:Y:S01]  /*2750*/  @P5 STS.128 [R201+0x11000], RZ ;  /* 0x011000ffc9005388 */ /* 0x0009e20000000c00 */
[C---:B------:R-:W-:Y:S01]  /*2760*/  @!P4 IMAD R28, R221.reuse, R21, R0 ;  /* 0x00000015dd1cc224 */ /* 0x040fe200078e0200 */
[----:B------:R-:W-:Y:S01]  /*2770*/  CS2R R128, SRZ ;  /* 0x0000000000807805 */ /* 0x000fe2000001ff00 */
[----:B------:R-:W-:Y:S01]  /*2780*/  @!P4 IMAD.WIDE.U32 R12, R221, R20, R2 ;  /* 0x00000014dd0cc225 */ /* 0x000fe200078e0002 */
[----:B------:R-:W-:Y:S01]  /*2790*/  @!PT LDS RZ, [RZ] ;  /* 0x00000000fffff984 */ /* 0x000fe20000000800 */
[----:B------:R-:W-:Y:S01]  /*27a0*/  @!PT LDS RZ, [RZ] ;  /* 0x00000000fffff984 */ /* 0x000fe20000000800 */
[----:B------:R-:W-:Y:S01]  /*27b0*/  @!PT LDS RZ, [RZ] ;  /* 0x00000000fffff984 */ /* 0x000fe20000000800 */
[----:B------:R-:W-:Y:S01]  /*27c0*/  @!P5 LDGSTS.E.BYPASS.LTC128B.128 [R201+0xd000], desc[UR16][R6.64] ;  /* 0x0d00000006c9dfae */ /* 0x000fe2000b901d50 */
[----:B------:R-:W3:Y:S01]  /*27d0*/  @!P4 LDC.64 R20, c[0x0][0x220] ;  /* 0x00008800ff14cb82 */ /* 0x000ee20000000a00 */
[----:B------:R-:W-:Y:S01]  /*27e0*/  CS2R R122, SRZ ;  /* 0x00000000007a7805 */ /* 0x000fe2000001ff00 */
[----:B------:R-:W-:Y:S01]  /*27f0*/  VIADD R0, R237, 0x3000 ;  /* 0x00003000ed007836 */ /* 0x000fe20000000000 */
[----:B------:R-:W-:Y:S01]  /*2800*/  @!P5 LDGSTS.E.BYPASS.LTC128B.128 [R201+0xf000], desc[UR16][R6.64+0x80] ;  /* 0x0f00008006c9dfae */ /* 0x000fe2000b901d50 */
[----:B------:R-:W-:Y:S01]  /*2810*/  @!P3 IMAD.IADD R2, R15, 0x1, R26 ;  /* 0x000000010f02b824 */ /* 0x000fe200078e021a */
[----:B-1----:R-:W-:Y:S01]  /*2820*/  @!P4 LEA R8, P6, R4, R8, 0x1 ;  /* 0x000000080408c211 */ /* 0x002fe200078c08ff */
[----:B------:R-:W-:Y:S01]  /*2830*/  @!P3 IMAD.IADD R3, R17, 0x1, R25 ;  /* 0x000000011103b824 */ /* 0x000fe200078e0219 */
[----:B------:R-:W-:Y:S01]  /*2840*/  SEL R0, R0, R237, !P0 ;  /* 0x000000ed00007207 */ /* 0x000fe20004000000 */
[----:B------:R2:W-:Y:S01]  /*2850*/  @!P5 LDGSTS.E.BYPASS.LTC128B.128 [R201+0x11000], desc[UR16][R6.64+0x100] ;  /* 0x1100010006c9dfae */ /* 0x0005e2000b901d50 */
[----:B------:R-:W-:Y:S01]  /*2860*/  VIADD R226, R228, 0x40 ;  /* 0x00000040e4e27836 */ /* 0x000fe20000000000 */
[----:B------:R-:W-:-:S02]  /*2870*/  CS2R R120, SRZ ;  /* 0x0000000000787805 */ /* 0x000fc4000001ff00 */
[----:B------:R-:W-:Y:S01]  /*2880*/  LEA R195, R0, UR5, 0x1 ;  /* 0x0000000500c37c11 */ /* 0x000fe2000f8e08ff */
[----:B------:R-:W-:Y:S01]  /*2890*/  @!P4 IMAD.IADD R0, R5, 0x1, R27 ;  /* 0x000000010500c824 */ /* 0x000fe200078e021b */
[----:B------:R-:W-:Y:S02]  /*28a0*/  CS2R R118, SRZ ;  /* 0x0000000000767805 */ /* 0x000fe4000001ff00 */
[----:B------:R-:W-:Y:S02]  /*28b0*/  CS2R R116, SRZ ;  /* 0x0000000000747805 */ /* 0x000fe4000001ff00 */
[----:B------:R-:W-:Y:S01]  /*28c0*/  CS2R R110, SRZ ;  /* 0x00000000006e7805 */ /* 0x000fe2000001ff00 */
[----:B------:R4:W-:Y:S01]  /*28d0*/  @P1 STS [R195], RZ ;  /* 0x000000ffc3001388 */ /* 0x0009e20000000800 */
[----:B------:R-:W-:Y:S01]  /*28e0*/  @!P4 LEA.HI.X R9, R4, R9, R0, 0x1, P6 ;  /* 0x000000090409c211 */ /* 0x000fe200030f0c00 */
[----:B------:R-:W-:Y:S01]  /*28f0*/  @!P4 IMAD.IADD R0, R13, 0x1, R28 ;  /* 0x000000010d00c824 */ /* 0x000fe200078e021c */
        /* <DEDUP_REMOVED lines=16> */
[----:B--2---:R-:W-:Y:S01]  /*2a00*/  @!P3 LEA R6, P2, R14, R18, 0x1 ;  /* 0x000000120e06b211 */ /* 0x004fe200078408ff */
[----:B------:R4:W-:Y:S01]  /*2a10*/  @P1 STS [R195+0x2004], RZ ;  /* 0x002004ffc3001388 */ /* 0x0009e20000000800 */
[----:B------:R-:W-:-:S02]  /*2a20*/  CS2R R56, SRZ ;  /* 0x0000000000387805 */ /* 0x000fc4000001ff00 */
[----:B------:R-:W-:Y:S02]  /*2a30*/  CS2R R54, SRZ ;  /* 0x0000000000367805 */ /* 0x000fe4000001ff00 */
[----:B------:R-:W-:Y:S01]  /*2a40*/  @!P3 LEA.HI.X R7, R14, R19, R2, 0x1, P2 ;  /* 0x000000130e07b211 */ /* 0x000fe200010f0c02 */
[----:B------:R4:W-:Y:S01]  /*2a50*/  @P1 STS [R195+0x2008], RZ ;  /* 0x002008ffc3001388 */ /* 0x0009e20000000800 */
[C---:B---3--:R-:W-:Y:S02]  /*2a60*/  @!P4 LEA R4, P2, R12.reuse, R20, 0x1 ;  /* 0x000000140c04c211 */ /* 0x048fe400078408ff */
[----:B------:R-:W-:Y:S02]  /*2a70*/  CS2R R52, SRZ ;  /* 0x0000000000347805 */ /* 0x000fe4000001ff00 */
[----:B------:R-:W-:Y:S01]  /*2a80*/  CS2R R46, SRZ ;  /* 0x00000000002e7805 */ /* 0x000fe2000001ff00 */
[----:B------:R4:W-:Y:S01]  /*2a90*/  @P1 STS [R195+0x200c], RZ ;  /* 0x00200cffc3001388 */ /* 0x0009e20000000800 */
[----:B------:R-:W-:-:S02]  /*2aa0*/  @!P4 LEA.HI.X R5, R12, R21, R0, 0x1, P2 ;  /* 0x000000150c05c211 */ /* 0x000fc400010f0c00 */
        /* <DEDUP_REMOVED lines=11> */
[----:B------:R-:W-:Y:S01]  /*2b60*/  ULDC.U8 UR7, c[0x0][0x388] ;  /* 0x0000e20000077ab9 */ /* 0x000fe20000000000 */
[----:B------:R-:W-:Y:S02]  /*2b70*/  ULDC UR6, c[0x0][0x2ec] ;  /* 0x0000bb0000067ab9 */ /* 0x000fe40000000800 */
[----:B------:R4:W-:Y:S04]  /*2b80*/  @P1 STS [R195+0x400c], RZ ;  /* 0x00400cffc3001388 */ /* 0x0009e80000000800 */
[----:B------:R-:W-:Y:S01]  /*2b90*/  @!PT LDS RZ, [RZ] ;  /* 0x00000000fffff984 */ /* 0x000fe20000000800 */
[----:B------:R-:W-:Y:S01]  /*2ba0*/  @!PT LDS RZ, [RZ] ;  /* 0x00000000fffff984 */ /* 0x000fe20000000800 */
[----:B------:R-:W-:Y:S01]  /*2bb0*/  @!PT LDS RZ, [RZ] ;  /* 0x00000000fffff984 */ /* 0x000fe20000000800 */
[----:B------:R-:W-:Y:S04]  /*2bc0*/  @!P1 LDGSTS.E.BYPASS.LTC128B.128 [R195], desc[UR16][R198.64] ;  /* 0x00000000c6c39fae */ /* 0x000fe8000b901d50 */
[----:B------:R-:W-:Y:S04]  /*2bd0*/  @!P1 LDGSTS.E.BYPASS.LTC128B.128 [R195+0x2000], desc[UR16][R198.64+0x80] ;  /* 0x02000080c6c39fae */ /* 0x000fe8000b901d50 */
[----:B------:R-:W-:Y:S01]  /*2be0*/  @!P1 LDGSTS.E.BYPASS.LTC128B.128 [R195+0x4000], desc[UR16][R198.64+0x100] ;  /* 0x04000100c6c39fae */ /* 0x000fe2000b901d50 */
[----:B------:R-:W-:-:S03]  /*2bf0*/  @!P3 LEA R2, P1, R16, R22, 0x1 ;  /* 0x000000161002b211 */ /* 0x000fc600078208ff */
[----:B------:R4:W-:Y:S01]  /*2c00*/  @P5 STS [R195+0x1000], RZ ;  /* 0x001000ffc3005388 */ /* 0x0009e20000000800 */
[C---:B------:R-:W-:Y:S01]  /*2c10*/  VIADD R0, R207.reuse, 0x8 ;  /* 0x00000008cf007836 */ /* 0x040fe20000000000 */
[----:B------:R-:W-:Y:S02]  /*2c20*/  @!P3 LEA.HI.X R3, R16, R23, R3, 0x1, P1 ;  /* 0x000000171003b211 */ /* 0x000fe400008f0c03 */
        /* <DEDUP_REMOVED lines=16> */
[----:B------:R-:W-:Y:S04]  /*2d30*/  @!P5 LDGSTS.E.BYPASS.LTC128B.128 [R195+0x5000], desc[UR16][R10.64+0x100] ;  /* 0x050001000ac3dfae */ /* 0x000fe8000b901d50 */
[----:B------:R4:W-:Y:S04]  /*2d40*/  @P4 STS.128 [R201+0x12000], RZ ;  /* 0x012000ffc9004388 */ /* 0x0009e80000000c00 */
[----:B------:R4:W-:Y:S04]  /*2d50*/  @P4 STS.128 [R201+0x14000], RZ ;  /* 0x014000ffc9004388 */ /* 0x0009e80000000c00 */
[----:B------:R4:W-:Y:S04]  /*2d60*/  @P4 STS.128 [R201+0x16000], RZ ;  /* 0x016000ffc9004388 */ /* 0x0009e80000000c00 */
        /* <DEDUP_REMOVED lines=32> */
[----:B------:R1:W-:Y:S04]  /*2f70*/  @!P3 LDGSTS.E.BYPASS.LTC128B.128 [R201+0x1d000], desc[UR16][R2.64+0x100] ;  /* 0x1d00010002c9bfae */ /* 0x0003e8000b901d50 */
[----:B------:R-:W0:Y:S04]  /*2f80*/  LDGDEPBAR ;  /* 0x00000000000079af */ /* 0x000e280000000000 */
[----:B------:R-:W2:Y:S04]  /*2f90*/  LDG.E.64 R4, desc[UR16][R218.64+0x8] ;  /* 0x00000810da047981 */ /* 0x000ea8000c1e1b00 */
[----:B------:R-:W3:Y:S01]  /*2fa0*/  LDG.E.64 R218, desc[UR16][R218.64] ;  /* 0x00000010dada7981 */ /* 0x000ee2000c1e1b00 */
[CC--:B------:R-:W-:Y:S01]  /*2fb0*/  ISETP.GE.AND P2, PT, R207.reuse, R24.reuse, PT ;  /* 0x00000018cf00720c */ /* 0x0c0fe20003f46270 */
[----:B-1----:R-:W-:Y:S01]  /*2fc0*/  IMAD.WIDE R2, R207, 0x4, R202 ;  /* 0x00000004cf027825 */ /* 0x002fe200078e02ca */
[----:B------:R-:W-:-:S03]  /*2fd0*/  ISETP.GE.AND P1, PT, R0, R24, PT ;  /* 0x000000180000720c */ /* 0x000fc60003f26270 */
[----:B------:R-:W-:-:S04]  /*2fe0*/  IMAD R0, R236, R40, R250 ;  /* 0x00000028ec007224 */ /* 0x000fc800078e02fa */
[----:B------:R-:W-:-:S04]  /*2ff0*/  IMAD.SHL.U32 R0, R0, 0x20, RZ ;  /* 0x0000002000007824 */ /* 0x000fc800078e00ff */
[----:B------:R-:W5:Y:S04]  /*3000*/  @!P2 LDG.E R205, desc[UR16][R2.64] ;  /* 0x0000001002cda981 */ /* 0x000f68000c1e1900 */
[----:B------:R1:W5:Y:S01]  /*3010*/  @!P1 LDG.E R206, desc[UR16][R2.64+0x20] ;  /* 0x0000201002ce9981 */ /* 0x000362000c1e1900 */
[----:B------:R-:W-:Y:S02]  /*3020*/  CS2R R44, SRZ ;  /* 0x00000000002c7805 */ /* 0x000fe4000001ff00 */
[----:B------:R-:W-:Y:S02]  /*3030*/  CS2R R40, SRZ ;  /* 0x0000000000287805 */ /* 0x000fe4000001ff00 */
[----:B------:R-:W-:Y:S02]  /*3040*/  CS2R R28, SRZ ;  /* 0x00000000001c7805 */ /* 0x000fe4000001ff00 */
[----:B------:R-:W-:-:S02]  /*3050*/  CS2R R26, SRZ ;  /* 0x00000000001a7805 */ /* 0x000fc4000001ff00 */
[----:B------:R-:W-:Y:S02]  /*3060*/  CS2R R24, SRZ ;  /* 0x0000000000187805 */ /* 0x000fe4000001ff00 */
[----:B------:R-:W-:Y:S02]  /*3070*/  CS2R R22, SRZ ;  /* 0x0000000000167805 */ /* 0x000fe4000001ff00 */
[----:B------:R-:W-:Y:S02]  /*3080*/  CS2R R20, SRZ ;  /* 0x0000000000147805 */ /* 0x000fe4000001ff00 */
[----:B------:R-:W-:Y:S02]  /*3090*/  LEA R183, R183, UR5, 0x1 ;  /* 0x00000005b7b77c11 */ /* 0x000fe4000f8e08ff */
[----:B------:R-:W-:Y:S02]  /*30a0*/  LEA R176, R176, UR5, 0x1 ;  /* 0x00000005b0b07c11 */ /* 0x000fe4000f8e08ff */
[----:B-1----:R-:W-:-:S02]  /*30b0*/  SHF.R.S32.HI R3, RZ, 0x1f, R233 ;  /* 0x0000001fff037819 */ /* 0x002fc400000114e9 */
[----:B------:R-:W-:Y:S02]  /*30c0*/  SHF.R.S32.HI R2, RZ, 0x1f, R0 ;  /* 0x0000001fff027819 */ /* 0x000fe40000011400 */
[----:B--2---:R-:W-:Y:S02]  /*30d0*/  IADD3 R214, P2, P1, R0, R4, R233 ;  /* 0x0000000400d67210 */ /* 0x004fe4000795e0e9 */
[----:B------:R-:W-:Y:S02]  /*30e0*/  IADD3 R0, R222, 0x40, R228 ;  /* 0x00000040de007810 */ /* 0x000fe40007ffe0e4 */
[----:B------:R-:W-:Y:S01]  /*30f0*/  IADD3.X R227, R2, R5, R3, P2, P1 ;  /* 0x0000000502e37210 */ /* 0x000fe200017e2403 */
[----:B------:R-:W-:Y:S01]  /*3100*/  IMAD.WIDE.U32 R214, R214, -0x2daee0ad, RZ ;  /* 0xd2511f53d6d67825 */ /* 0x000fe200078e00ff */
[----:B------:R-:W-:-:S03]  /*3110*/  R2P PR, R252, 0x6 ;  /* 0x00000006fc007804 */ /* 0x000fc60000000000 */
[----:B------:R-:W-:Y:S02]  /*3120*/  IMAD.IADD R225, R0, 0x1, -R204 ;  /* 0x0000000100e17824 */ /* 0x000fe400078e0acc */
[----:B------:R-:W-:Y:S02]  /*3130*/  SEL R185, R185, 0xffffffe0, !P1 ;  /* 0xffffffe0b9b97807 */ /* 0x000fe40004800000 */
[----:B------:R-:W-:-:S03]  /*3140*/  SEL R184, R184, 0xffffffc0, !P2 ;  /* 0xffffffc0b8b87807 */ /* 0x000fc60005000000 */
[C---:B------:R-:W-:Y:S02]  /*3150*/  IMAD.IADD R187, R186.reuse, 0x1, R185 ;  /* 0x00000001babb7824 */ /* 0x040fe400078e02b9 */
[----:B------:R-:W-:Y:S02]  /*3160*/  IMAD.IADD R188, R186, 0x1, R184 ;  /* 0x00000001babc7824 */ /* 0x000fe400078e02b8 */
[----:B------:R-:W-:Y:S02]  /*3170*/  IMAD.IADD R189, R184, 0x1, R187 ;  /* 0x00000001b8bd7824 */ /* 0x000fe400078e02bb */
[C---:B---3--:R-:W-:Y:S02]  /*3180*/  VIADD R249, R218.reuse, 0x9e3779b9 ;  /* 0x9e3779b9daf97836 */ /* 0x048fe40000000000 */
        /* <DEDUP_REMOVED lines=8> */
[C---:B------:R-:W-:Y:S02]  /*3210*/  VIADD R240, R219.reuse, 0xa9066899 ;  /* 0xa9066899dbf07836 */ /* 0x040fe40000000000 */
[----:B------:R-:W-:Y:S02]  /*3220*/  VIADD R239, R218, 0xb54cda56 ;  /* 0xb54cda56daef7836 */ /* 0x000fe40000000000 */
[----:B----4-:R-:W-:-:S07]  /*3230*/  VIADD R238, R219, 0x646e171e ;  /* 0x646e171edbee7836 */ /* 0x010fce0000000000 */
.L_x_641:
[----:B------:R-:W0:Y:S01]  /*3240*/  LDGDEPBAR ;  /* 0x00000000000079af */ /* 0x000e220000000000 */
[----:B------:R-:W-:Y:S01]  /*3250*/  IMAD.IADD R0, R183, 0x1, R185 ;  /* 0x00000001b7007824 */ /* 0x000fe200078e02b9 */
        /* <DEDUP_REMOVED lines=74> */
[----:B------:R-:W-:Y:S02]  /*3700*/  ISETP.GE.AND P6, PT, R0, R225, PT ;  /* 0x000000e10000720c */ /* 0x000fe40003fc6270 */
        /* <DEDUP_REMOVED lines=36> */
[C---:B------:R-:W-:Y:S02]  /*3950*/  @!P6 VIADD R2, R0.reuse, 0x1 ;  /* 0x000000010002e836 */ /* 0x040fe40000000000 */
        /* <DEDUP_REMOVED lines=53> */
[----:B------:R-:W-:Y:S01]  /*3cb0*/  FFMA.FTZ R9, R9, UR6, -R3 ;  /* 0x0000000609097c23 */ /* 0x000fe20008010803 */
[----:B-1----:R-:W-:Y:S01]  /*3cc0*/  LOP3.LUT R7, R75, R4, R241, 0x96, !PT ;  /* 0x000000044b077212 */ /* 0x002fe200078e96f1 */
[----:B------:R-:W-:Y:S01]  /*3cd0*/  IMAD.WIDE.U32 R4, R5, -0x2daee0ad, RZ ;  /* 0xd2511f5305047825 */ /* 0x000fe200078e00ff */
[----:B------:R1:W-:Y:S01]  /*3ce0*/  MUFU.EX2 R162, R10 ;  /* 0x0000000a00a27308 */ /* 0x0003e20000000800 */
[-C--:B------:R-:W-:Y:S02]  /*3cf0*/  @!P6 ISETP.GE.AND P5, PT, R6, R73.reuse, PT ;  /* 0x000000490600e20c */ /* 0x080fe40003fa6270 */
[--C-:B------:R-:W-:Y:S01]  /*3d00*/  FFMA.FTZ R12, R12, UR6, -R3.reuse ;  /* 0x000000060c0c7c23 */ /* 0x100fe20008010803 */
        /* <DEDUP_REMOVED lines=12> */
[----:B------:R-:W-:Y:S01]  /*3dd0*/  FFMA.FTZ R13, R13, UR6, -R3 ;  /* 0x000000060d0d7c23 */ /* 0x000fe20008010803 */
        /* <DEDUP_REMOVED lines=86> */
[----:B------:R-:W-:Y:S01]  /*4340*/  FSETP.GE.FTZ.AND P4, PT, R166, RZ, PT ;  /* 0x000000ffa600720b */ /* 0x000fe20003f96000 */
[----:B------:R-:W-:Y:S02]  /*4350*/  @!P5 FADD.FTZ R158, -R158, -RZ ;  /* 0x800000ff9e9ed221 */ /* 0x000fe40000010100 */
[----:B------:R-:W-:Y:S02]  /*4360*/  @!P0 FADD.FTZ R153, -R153, -RZ ;  /* 0x800000ff99998221 */ /* 0x000fe40000010100 */
        /* <DEDUP_REMOVED lines=20> */
[----:B------:R-:W-:Y:S01]  /*44b0*/  LEA R92, P0, R207, R2, 0x2 ;  /* 0x00000002cf5c7211 */ /* 0x000fe200078010ff */
        /* <DEDUP_REMOVED lines=91> */
[C---:B------:R-:W-:Y:S01]  /*4a70*/  FADD.FTZ R9, -R150.reuse, R9 ;  /* 0x0000000996097221 */ /* 0x040fe20000010100 */
[----:B------:R-:W-:Y:S01]  /*4a80*/  FSETP.GE.FTZ.AND P0, PT, R151, RZ, PT ;  /* 0x000000ff9700720b */ /* 0x000fe20003f16000 */
[----:B------:R-:W-:Y:S01]  /*4a90*/  FADD.FTZ R8, -R150, R8 ;  /* 0x0000000896087221 */ /* 0x000fe20000010100 */
[----:B------:R-:W-:Y:S01]  /*4aa0*/  FSEL R2, R2, R150, P1 ;  /* 0x0000009602027208 */ /* 0x000fe20000800000 */
[----:B------:R-:W-:Y:S01]  /*4ab0*/  FMUL.FTZ R4, R163, R0 ;  /* 0x00000000a3047220 */ /* 0x000fe20000410000 */
[----:B------:R-:W-:Y:S01]  /*4ac0*/  FSETP.GE.FTZ.AND P1, PT, R156, RZ, PT ;  /* 0x000000ff9c00720b */ /* 0x000fe20003f36000 */
[C---:B------:R-:W-:Y:S01]  /*4ad0*/  FADD.FTZ R12, -R150.reuse, R12 ;  /* 0x0000000c960c7221 */ /* 0x040fe20000010100 */
[----:B------:R-:W-:Y:S01]  /*4ae0*/  FSEL R9, R9, R150, P2 ;  /* 0x0000009609097208 */ /* 0x000fe20001000000 */
[----:B------:R-:W-:Y:S01]  /*4af0*/  FADD.FTZ R13, -R150, R13 ;  /* 0x0000000d960d7221 */ /* 0x000fe20000010100 */
[----:B------:R-:W-:Y:S01]  /*4b00*/  FSETP.GE.FTZ.AND P2, PT, R154, RZ, PT ;  /* 0x000000ff9a00720b */ /* 0x000fe20003f56000 */
[----:B------:R-:W-:Y:S01]  /*4b10*/  FMUL.FTZ R2, R164, R2 ;  /* 0x00000002a4027220 */ /* 0x000fe20000410000 */
[-C--:B------:R-:W-:Y:S01]  /*4b20*/  FSEL R12, R12, R150.reuse, P1 ;  /* 0x000000960c0c7208 */ /* 0x080fe20000800000 */
[----:B------:R-:W-:Y:S01]  /*4b30*/  FADD.FTZ R16, -R150, R16 ;  /* 0x0000001096107221 */ /* 0x000fe20000010100 */
[----:B------:R-:W-:Y:S01]  /*4b40*/  FSETP.GE.FTZ.AND P1, PT, R152, RZ, PT ;  /* 0x000000ff9800720b */ /* 0x000fe20003f36000 */
[----:B------:R-:W-:Y:S01]  /*4b50*/  FADD.FTZ R7, -R149, R7 ;  /* 0x0000000795077221 */ /* 0x000fe20000010100 */
[----:B------:R-:W-:Y:S01]  /*4b60*/  FSEL R8, R8, R150, P3 ;  /* 0x0000009608087208 */ /* 0x000fe20001800000 */
[----:B------:R-:W-:Y:S01]  /*4b70*/  FMUL.FTZ R12, R156, R12 ;  /* 0x0000000c9c0c7220 */ /* 0x000fe20000410000 */
[-C--:B------:R-:W-:Y:S02]  /*4b80*/  FSEL R13, R13, R150.reuse, P2 ;  /* 0x000000960d0d7208 */ /* 0x080fe40001000000 */
[----:B------:R-:W-:Y:S01]  /*4b90*/  FSEL R16, R16, R150, P1 ;  /* 0x0000009610107208 */ /* 0x000fe20000800000 */
[----:B------:R-:W-:Y:S01]  /*4ba0*/  @P0 FADD.FTZ R150, -R150, R17 ;  /* 0x0000001196960221 */ /* 0x000fe20000010100 */
[----:B------:R-:W-:Y:S01]  /*4bb0*/  ISETP.GT.AND P0, PT, R200, R216, PT ;  /* 0x000000d8c800720c */ /* 0x000fe20003f04270 */
[----:B------:R-:W-:Y:S01]  /*4bc0*/  FMUL.FTZ R0, R160, R8 ;  /* 0x00000008a0007220 */ /* 0x000fe20000410000 */
[----:B------:R-:W-:Y:S01]  /*4bd0*/  F2FP.F16.F32.PACK_AB R4, R4, R2 ;  /* 0x000000020404723e */ /* 0x000fe200000000ff */
[----:B------:R-:W-:Y:S01]  /*4be0*/  FMUL.FTZ R8, R159, R9 ;  /* 0x000000099f087220 */ /* 0x000fe20000410000 */
[----:B------:R-:W-:Y:S01]  /*4bf0*/  FSETP.GE.FTZ.AND P3, PT, R165, RZ, PT ;  /* 0x000000ffa500720b */ /* 0x000fe20003f76000 */
[----:B------:R-:W-:Y:S01]  /*4c00*/  FMUL.FTZ R5, R154, R13 ;  /* 0x0000000d9a057220 */ /* 0x000fe20000410000 */
[----:B------:R-:W-:Y:S01]  /*4c10*/  FMUL.FTZ R16, R152, R16 ;  /* 0x0000001098107220 */ /* 0x000fe20000410000 */
[----:B------:R-:W-:Y:S01]  /*4c20*/  FMUL.FTZ R150, R151, R150 ;  /* 0x0000009697967220 */ /* 0x000fe20000410000 */
[----:B------:R-:W-:Y:S02]  /*4c30*/  F2FP.F16.F32.PACK_AB R8, R8, R0 ;  /* 0x000000000808723e */ /* 0x000fe400000000ff */
[----:B------:R-:W-:Y:S03]  /*4c40*/  F2FP.F16.F32.PACK_AB R5, R5, R12 ;  /* 0x0000000c0505723e */ /* 0x000fe600000000ff */
[----:B------:R-:W-:Y:S05]  /*4c50*/  @!P0 BRA `(.L_x_639) ;  /* 0x0000000000648947 */ /* 0x000fea0003800000 */
[----:B------:R-:W1:Y:S01]  /*4c60*/  LDC R9, c[0x0][0x240] ;  /* 0x00009000ff097b82 */ /* 0x000e620000000800 */
[----:B------:R-:W-:Y:S04]  /*4c70*/  LOP3.LUT R0, R200, 0x1, RZ, 0xc0, !PT ;  /* 0x00000001c8007812 */ /* 0x000fe800078ec0ff */
[----:B------:R-:W-:Y:S01]  /*4c80*/  ISETP.NE.U32.AND P2, PT, R0, 0x1, PT ;  /* 0x000000010000780c */ /* 0x000fe20003f45070 */
[----:B------:R-:W-:Y:S02]  /*4c90*/  IMAD.MOV.U32 R0, RZ, RZ, -0x6000 ;  /* 0xffffa000ff007424 */ /* 0x000fe400078e00ff */
[----:B------:R-:W2:Y:S03]  /*4ca0*/  LDC R12, c[0x0][0x244] ;  /* 0x00009100ff0c7b82 */ /* 0x000ea60000000800 */
[----:B------:R-:W-:Y:S05]  /*4cb0*/  SEL R0, R0, 0x6000, !P2 ;  /* 0x0000600000007807 */ /* 0x000fea0005000000 */
[--C-:B------:R-:W-:Y:S02]  /*4cc0*/  IMAD.IADD R195, R195, 0x1, R0.reuse ;  /* 0x00000001c3c37824 */ /* 0x100fe400078e0200 */
[----:B------:R-:W-:Y:S02]  /*4cd0*/  IMAD.IADD R183, R183, 0x1, R0 ;  /* 0x00000001b7b77824 */ /* 0x000fe400078e0200 */
[C---:B-1----:R-:W-:Y:S05]  /*4ce0*/  IMAD.U32 R2, R9.reuse, -0x40, RZ ;  /* 0xffffffc009027824 */ /* 0x042fea00078e00ff */
[C---:B------:R-:W-:Y:S04]  /*4cf0*/  LEA R3, P1, R2.reuse, R198, 0x1 ;  /* 0x000000c602037211 */ /* 0x040fe800078208ff */
        /* <DEDUP_REMOVED lines=8> */
[----:B--2---:R-:W-:Y:S03]  /*4d80*/  LEA.HI.X R3, R9, R199, R12, 0x6, P1 ;  /* 0x000000c709037211 */ /* 0x004fe600008f340c */
[----:B------:R1:W-:Y:S04]  /*4d90*/  LDGSTS.E.BYPASS.LTC128B.128 [R195+0x2000], desc[UR16][R198.64+0x80] ;  /* 0x02000080c6c37fae */ /* 0x0003e8000b901d50 */
[----:B------:R1:W-:Y:S04]  /*4da0*/  LDGSTS.E.BYPASS.LTC128B.128 [R195+0x4000], desc[UR16][R198.64+0x100] ;  /* 0x04000100c6c37fae */ /* 0x0003e8000b901d50 */
[----:B------:R1:W-:Y:S04]  /*4db0*/  LDGSTS.E.BYPASS.LTC128B.128 [R195+0x1000], desc[UR16][R2.64] ;  /* 0x0100000002c37fae */ /* 0x0003e8000b901d50 */
[----:B------:R1:W-:Y:S04]  /*4dc0*/  LDGSTS.E.BYPASS.LTC128B.128 [R195+0x3000], desc[UR16][R2.64+0x80] ;  /* 0x0300008002c37fae */ /* 0x0003e8000b901d50 */
[----:B------:R1:W-:Y:S04]  /*4dd0*/  LDGSTS.E.BYPASS.LTC128B.128 [R195+0x5000], desc[UR16][R2.64+0x100] ;  /* 0x0500010002c37fae */ /* 0x0003e8000b901d50 */
[----:B------:R-:W0:Y:S02]  /*4de0*/  LDGDEPBAR ;  /* 0x00000000000079af */ /* 0x000e240000000000 */
.L_x_639:
[----:B------:R2:W-:Y:S01]  /*4df0*/  STS [R208+0x1e000], R4 ;  /* 0x01e00004d0007388 */ /* 0x0005e20000000800 */
[-C--:B-1----:R-:W-:Y:S01]  /*4e00*/  FSEL R3, R6, R149.reuse, P4 ;  /* 0x0000009506037208 */ /* 0x082fe20002000000 */
[----:B------:R-:W-:Y:S01]  /*4e10*/  FADD.FTZ R0, -R149, R10 ;  /* 0x0000000a95007221 */ /* 0x000fe20000010100 */
[-C--:B------:R-:W-:Y:S01]  /*4e20*/  FSEL R2, R7, R149.reuse, P3 ;  /* 0x0000009507027208 */ /* 0x080fe20001800000 */
[C---:B------:R-:W-:Y:S01]  /*4e30*/  FADD.FTZ R11, -R149.reuse, R11 ;  /* 0x0000000b950b7221 */ /* 0x040fe20000010100 */
[----:B------:R-:W-:Y:S01]  /*4e40*/  FSETP.GE.FTZ.AND P1, PT, R162, RZ, PT ;  /* 0x000000ffa200720b */ /* 0x000fe20003f36000 */
[----:B------:R-:W-:Y:S01]  /*4e50*/  FADD.FTZ R14, -R149, R14 ;  /* 0x0000000e950e7221 */ /* 0x000fe20000010100 */
[----:B------:R-:W-:Y:S01]  /*4e60*/  FSETP.GE.FTZ.AND P2, PT, R161, RZ, PT ;  /* 0x000000ffa100720b */ /* 0x000fe20003f56000 */
[C---:B------:R-:W-:Y:S01]  /*4e70*/  FADD.FTZ R15, -R149.reuse, R15 ;  /* 0x0000000f950f7221 */ /* 0x040fe20000010100 */
[-C--:B------:R-:W-:Y:S01]  /*4e80*/  FSEL R0, R0, R149.reuse, P1 ;  /* 0x0000009500007208 */ /* 0x080fe20000800000 */
[----:B------:R-:W-:Y:S01]  /*4e90*/  FADD.FTZ R18, -R149, R18 ;  /* 0x0000001295127221 */ /* 0x000fe20000010100 */
[----:B------:R-:W-:Y:S01]  /*4ea0*/  FSETP.GE.FTZ.AND P1, PT, R153, RZ, PT ;  /* 0x000000ff9900720b */ /* 0x000fe20003f36000 */
[----:B------:R-:W-:Y:S01]  /*4eb0*/  IMAD R194, R230, UR4, RZ ;  /* 0x00000004e6c27c24 */ /* 0x000fe2000f8e02ff */
[----:B------:R-:W-:Y:S01]  /*4ec0*/  FSETP.GE.FTZ.AND P4, PT, R158, RZ, PT ;  /* 0x000000ff9e00720b */ /* 0x000fe20003f96000 */
[----:B------:R-:W-:Y:S01]  /*4ed0*/  FMUL.FTZ R7, R162, R0 ;  /* 0x00000000a2077220 */ /* 0x000fe20000410000 */
[-C--:B------:R-:W-:Y:S02]  /*4ee0*/  FSEL R0, R11, R149.reuse, P2 ;  /* 0x000000950b007208 */ /* 0x080fe40001000000 */
[----:B------:R-:W-:Y:S02]  /*4ef0*/  FSETP.GE.FTZ.AND P3, PT, R157, RZ, PT ;  /* 0x000000ff9d00720b */ /* 0x000fe40003f76000 */
[----:B------:R-:W-:Y:S02]  /*4f00*/  FSETP.GE.FTZ.AND P2, PT, R155, RZ, PT ;  /* 0x000000ff9b00720b */ /* 0x000fe40003f56000 */
[-C--:B------:R-:W-:Y:S02]  /*4f10*/  FSEL R15, R15, R149.reuse, P3 ;  /* 0x000000950f0f7208 */ /* 0x080fe40001800000 */
[----:B------:R-:W-:Y:S01]  /*4f20*/  FSEL R18, R18, R149, P2 ;  /* 0x0000009512127208 */ /* 0x000fe20001000000 */
[----:B--2---:R-:W-:Y:S01]  /*4f30*/  FMUL.FTZ R4, R166, R3 ;  /* 0x00000003a6047220 */ /* 0x004fe20000410000 */
[----:B------:R-:W-:Y:S01]  /*4f40*/  FMUL.FTZ R3, R165, R2 ;  /* 0x00000002a5037220 */ /* 0x000fe20000410000 */
[----:B------:R-:W-:Y:S01]  /*4f50*/  FMUL.FTZ R2, R161, R0 ;  /* 0x00000000a1027220 */ /* 0x000fe20000410000 */
[----:B------:R-:W-:Y:S01]  /*4f60*/  FSEL R0, R14, R149, P4 ;  /* 0x000000950e007208 */ /* 0x000fe20002000000 */
[----:B------:R-:W-:Y:S01]  /*4f70*/  @P1 FADD.FTZ R149, -R149, R19 ;  /* 0x0000001395951221 */ /* 0x000fe20000010100 */
[----:B------:R-:W-:Y:S01]  /*4f80*/  FMUL.FTZ R18, R155, R18 ;  /* 0x000000129b127220 */ /* 0x000fe20000410000 */
[----:B------:R-:W-:Y:S02]  /*4f90*/  F2FP.F16.F32.PACK_AB R3, R3, R4 ;  /* 0x000000040303723e */ /* 0x000fe400000000ff */
[----:B------:R-:W-:Y:S01]  /*4fa0*/  FMUL.FTZ R6, R158, R0 ;  /* 0x000000009e067220 */ /* 0x000fe20000410000 */
[----:B------:R-:W-:Y:S01]  /*4fb0*/  FMUL.FTZ R0, R157, R15 ;  /* 0x0000000f9d007220 */ /* 0x000fe20000410000 */
[----:B------:R-:W-:Y:S01]  /*4fc0*/  F2FP.F16.F32.PACK_AB R2, R2, R7 ;  /* 0x000000070202723e */ /* 0x000fe200000000ff */
[----:B------:R1:W-:Y:S01]  /*4fd0*/  STS [R208+0x1e400], R3 ;  /* 0x01e40003d0007388 */ /* 0x0003e20000000800 */
[----:B------:R-:W-:Y:S01]  /*4fe0*/  FMUL.FTZ R149, R153, R149 ;  /* 0x0000009599957220 */ /* 0x000fe20000410000 */
[----:B------:R-:W-:Y:S02]  /*4ff0*/  F2FP.F16.F32.PACK_AB R4, R150, R16 ;  /* 0x000000109604723e */ /* 0x000fe400000000ff */
[----:B------:R-:W-:Y:S01]  /*5000*/  F2FP.F16.F32.PACK_AB R0, R0, R6 ;  /* 0x000000060000723e */ /* 0x000fe200000000ff */
[----:B------:R-:W-:Y:S04]  /*5010*/  STS [R211+0x1e000], R8 ;  /* 0x01e00008d3007388 */ /* 0x000fe80000000800 */
[----:B------:R2:W-:Y:S04]  /*5020*/  STS [R211+0x1e400], R2 ;  /* 0x01e40002d3007388 */ /* 0x0005e80000000800 */
[----:B------:R-:W-:Y:S04]  /*5030*/  STS [R209+0x1e000], R5 ;  /* 0x01e00005d1007388 */ /* 0x000fe80000000800 */
[----:B------:R3:W-:Y:S04]  /*5040*/  STS [R209+0x1e400], R0 ;  /* 0x01e40000d1007388 */ /* 0x0007e80000000800 */
[----:B------:R-:W-:Y:S01]  /*5050*/  STS [R210+0x1e000], R4 ;  /* 0x01e00004d2007388 */ /* 0x000fe20000000800 */
[----:B-1----:R-:W-:Y:S05]  /*5060*/  F2FP.F16.F32.PACK_AB R3, R149, R18 ;  /* 0x000000129503723e */ /* 0x002fea00000000ff */
[----:B------:R-:W-:Y:S01]  /*5070*/  STS [R210+0x1e400], R3 ;  /* 0x01e40003d2007388 */ /* 0x000fe20000000800 */
[----:B------:R-:W-:Y:S01]  /*5080*/  BAR.SYNC.DEFER_BLOCKING 0x0 ;  /* 0x0000000000007b1d */ /* 0x000fe20000010000 */
[----:B--2---:R-:W-:Y:S05]  /*5090*/  IMAD.U32 R2, R194, -0x40, RZ ;  /* 0xffffffc0c2027824 */ /* 0x004fea00078e00ff */
[C---:B------:R-:W-:Y:S02]  /*50a0*/  LEA R192, P1, R2.reuse, R192, 0x2 ;  /* 0x000000c002c07211 */ /* 0x040fe400078210ff */
[----:B---3--:R-:W-:Y:S02]  /*50b0*/  LEA R0, R191, UR5, 0x1 ;  /* 0x00000005bf007c11 */ /* 0x008fe4000f8e08ff */
        /* <DEDUP_REMOVED lines=92> */
.L_x_640:
[----:B------:R-:W-:Y:S01]  /*5680*/  LDSM.16.M88.4 R96, [R186] ;  /* 0x00000000ba60783b */ /* 0x000fe20000000200 */
[----:B-1----:R-:W-:Y:S03]  /*5690*/  @P0 IADD3 R2, P1, R202, -0x100, RZ ;  /* 0xffffff00ca020810 */ /* 0x002fe60007f3e0ff */
        /* <DEDUP_REMOVED lines=57> */
[C---:B------:R-:W-:Y:S01]  /*5a30*/  IMAD.SHL.U32 R149, R194.reuse, 0x20, RZ ;  /* 0x00000020c2957824 */ /* 0x040fe200078e00ff */
        /* <DEDUP_REMOVED lines=168> */
[C---:B------:R-:W-:Y:S01]  /*64c0*/  LEA R8, P3, R4.reuse, R192, 0x2 ;  /* 0x000000c004087211 */ /* 0x040fe200078610ff */
[----:B------:R-:W-:Y:S01]  /*64d0*/  REDG.E.ADD.F32.FTZ.RN.STRONG.GPU desc[UR16][R12.64], R99 ;  /* 0x000000630c0079a6 */ /* 0x000fe2000c10f390 */
[-C--:B------:R-:W-:Y:S01]  /*64e0*/  LEA.HI.X.SX32 R11, R5, R193.reuse, 0x2, P1 ;  /* 0x000000c1050b7211 */ /* 0x080fe200008f16ff */
[----:B--2---:R-:W-:Y:S01]  /*64f0*/  IMAD.IADD R3, R157, 0x1, R0 ;  /* 0x000000019d037824 */ /* 0x004fe200078e0200 */
[-C--:B------:R-:W-:Y:S01]  /*6500*/  LEA.HI.X.SX32 R9, R4, R193.reuse, 0x2, P3 ;  /* 0x000000c104097211 */ /* 0x080fe200018f16ff */
        /* <DEDUP_REMOVED lines=13> */
[----:B------:R-:W-:Y:S01]  /*65e0*/  VIADD R0, R176, 0xffffa000 ;  /* 0xffffa000b0007836 */ /* 0x000fe20000000000 */
        /* <DEDUP_REMOVED lines=288> */
.L_x_642:
        /* <DEDUP_REMOVED lines=13> */
.L_x_643:
        /* <DEDUP_REMOVED lines=14> */
[C---:B------:R-:W-:Y:S01]  /*79a0*/  IADD3 R7, R221.reuse, 0x20, RZ ;  /* 0x00000020dd077810 */ /* 0x040fe20007ffe0ff */
        /* <DEDUP_REMOVED lines=18> */
[----:B------:R-:W2:Y:S01]  /*7ad0*/  LDS.128 R16, [R201+0x14000] ;  /* 0x01400000c9107984 */ /* 0x000ea20000000c00 */
[----:B------:R-:W-:Y:S01]  /*7ae0*/  MOV R2, R6 ;  /* 0x0000000600027202 */ /* 0x000fe20000000f00 */
[----:B------:R-:W-:Y:S01]  /*7af0*/  IMAD R0, R43, R10, RZ ;  /* 0x0000000a2b007224 */ /* 0x000fe200078e02ff */
[----:B------:R-:W-:Y:S01]  /*7b00*/  MOV R3, R24 ;  /* 0x0000001800037202 */ /* 0x000fe20000000f00 */
[----:B------:R-:W3:Y:S01]  /*7b10*/  LDS.128 R12, [R201+0x12000] ;  /* 0x01200000c90c7984 */ /* 0x000ee20000000c00 */
[----:B------:R-:W-:Y:S01]  /*7b20*/  ULDC.64 UR6, c[0x0][0x3f0] ;  /* 0x0000fc0000067ab9 */ /* 0x000fe20000000a00 */
[C---:B------:R-:W-:Y:S02]  /*7b30*/  IMAD R0, R221.reuse, R11, R0 ;  /* 0x0000000bdd007224 */ /* 0x040fe400078e0200 */
[----:B------:R-:W4:Y:S01]  /*7b40*/  LDS.128 R20, [R201+0x16000] ;  /* 0x01600000c9147984 */ /* 0x000f220000000c00 */
[----:B------:R-:W-:-:S05]  /*7b50*/  IMAD.WIDE.U32 R8, R221, R10, R2 ;  /* 0x0000000add087225 */ /* 0x000fca00078e0002 */
[----:B------:R-:W-:Y:S02]  /*7b60*/  IADD3 R0, R0, R9, RZ ;  /* 0x0000000900007210 */ /* 0x000fe40007ffe0ff */
[----:B------:R-:W-:-:S04]  /*7b70*/  LEA R2, P0, R8, UR6, 0x1 ;  /* 0x0000000608027c11 */ /* 0x000fc8000f8008ff */
[----:B------:R-:W-:-:S05]  /*7b80*/  LEA.HI.X R3, R8, UR7, R0, 0x1, P0 ;  /* 0x0000000708037c11 */ /* 0x000fca00080f0c00 */
[----:B--2---:R2:W-:Y:S04]  /*7b90*/  STG.E.128 desc[UR16][R2.64+0x80], R16 ;  /* 0x0000801002007986 */ /* 0x0045e8000c101d10 */
[----:B---3--:R2:W-:Y:S04]  /*7ba0*/  STG.E.128 desc[UR16][R2.64], R12 ;  /* 0x0000000c02007986 */ /* 0x0085e8000c101d10 */
[----:B----4-:R2:W-:Y:S02]  /*7bb0*/  STG.E.128 desc[UR16][R2.64+0x100], R20 ;  /* 0x0001001402007986 */ /* 0x0105e4000c101d10 */
.L_x_645:
[----:B------:R-:W-:Y:S05]  /*7bc0*/  BSYNC B0 ;  /* 0x0000000000007941 */ /* 0x000fea0003800000 */
.L_x_644:
[----:B------:R-:W-:Y:S04]  /*7bd0*/  BSSY B0, `(.L_x_646) ;  /* 0x0000010000007945 */ /* 0x000fe80003800000 */
[----:B------:R-:W-:Y:S05]  /*7be0*/  @P1 BRA `(.L_x_647) ;  /* 0x0000000000381947 */ /* 0x000fea0003800000 */
[----:B------:R-:W-:Y:S01]  /*7bf0*/  IADD3 R0, P0, R221, 0x20, RZ ;  /* 0x00000020dd007810 */ /* 0x000fe20007f1e0ff */
[----:B------:R-:W-:Y:S01]  /*7c00*/  ULDC.64 UR6, c[0x0][0x3f0] ;  /* 0x0000fc0000067ab9 */ /* 0x000fe20000000a00 */
[----:B--2---:R-:W-:-:S03]  /*7c10*/  MOV R3, R24 ;  /* 0x0000001800037202 */ /* 0x004fc60000000f00 */
[----:B------:R-:W-:-:S04]  /*7c20*/  IMAD.X R2, RZ, RZ, R43, P0 ;  /* 0x000000ffff027224 */ /* 0x000fc800000e062b */
[----:B------:R-:W-:Y:S02]  /*7c30*/  IMAD R8, R2, R10, RZ ;  /* 0x0000000a02087224 */ /* 0x000fe400078e02ff */
[----:B------:R-:W-:-:S04]  /*7c40*/  IMAD.MOV.U32 R2, RZ, RZ, R6 ;  /* 0x000000ffff027224 */ /* 0x000fc800078e0006 */
[----:B------:R-:W-:-:S04]  /*7c50*/  IMAD.WIDE.U32 R6, R0, R10, R2 ;  /* 0x0000000a00067225 */ /* 0x000fc800078e0002 */
[----:B------:R-:W-:Y:S01]  /*7c60*/  IMAD R0, R0, R11, R8 ;  /* 0x0000000b00007224 */ /* 0x000fe200078e0208 */
[----:B------:R-:W-:-:S04]  /*7c70*/  LEA R2, P0, R6, UR6, 0x1 ;  /* 0x0000000606027c11 */ /* 0x000fc8000f8008ff */
[----:B------:R-:W-:-:S04]  /*7c80*/  IADD3 R0, R0, R7, RZ ;  /* 0x0000000700007210 */ /* 0x000fc80007ffe0ff */
[----:B------:R-:W-:-:S05]  /*7c90*/  LEA.HI.X R3, R6, UR7, R0, 0x1, P0 ;  /* 0x0000000706037c11 */ /* 0x000fca00080f0c00 */
[----:B------:R2:W-:Y:S04]  /*7ca0*/  STG.E.128 desc[UR16][R2.64], R36 ;  /* 0x0000002402007986 */ /* 0x0005e8000c101d10 */
[----:B---3--:R2:W-:Y:S04]  /*7cb0*/  STG.E.128 desc[UR16][R2.64+0x80], R32 ;  /* 0x0000802002007986 */ /* 0x0085e8000c101d10 */
[----:B----4-:R2:W-:Y:S02]  /*7cc0*/  STG.E.128 desc[UR16][R2.64+0x100], R28 ;  /* 0x0001001c02007986 */ /* 0x0105e4000c101d10 */
.L_x_647:
[----:B------:R-:W-:Y:S05]  /*7cd0*/  BSYNC B0 ;  /* 0x0000000000007941 */ /* 0x000fea0003800000 */
.L_x_646:
        /* <DEDUP_REMOVED lines=21> */
[----:B-1----:R2:W-:Y:S04]  /*7e30*/  STG.E.128 desc[UR16][R2.64], R52 ;  /* 0x0000003402007986 */ /* 0x0025e8000c101d10 */
[----:B------:R2:W-:Y:S04]  /*7e40*/  STG.E.128 desc[UR16][R2.64+0x80], R48 ;  /* 0x0000803002007986 */ /* 0x0005e8000c101d10 */
[----:B------:R2:W-:Y:S02]  /*7e50*/  STG.E.128 desc[UR16][R2.64+0x100], R44 ;  /* 0x0001002c02007986 */ /* 0x0005e4000c101d10 */
.L_x_649:
[----:B------:R-:W-:Y:S05]  /*7e60*/  BSYNC B0 ;  /* 0x0000000000007941 */ /* 0x000fea0003800000 */
.L_x_648:
        /* <DEDUP_REMOVED lines=12> */
[----:B-1----:R1:W-:Y:S04]  /*7f30*/  STG.E.128 desc[UR16][R2.64], R64 ;  /* 0x0000004002007986 */ /* 0x0023e8000c101d10 */
[----:B------:R1:W-:Y:S04]  /*7f40*/  STG.E.128 desc[UR16][R2.64+0x80], R60 ;  /* 0x0000803c02007986 */ /* 0x0003e8000c101d10 */
[----:B------:R1:W-:Y:S02]  /*7f50*/  STG.E.128 desc[UR16][R2.64+0x100], R56 ;  /* 0x0001003802007986 */ /* 0x0003e4000c101d10 */
.L_x_638:
[----:B------:R-:W-:Y:S05]  /*7f60*/  BSYNC B1 ;  /* 0x0000000000017941 */ /* 0x000fea0003800000 */
.L_x_624:
[----:B------:R-:W3:Y:S02]  /*7f70*/  LDC R0, c[0x0][0xc] ;  /* 0x00000300ff007b82 */ /* 0x000ee40000000800 */
[----:B---3--:R-:W-:-:S04]  /*7f80*/  IADD3 R217, R0, R217, RZ ;  /* 0x000000d900d97210 */ /* 0x008fc80007ffe0ff */
[----:B------:R-:W-:-:S13]  /*7f90*/  ISETP.GE.AND P0, PT, R217, UR14, PT ;  /* 0x0000000ed9007c0c */ /* 0x000fda000bf06270 */
[----:B------:R-:W-:Y:S05]  /*7fa0*/  @P0 BRA `(.L_x_650) ;  /* 0x0000000000040947 */ /* 0x000fea0003800000 */
[----:B------:R-:W-:Y:S05]  /*7fb0*/  BRA `(.L_x_651) ;  /* 0xffffff88003c7947 */ /* 0x000fea000383ffff */
.L_x_650:
[----:B------:R-:W-:Y:S05]  /*7fc0*/  EXIT ;  /* 0x000000000000794d */ /* 0x000fea0003800000 */
.L_x_652:
        /* <DEDUP_REMOVED lines=11> */
.L_x_820:


//--------------------- .text._ZN5flash44flash_bwd_dq_dk_dv_loop_seqk_parallel_kernelI23Flash_bwd_kernel_traitsILi192ELi64ELi64ELi8ELi4ELi2ELi2ELb0ELb0EN7cutlass6half_tE19Flash_kernel_traitsILi192ELi64ELi64ELi8ES3_EELb0ELb1ELb0ELb0ELb0ELb1ELb1EEEvNS_16Flash_bwd_paramsE --------------------------
	.section	.text._ZN5flash44flash_bwd_dq_dk_dv_loop_seqk_parallel_kernelI23Flash_bwd_kernel_traitsILi192ELi64ELi64ELi8ELi4ELi2ELi2ELb0ELb0EN7cutlass6half_tE19Flash_kernel_traitsILi192ELi64ELi64ELi8ES3_EELb0ELb1ELb0ELb0ELb0ELb1ELb1EEEvNS_16Flash_bwd_paramsE,"ax",@progbits
	.align	128
        .global         _ZN5flash44flash_bwd_dq_dk_dv_loop_seqk_parallel_kernelI23Flash_bwd_kernel_traitsILi192ELi64ELi64ELi8ELi4ELi2ELi2ELb0ELb0EN7cutlass6half_tE19Flash_kernel_traitsILi192ELi64ELi64ELi8ES3_EELb0ELb1ELb0ELb0ELb0ELb1ELb1EEEvNS_16Flash_bwd_paramsE
        .type           _ZN5flash44flash_bwd_dq_dk_dv_loop_seqk_parallel_kernelI23Flash_bwd_kernel_traitsILi192ELi64ELi64ELi8ELi4ELi2ELi2ELb0ELb0EN7cutlass6half_tE19Flash_kernel_traitsILi192ELi64ELi64ELi8ES3_EELb0ELb1ELb0ELb0ELb0ELb1ELb1EEEvNS_16Flash_bwd_paramsE,@function
        .size           _ZN5flash44flash_bwd_dq_dk_dv_loop_seqk_parallel_kernelI23Flash_bwd_kernel_traitsILi192ELi64ELi64ELi8ELi4ELi2ELi2ELb0ELb0EN7cutlass6half_tE19Flash_kernel_traitsILi192ELi64ELi64ELi8ES3_EELb0ELb1ELb0ELb0ELb0ELb1ELb1EEEvNS_16Flash_bwd_paramsE,(.L_x_821 - _ZN5flash44flash_bwd_dq_dk_dv_loop_seqk_parallel_kernelI23Flash_bwd_kernel_traitsILi192ELi64ELi64ELi8ELi4ELi2ELi2ELb0ELb0EN7cutlass6half_tE19Flash_kernel_traitsILi192ELi64ELi64ELi8ES3_EELb0ELb1ELb0ELb0ELb0ELb1ELb1EEEvNS_16Flash_bwd_paramsE)
        .other          _ZN5flash44flash_bwd_dq_dk_dv_loop_seqk_parallel_kernelI23Flash_bwd_kernel_traitsILi192ELi64ELi64ELi8ELi4ELi2ELi2ELb0ELb0EN7cutlass6half_tE19Flash_kernel_traitsILi192ELi64ELi64ELi8ES3_EELb0ELb1ELb0ELb0ELb0ELb1ELb1EEEvNS_16Flash_bwd_paramsE,@"STO_CUDA_ENTRY STV_DEFAULT"
_ZN5flash44flash_bwd_dq_dk_dv_loop_seqk_parallel_kernelI23Flash_bwd_kernel_traitsILi192ELi64ELi64ELi8ELi4ELi2ELi2ELb0ELb0EN7cutlass6half_tE19Flash_kernel_traitsILi192ELi64ELi64ELi8ES3_EELb0ELb1ELb0ELb0ELb0ELb1ELb1EEEvNS_16Flash_bwd_paramsE:
.text._ZN5flash44flash_bwd_dq_dk_dv_loop_seqk_parallel_kernelI23Flash_bwd_kernel_traitsILi192ELi64ELi64ELi8ELi4ELi2ELi2ELb0ELb0EN7cutlass6half_tE19Flash_kernel_traitsILi192ELi64ELi64ELi8ES3_EELb0ELb1ELb0ELb0ELb0ELb1ELb1EEEvNS_16Flash_bwd_paramsE:
        /* <DEDUP_REMOVED lines=144> */
.L_x_681:
        /* <DEDUP_REMOVED lines=46> */
.L_x_653:
        /* <DEDUP_REMOVED lines=129> */
.L_x_655:
        /* <DEDUP_REMOVED lines=13> */
.L_x_656:
        /* <DEDUP_REMOVED lines=10> */
.L_x_657:
[----:B------:R-:W-:-:S04]  /*1560*/  IMAD R2, R202, R22, R217 ;  /* 0x00000016ca027224 */ /* 0x000fc800078e02d9 */
[----:B------:R-:W-:-:S07]  /*1570*/  IMAD R25, R2, R25, RZ ;  /* 0x0000001902197224 */ /* 0x000fce00078e02ff */
.L_x_658:
        /* <DEDUP_REMOVED lines=91> */
.L_x_660:
        /* <DEDUP_REMOVED lines=12> */
.L_x_661:
        /* <DEDUP_REMOVED lines=28> */
.L_x_663:
[----:B------:R-:W-:Y:S05]  /*1db0*/  BSYNC B0 ;  /* 0x0000000000007941 */ /* 0x000fea0003800000 */
.L_x_662:
        /* <DEDUP_REMOVED lines=15> */
.L_x_665:
[----:B------:R-:W-:Y:S05]  /*1eb0*/  BSYNC B0 ;  /* 0x0000000000007941 */ /* 0x000fea0003800000 */
.L_x_664:
        /* <DEDUP_REMOVED lines=23> */
.L_x_667:
[----:B------:R-:W-:Y:S05]  /*2030*/  BSYNC B0 ;  /* 0x0000000000007941 */ /* 0x000fea0003800000 */
.L_x_666:
        /* <DEDUP_REMOVED lines=15> */
.L_x_659:
        /* <DEDUP_REMOVED lines=14> */
[-C--:B------:R-:W-:Y:S01]  /*2210*/  ISETP.GE.AND P1, PT, R19, R18.reuse, PT ;  /* 0x000000121300720c */ /* 0x080fe20003f26270 */
[----:B------:R-:W-:Y:S01]  /*2220*/  ULDC UR4, c[0x0][0x2dc] ;  /* 0x0000b70000047ab9 */ /* 0x000fe20000000800 */
[----:B------:R-:W-:Y:S01]  /*2230*/  IADD3.X R23, R10, R25, R21, P0, !PT ;  /* 0x000000190a177210 */ /* 0x000fe200007fe415 */
[----:B------:R-:W-:Y:S01]  /*2240*/  IMAD.WIDE.U32 R30, R8, 0x40, RZ ;  /* 0x00000040081e7825 */ /* 0x000fe200078e00ff */
[----:B------:R-:W-:-:S02]  /*2250*/  ISETP.GE.AND P2, PT, R209, R18, PT ;  /* 0x00000012d100720c */ /* 0x000fc40003f46270 */
[----:B------:R-:W-:Y:S01]  /*2260*/  @!P3 IADD3 R24, P0, R246, R26, RZ ;  /* 0x0000001af618b210 */ /* 0x000fe20007f1e0ff */
[----:B------:R-:W-:Y:S01]  /*2270*/  IMAD.SHL.U32 R3, R3, 0x40, RZ ;  /* 0x0000004003037824 */ /* 0x000fe200078e00ff */
[----:B------:R-:W-:Y:S01]  /*2280*/  @!P3 IADD3 R10, P4, R248, R30, RZ ;  /* 0x0000001ef80ab210 */ /* 0x000fe20007f9e0ff */
[----:B------:R-:W-:-:S03]  /*2290*/  IMAD.WIDE.U32 R28, R237, R4, R210 ;  /* 0x00000004ed1c7225 */ /* 0x000fc600078e00d2 */
[----:B------:R-:W-:Y:S01]  /*22a0*/  @!P3 IADD3.X R25, R247, R27, R3, P0, !PT ;  /* 0x0000001bf719b210 */ /* 0x000fe200007fe403 */
[----:B------:R-:W-:Y:S01]  /*22b0*/  IMAD R2, R11, R4, RZ ;  /* 0x000000040b027224 */ /* 0x000fe200078e02ff */
[----:B------:R-:W-:Y:S01]  /*22c0*/  IADD3 R16, P0, R16, R28, RZ ;  /* 0x0000001c10107210 */ /* 0x000fe20007f1e0ff */
[----:B------:R-:W-:Y:S02]  /*22d0*/  IMAD.SHL.U32 R9, R9, 0x40, RZ ;  /* 0x0000004009097824 */ /* 0x000fe400078e00ff */
[----:B------:R-:W-:Y:S02]  /*22e0*/  VIADD R17, R204, 0x8 ;  /* 0x00000008cc117836 */ /* 0x000fe40000000000 */
[----:B------:R-:W-:Y:S01]  /*22f0*/  IMAD R2, R237, R5, R2 ;  /* 0x00000005ed027224 */ /* 0x000fe200078e0202 */
[----:B------:R-:W-:Y:S01]  /*2300*/  @!P3 IADD3.X R11, R249, R31, R9, P4, !PT ;  /* 0x0000001ff90bb210 */ /* 0x000fe200027fe409 */
[----:B------:R-:W-:Y:S01]  /*2310*/  IMAD R19, R13, UR8, RZ ;  /* 0x000000080d137c24 */ /* 0x000fe2000f8e02ff */
[----:B------:R-:W-:Y:S01]  /*2320*/  ISETP.GE.AND P5, PT, R17, R20, PT ;  /* 0x000000141100720c */ /* 0x000fe20003fa6270 */
[----:B------:R-:W-:Y:S01]  /*2330*/  IMAD R13, R13, UR6, RZ ;  /* 0x000000060d0d7c24 */ /* 0x000fe2000f8e02ff */
[----:B------:R-:W-:Y:S01]  /*2340*/  LEA.HI R9, R238, R238, RZ, 0x1 ;  /* 0x000000eeee097211 */ /* 0x000fe200078f08ff */
[----:B------:R-:W-:Y:S01]  /*2350*/  IMAD.WIDE.U32 R22, R14, UR8, R22 ;  /* 0x000000080e167c25 */ /* 0x000fe2000f8e0016 */
[----:B------:R-:W-:-:S02]  /*2360*/  IADD3.X R17, R15, R29, R2, P0, !PT ;  /* 0x0000001d0f117210 */ /* 0x000fc400007fe402 */
[----:B------:R-:W-:Y:S01]  /*2370*/  @!P1 IADD3 R2, P0, R209, 0x20, RZ ;  /* 0x00000020d1029810 */ /* 0x000fe20007f1e0ff */
[----:B------:R-:W-:Y:S01]  /*2380*/  IMAD R13, R14, UR7, R13 ;  /* 0x000000070e0d7c24 */ /* 0x000fe2000f8e020d */
[----:B------:R-:W-:Y:S01]  /*2390*/  LOP3.LUT R9, R9, 0xfffffffe, RZ, 0xc0, !PT ;  /* 0xfffffffe09097812 */ /* 0x000fe200078ec0ff */
[----:B------:R-:W-:Y:S01]  /*23a0*/  @!P2 IMAD R12, R213, R6, RZ ;  /* 0x00000006d50ca224 */ /* 0x000fe200078e02ff */
[C---:B------:R-:W-:Y:S01]  /*23b0*/  ISETP.GE.AND P4, PT, R209.reuse, R20, PT ;  /* 0x00000014d100720c */ /* 0x040fe20003f86270 */
[----:B------:R-:W-:Y:S01]  /*23c0*/  @!P1 IMAD.X R15, RZ, RZ, R213, P0 ;  /* 0x000000ffff0f9224 */ /* 0x000fe200000e06d5 */
[----:B------:R-:W-:Y:S01]  /*23d0*/  @!P1 IADD3 R3, P0, R209, 0x20, RZ ;  /* 0x00000020d1039810 */ /* 0x000fe20007f1e0ff */
[----:B------:R-:W-:Y:S02]  /*23e0*/  IMAD.IADD R8, R238, 0x1, -R9 ;  /* 0x00000001ee087824 */ /* 0x000fe400078e0a09 */
[----:B------:R-:W-:Y:S02]  /*23f0*/  IMAD.SHL.U32 R231, R204, 0x4, RZ ;  /* 0x00000004cce77824 */ /* 0x000fe400078e00ff */
[----:B------:R-:W-:-:S02]  /*2400*/  IMAD.MOV.U32 R234, RZ, RZ, 0x7f800000 ;  /* 0x7f800000ffea7424 */ /* 0x000fc400078e00ff */
[----:B------:R-:W-:Y:S02]  /*2410*/  IMAD.MOV.U32 R235, RZ, RZ, 0x7f800000 ;  /* 0x7f800000ffeb7424 */ /* 0x000fe400078e00ff */
[----:B------:R-:W-:Y:S02]  /*2420*/  IMAD.MOV.U32 R190, RZ, RZ, 0x20 ;  /* 0x00000020ffbe7424 */ /* 0x000fe400078e00ff */
[----:B------:R-:W-:Y:S01]  /*2430*/  VIADD R224, R204, 0x1 ;  /* 0x00000001cce07836 */ /* 0x000fe20000000000 */
[----:B------:R2:W-:Y:S01]  /*2440*/  @P4 STS.128 [R214+0xc000], RZ ;  /* 0x00c000ffd6004388 */ /* 0x0005e20000000c00 */
[----:B------:R-:W-:Y:S01]  /*2450*/  @!P1 IMAD.X R9, RZ, RZ, R213, P0 ;  /* 0x000000ffff099224 */ /* 0x000fe200000e06d5 */
[----:B------:R-:W-:Y:S01]  /*2460*/  ISETP.NE.AND P0, PT, R8, 0x1, PT ;  /* 0x000000010800780c */ /* 0x000fe20003f05270 */
[C---:B------:R-:W-:Y:S01]  /*2470*/  IMAD R8, R14.reuse, UR9, R19 ;  /* 0x000000090e087c24 */ /* 0x040fe2000f8e0213 */
[----:B------:R2:W-:Y:S01]  /*2480*/  @P4 STS.128 [R214+0xe000], RZ ;  /* 0x00e000ffd6004388 */ /* 0x0005e20000000c00 */
[----:B------:R-:W-:-:S04]  /*2490*/  IMAD.WIDE.U32 R18, R14, UR6, R16 ;  /* 0x000000060e127c25 */ /* 0x000fc8000f8e0010 */
[----:B------:R-:W-:Y:S01]  /*24a0*/  IMAD.MOV.U32 R189, RZ, RZ, 0x40 ;  /* 0x00000040ffbd7424 */ /* 0x000fe200078e00ff */
[----:B------:R2:W-:Y:S01]  /*24b0*/  @P4 STS.128 [R214+0x10000], RZ ;  /* 0x010000ffd6004388 */ /* 0x0005e20000000c00 */
[----:B------:R-:W-:Y:S01]  /*24c0*/  @!P1 IMAD R16, R9, R4, RZ ;  /* 0x0000000409109224 */ /* 0x000fe200078e02ff */
[----:B------:R-:W-:Y:S01]  /*24d0*/  CS2R R142, SRZ ;  /* 0x00000000008e7805 */ /* 0x000fe2000001ff00 */
[----:B------:R-:W-:Y:S01]  /*24e0*/  IMAD.IADD R23, R23, 0x1, R8 ;  /* 0x0000000117177824 */ /* 0x000fe200078e0208 */
[----:B------:R-:W-:Y:S01]  /*24f0*/  @!PT LDS RZ, [RZ] ;  /* 0x00000000fffff984 */ /* 0x000fe20000000800 */
[----:B------:R-:W-:Y:S01]  /*2500*/  @!PT LDS RZ, [RZ] ;  /* 0x00000000fffff984 */ /* 0x000fe20000000800 */
[----:B------:R-:W-:Y:S01]  /*2510*/  @!PT LDS RZ, [RZ] ;  /* 0x00000000fffff984 */ /* 0x000fe20000000800 */
[----:B------:R-:W-:Y:S01]  /*2520*/  @!P4 LDGSTS.E.BYPASS.LTC128B.128 [R214+0xc000], desc[UR14][R246.64] ;  /* 0x0c000000f6d6cfae */ /* 0x000fe2000b901d4e */
[----:B------:R-:W-:Y:S01]  /*2530*/  IMAD.IADD R9, R19, 0x1, R13 ;  /* 0x0000000113097824 */ /* 0x000fe200078e020d */
[----:B------:R-:W-:Y:S01]  /*2540*/  CS2R R140, SRZ ;  /* 0x00000000008c7805 */ /* 0x000fe2000001ff00 */
[----:B------:R-:W-:Y:S01]  /*2550*/  @!P2 IMAD.MOV.U32 R8, RZ, RZ, R18 ;  /* 0x000000ffff08a224 */ /* 0x000fe200078e0012 */
        /* <DEDUP_REMOVED lines=8> */
[----:B------:R2:W-:Y:S01]  /*25e0*/  @P3 STS.128 [R214+0xd000], RZ ;  /* 0x00d000ffd6003388 */ /* 0x0005e20000000c00 */
        /* <DEDUP_REMOVED lines=11> */
[----:B------:R-:W-:Y:S01]  /*26a0*/  @!PT LDS RZ, [RZ] ;  /* 0x00000000fffff984 */ /* 0x000fe20000000800 */
[----:B------:R-:W-:Y:S01]  /*26b0*/  @!PT LDS RZ, [RZ] ;  /* 0x00000000fffff984 */ /* 0x000fe20000000800 */
[----:B------:R-:W-:Y:S01]  /*26c0*/  @!PT LDS RZ, [RZ] ;  /* 0x00000000fffff984 */ /* 0x000fe20000000800 */
[----:B------:R-:W-:Y:S01]  /*26d0*/  @!P3 LDGSTS.E.BYPASS.LTC128B.128 [R214+0xd000], desc[UR14][R24.64] ;  /* 0x0d00000018d6bfae */ /* 0x000fe2000b901d4e */
[----:B------:R-:W-:Y:S01]  /*26e0*/  @!P1 IMAD.WIDE.U32 R18, R3, R4, R18 ;  /* 0x0000000403129225 */ /* 0x000fe200078e0012 */
[----:B------:R-:W-:-:S02]  /*26f0*/  CS2R R126, SRZ ;  /* 0x00000000007e7805 */ /* 0x000fc4000001ff00 */
[----:B------:R-:W-:Y:S01]  /*2700*/  CS2R R124, SRZ ;  /* 0x00000000007c7805 */ /* 0x000fe2000001ff00 */
[----:B------:R-:W-:Y:S01]  /*2710*/  @!P3 LDGSTS.E.BYPASS.LTC128B.128 [R214+0xf000], desc[UR14][R24.64+0x80] ;  /* 0x0f00008018d6bfae */ /* 0x000fe2000b901d4e */
[-C--:B------:R-:W-:Y:S01]  /*2720*/  @!P2 IMAD R12, R209, R7.reuse, R12 ;  /* 0x00000007d10ca224 */ /* 0x080fe200078e020c */
[----:B------:R-:W-:Y:S01]  /*2730*/  IADD3 R224, R239, R224, -R242 ;  /* 0x000000e0efe07210 */ /* 0x000fe20007ffe8f2 */
[C---:B------:R-:W-:Y:S01]  /*2740*/  @!P1 IMAD R15, R2.reuse, R7, R15 ;  /* 0x00000007020f9224 */ /* 0x040fe200078e020f */
[----:B------:R-:W-:Y:S01]  /*2750*/  @!P3 LDGSTS.E.BYPASS.LTC128B.128 [R214+0x11000], desc[UR14][R24.64+0x100] ;  /* 0x1100010018d6bfae */ /* 0x000fe2000b901d4e */
[----:B------:R-:W-:Y:S01]  /*2760*/  @!P1 IMAD.WIDE.U32 R16, R2, R6, R16 ;  /* 0x0000000602109225 */ /* 0x000fe200078e0010 */
[----:B------:R-:W-:Y:S01]  /*2770*/  CS2R R130, SRZ ;  /* 0x0000000000827805 */ /* 0x000fe2000001ff00 */
[----:B------:R-:W4:Y:S01]  /*2780*/  @!P2 LDC.64 R6, c[0x0][0x220] ;  /* 0x00008800ff06ab82 */ /* 0x000f220000000a00 */
[----:B------:R-:W-:Y:S01]  /*2790*/  CS2R R128, SRZ ;  /* 0x0000000000807805 */ /* 0x000fe2000001ff00 */
        /* <DEDUP_REMOVED lines=53> */
[----:B------:R-:W-:Y:S01]  /*2af0*/  CS2R R26, SRZ ;  /* 0x00000000001a7805 */ /* 0x000fe2000001ff00 */
[----:B------:R-:W-:Y:S01]  /*2b00*/  ULDC UR7, c[0x0][0x39c] ;  /* 0x0000e70000077ab9 */ /* 0x000fe20000000800 */
[----:B------:R1:W-:Y:S01]  /*2b10*/  @P4 STS [R236+0x4008], RZ ;  /* 0x004008ffec004388 */ /* 0x0003e20000000800 */
[----:B------:R-:W-:-:S03]  /*2b20*/  ULDC UR6, c[0x0][0x2ec] ;  /* 0x0000bb0000067ab9 */ /* 0x000fc60000000800 */
        /* <DEDUP_REMOVED lines=93> */
.L_x_671:
[----:B------:R-:W0:Y:S01]  /*3100*/  LDGDEPBAR ;  /* 0x00000000000079af */ /* 0x000e220000000000 */
[----:B------:R-:W-:Y:S01]  /*3110*/  IADD3 R150, R192, R190, RZ ;  /* 0x000000bec0967210 */ /* 0x000fe20007ffe0ff */
[----:B-----5:R-:W-:Y:S01]  /*3120*/  FMUL.FTZ R168, R234, 1.4426950216293334961 ;  /* 0x3fb8aa3beaa87820 */ /* 0x020fe20000410000 */
[-C--:B------:R-:W-:Y:S02]  /*3130*/  IADD3 R149, R192, R189.reuse, RZ ;  /* 0x000000bdc0957210 */ /* 0x080fe40007ffe0ff */
[----:B------:R-:W-:Y:S02]  /*3140*/  IADD3 R148, R150, R189, RZ ;  /* 0x000000bd96947210 */ /* 0x000fe40007ffe0ff */
[----:B------:R-:W-:Y:S02]  /*3150*/  SHF.L.U32 R165, R238, 0x6, RZ ;  /* 0x00000006eea57819 */ /* 0x000fe400000006ff */
[----:B------:R-:W-:Y:S02]  /*3160*/  FSETP.NEU.FTZ.AND P0, PT, R234, -INF , PT ;  /* 0xff800000ea00780b */ /* 0x000fe40003f1d000 */
[----:B------:R-:W-:Y:S02]  /*3170*/  ISETP.GE.AND P2, PT, R165, R242, PT ;  /* 0x000000f2a500720c */ /* 0x000fe40003f46270 */
[----:B------:R-:W-:Y:S02]  /*3180*/  FSEL R168, R168, RZ, P0 ;  /* 0x000000ffa8a87208 */ /* 0x000fe40000000000 */
[----:B------:R-:W-:Y:S02]  /*3190*/  ISETP.LT.AND P2, PT, R223, R239, P2 ;  /* 0x000000efdf00720c */ /* 0x000fe40001741270 */
[----:B------:R-:W-:Y:S02]  /*31a0*/  FSETP.NEU.FTZ.AND P0, PT, R235, -INF , PT ;  /* 0xff800000eb00780b */ /* 0x000fe40003f1d000 */
[----:B------:R-:W-:Y:S01]  /*31b0*/  ISETP.GT.AND P3, PT, R238, R225, PT ;  /* 0x000000e1ee00720c */ /* 0x000fe20003f64270 */
[----:B------:R-:W-:Y:S04]  /*31c0*/  DEPBAR.LE SB0, 0x0 ;  /* 0x000080000000791a */ /* 0x000fe80000000000 */
[----:B------:R-:W-:Y:S04]  /*31d0*/  BAR.SYNC.DEFER_BLOCKING 0x0 ;  /* 0x0000000000007b1d */ /* 0x000fe80000010000 */
        /* <DEDUP_REMOVED lines=8> */
[----:B------:R-:W1:Y:S05]  /*3260*/  LDSM.16.M88.4 R72, [R198+UR5+0x12000] ;  /* 0x01200005c648783b */ /* 0x000e6a0008000200 */
[----:B------:R-:W2:Y:S05]  /*3270*/  LDSM.16.M88.4 R76, [R198+UR5+0x12800] ;  /* 0x01280005c64c783b */ /* 0x000eaa0008000200 */
[----:B------:R-:W-:Y:S05]  /*3280*/  LDSM.16.M88.4 R80, [R150] ;  /* 0x000000009650783b */ /* 0x000fea0000000200 */
[----:B------:R-:W3:Y:S05]  /*3290*/  LDSM.16.M88.4 R84, [R197] ;  /* 0x00000000c554783b */ /* 0x000eea0000000200 */
[----:B------:R-:W4:Y:S05]  /*32a0*/  LDSM.16.M88.4 R88, [R197+0x800] ;  /* 0x00080000c558783b */ /* 0x000f2a0000000200 */
[----:B------:R-:W-:Y:S05]  /*32b0*/  LDSM.16.M88.4 R92, [R149] ;  /* 0x00000000955c783b */ /* 0x000fea0000000200 */
[----:B------:R-:W4:Y:S01]  /*32c0*/  LDSM.16.M88.4 R96, [R196] ;  /* 0x00000000c460783b */ /* 0x000f220000000200 */
[C---:B-1----:R-:W-:Y:S06]  /*32d0*/  HMMA.16816.F32 R4, R68.reuse, R72, RZ ;  /* 0x000000484404723c */ /* 0x042fec00000018ff */
[C---:B------:R-:W-:Y:S01]  /*32e0*/  HMMA.16816.F32 R8, R68.reuse, R74, RZ ;  /* 0x0000004a4408723c */ /* 0x040fe200000018ff */
[----:B------:R-:W-:Y:S05]  /*32f0*/  LDSM.16.M88.4 R72, [R148] ;  /* 0x000000009448783b */ /* 0x000fea0000000200 */
[C---:B--2---:R-:W-:Y:S06]  /*3300*/  HMMA.16816.F32 R12, R68.reuse, R76, RZ ;  /* 0x0000004c440c723c */ /* 0x044fec00000018ff */
        /* <DEDUP_REMOVED lines=195> */
[----:B------:R-:W-:Y:S03]  /*3f40*/  FMUL.FTZ R158, R158, UR7 ;  /* 0x000000079e9e7c20 */ /* 0x000fe60008410000 */
[----:B------:R-:W-:Y:S01]  /*3f50*/  MUFU.EX2 R175, R175 ;  /* 0x000000af00af7308 */ /* 0x000fe20000000800 */
[-C--:B---3--:R-:W-:Y:S01]  /*3f60*/  MOV R184, R165.reuse ;  /* 0x000000a500b87202 */ /* 0x088fe20000000f00 */
[----:B------:R-:W-:Y:S01]  /*3f70*/  FFMA.FTZ R168, R187, UR6, -R168 ;  /* 0x00000006bba87c23 */ /* 0x000fe200080108a8 */
[C---:B------:R-:W-:Y:S01]  /*3f80*/  @!P2 FSEL R184, R165.reuse, -INF , !P1 ;  /* 0xff800000a5b8a808 */ /* 0x040fe20004800000 */
[----:B------:R-:W-:Y:S01]  /*3f90*/  FMUL.FTZ R164, R164, UR7 ;  /* 0x00000007a4a47c20 */ /* 0x000fe20008410000 */
[----:B------:R-:W-:Y:S01]  /*3fa0*/  FFMA.FTZ R165, -R165, R165, 1 ;  /* 0x3f800000a5a57423 */ /* 0x000fe200000101a5 */
[----:B------:R-:W-:Y:S01]  /*3fb0*/  FMUL.FTZ R161, R161, UR7 ;  /* 0x00000007a1a17c20 */ /* 0x000fe20008410000 */
[----:B------:R-:W-:Y:S03]  /*3fc0*/  FMUL.FTZ R162, R162, UR7 ;  /* 0x00000007a2a27c20 */ /* 0x000fe60008410000 */
[----:B------:R-:W1:Y:S01]  /*3fd0*/  MUFU.EX2 R174, R174 ;  /* 0x000000ae00ae7308 */ /* 0x000e620000000800 */
[-C--:B--2---:R-:W-:Y:S01]  /*3fe0*/  MOV R186, R166.reuse ;  /* 0x000000a600ba7202 */ /* 0x084fe20000000f00 */
[--C-:B------:R-:W-:Y:S01]  /*3ff0*/  FFMA.FTZ R169, R184, UR6, -R167.reuse ;  /* 0x00000006b8a97c23 */ /* 0x100fe200080108a7 */
[C---:B------:R-:W-:Y:S01]  /*4000*/  @!P2 FSEL R186, R166.reuse, -INF , !P0 ;  /* 0xff800000a6baa808 */ /* 0x040fe20004000000 */
[----:B------:R-:W-:Y:S01]  /*4010*/  FFMA.FTZ R166, -R166, R166, 1 ;  /* 0x3f800000a6a67423 */ /* 0x000fe200000101a6 */
[----:B------:R-:W-:Y:S05]  /*4020*/  FMUL.FTZ R165, R165, UR7 ;  /* 0x00000007a5a57c20 */ /* 0x000fea0008410000 */
[----:B------:R-:W-:Y:S01]  /*4030*/  MUFU.EX2 R183, R183 ;  /* 0x000000b700b77308 */ /* 0x000fe20000000800 */
[----:B------:R-:W-:Y:S01]  /*4040*/  FFMA.FTZ R167, R186, UR6, -R167 ;  /* 0x00000006baa77c23 */ /* 0x000fe200080108a7 */
[----:B------:R-:W-:Y:S08]  /*4050*/  FMUL.FTZ R166, R166, UR7 ;  /* 0x00000007a6a67c20 */ /* 0x000ff00008410000 */
[----:B------:R-:W2:Y:S01]  /*4060*/  MUFU.EX2 R182, R182 ;  /* 0x000000b600b67308 */ /* 0x000ea20000000800 */
[----:B-1----:R-:W-:Y:S05]  /*4070*/  F2FP.F16.F32.PACK_AB R185, R174, R175 ;  /* 0x000000afaeb9723e */ /* 0x002fea00000000ff */
[----:B------:R-:W-:Y:S04]  /*4080*/  STS [R218+0x20400], R185 ;  /* 0x020400b9da007388 */ /* 0x000fe80000000800 */
[----:B------:R-:W-:Y:S10]  /*4090*/  MUFU.EX2 R173, R173 ;  /* 0x000000ad00ad7308 */ /* 0x000ff40000000800 */
[----:B------:R-:W1:Y:S01]  /*40a0*/  MUFU.EX2 R172, R172 ;  /* 0x000000ac00ac7308 */ /* 0x000e620000000800 */
[----:B--2---:R-:W-:Y:S05]  /*40b0*/  F2FP.F16.F32.PACK_AB R251, R182, R183 ;  /* 0x000000b7b6fb723e */ /* 0x004fea00000000ff */
[----:B------:R-:W-:Y:S04]  /*40c0*/  STS [R218+0x20000], R251 ;  /* 0x020000fbda007388 */ /* 0x000fe80000000800 */
        /* <DEDUP_REMOVED lines=10> */
[----:B------:R2:W-:Y:S01]  /*4170*/  MUFU.EX2 R168, R167 ;  /* 0x000000a700a87308 */ /* 0x0005e20000000800 */
[----:B------:R-:W-:Y:S09]  /*4180*/  IADD3.X R185, R232, R229, RZ, P0, !PT ;  /* 0x000000e5e8b97210 */ /* 0x000ff200007fe4ff */
[----:B------:R-:W-:Y:S10]  /*4190*/  MUFU.EX2 R179, R179 ;  /* 0x000000b300b37308 */ /* 0x000ff40000000800 */
[----:B------:R-:W1:Y:S01]  /*41a0*/  MUFU.EX2 R178, R178 ;  /* 0x000000b200b27308 */ /* 0x000e620000000800 */
[----:B--2---:R-:W-:Y:S05]  /*41b0*/  F2FP.F16.F32.PACK_AB R167, R170, R171 ;  /* 0x000000abaaa7723e */ /* 0x004fea00000000ff */
[----:B------:R2:W-:Y:S04]  /*41c0*/  STS [R220+0x20400], R167 ;  /* 0x020400a7dc007388 */ /* 0x0005e80000000800 */
[----:B------:R-:W3:Y:S10]  /*41d0*/  MUFU.EX2 R177, R177 ;  /* 0x000000b100b17308 */ /* 0x000ef40000000800 */
[----:B------:R-:W4:Y:S01]  /*41e0*/  MUFU.EX2 R169, R169 ;  /* 0x000000a900a97308 */ /* 0x000f220000000800 */
[----:B-1----:R-:W-:Y:S05]  /*41f0*/  F2FP.F16.F32.PACK_AB R243, R178, R179 ;  /* 0x000000b3b2f3723e */ /* 0x002fea00000000ff */
[----:B------:R-:W-:Y:S01]  /*4200*/  STS [R220+0x20000], R243 ;  /* 0x020000f3dc007388 */ /* 0x000fe20000000800 */
[----:B---3--:R-:W-:Y:S05]  /*4210*/  F2FP.F16.F32.PACK_AB R201, R176, R177 ;  /* 0x000000b1b0c9723e */ /* 0x008fea00000000ff */
[----:B------:R-:W-:Y:S01]  /*4220*/  STS [R226+0x20000], R201 ;  /* 0x020000c9e2007388 */ /* 0x000fe20000000800 */
[----:B----4-:R-:W-:Y:S04]  /*4230*/  F2FP.F16.F32.PACK_AB R187, R168, R169 ;  /* 0x000000a9a8bb723e */ /* 0x010fe800000000ff */
[----:B--2---:R-:W2:Y:S05]  /*4240*/  LDG.E R167, desc[UR14][R184.64] ;  /* 0x0000000eb8a77981 */ /* 0x004eaa000c1e1900 */
[----:B------:R-:W-:Y:S05]  /*4250*/  STS [R226+0x20400], R187 ;  /* 0x020400bbe2007388 */ /* 0x000fea0000000800 */
[----:B------:R-:W-:Y:S05]  /*4260*/  LDSM.16.M88.4 R68, [R99+0xc000] ;  /* 0x00c000006344783b */ /* 0x000fea0000000200 */
[----:B------:R-:W1:Y:S05]  /*4270*/  LDSM.16.M88.4 R72, [R198+UR5+0x18000] ;  /* 0x01800005c648783b */ /* 0x000e6a0008000200 */
[----:B------:R-:W3:Y:S05]  /*4280*/  LDSM.16.M88.4 R76, [R198+UR5+0x18800] ;  /* 0x01880005c64c783b */ /* 0x000eea0008000200 */
[----:B------:R-:W-:Y:S05]  /*4290*/  LDSM.16.M88.4 R80, [R98+0xc000] ;  /* 0x00c000006250783b */ /* 0x000fea0000000200 */
[----:B------:R-:W4:Y:S05]  /*42a0*/  LDSM.16.M88.4 R84, [R197+0x6000] ;  /* 0x00600000c554783b */ /* 0x000f2a0000000200 */
[----:B------:R-:W4:Y:S05]  /*42b0*/  LDSM.16.M88.4 R88, [R197+0x6800] ;  /* 0x00680000c558783b */ /* 0x000f2a0000000200 */
[----:B------:R2:W2:Y:S05]  /*42c0*/  LDG.E R184, desc[UR14][R184.64+0x20] ;  /* 0x0000200eb8b87981 */ /* 0x0004aa000c1e1900 */
[----:B------:R-:W-:Y:S01]  /*42d0*/  LDSM.16.M88.4 R92, [R196+0x6000] ;  /* 0x00600000c45c783b */ /* 0x000fe20000000200 */
[C---:B-1----:R-:W-:Y:S06]  /*42e0*/  HMMA.16816.F32 R4, R68.reuse, R72, RZ ;  /* 0x000000484404723c */ /* 0x042fec00000018ff */
[C---:B------:R-:W-:Y:S01]  /*42f0*/  HMMA.16816.F32 R8, R68.reuse, R74, RZ ;  /* 0x0000004a4408723c */ /* 0x040fe200000018ff */
[----:B------:R-:W1:Y:S05]  /*4300*/  LDSM.16.M88.4 R72, [R97+0xc000] ;  /* 0x00c000006148783b */ /* 0x000e6a0000000200 */
[C---:B---3--:R-:W-:Y:S06]  /*4310*/  HMMA.16816.F32 R12, R68.reuse, R76, RZ ;  /* 0x0000004c440c723c */ /* 0x048fec00000018ff */
[----:B------:R-:W-:Y:S01]  /*4320*/  HMMA.16816.F32 R16, R68, R78, RZ ;  /* 0x0000004e4410723c */ /* 0x000fe200000018ff */
[----:B------:R-:W3:Y:S05]  /*4330*/  LDSM.16.M88.4 R68, [R196+0x6800] ;  /* 0x00680000c444783b */ /* 0x000eea0000000200 */
[C---:B----4-:R-:W-:Y:S01]  /*4340*/  HMMA.16816.F32 R4, R80.reuse, R84, R4 ;  /* 0x000000545004723c */ /* 0x050fe20000001804 */
[----:B------:R-:W-:Y:S05]  /*4350*/  LDSM.16.M88.4 R76, [R96+0xc000] ;  /* 0x00c00000604c783b */ /* 0x000fea0000000200 */
[C---:B------:R-:W-:Y:S01]  /*4360*/  HMMA.16816.F32 R8, R80.reuse, R86, R8 ;  /* 0x000000565008723c */ /* 0x040fe20000001808 */
[----:B------:R-:W4:Y:S05]  /*4370*/  LDSM.16.M88.4 R84, [R195+0x6000] ;  /* 0x00600000c354783b */ /* 0x000f2a0000000200 */
[C---:B------:R-:W-:Y:S06]  /*4380*/  HMMA.16816.F32 R12, R80.reuse, R88, R12 ;  /* 0x00000058500c723c */ /* 0x040fec000000180c */
[----:B------:R-:W-:Y:S01]  /*4390*/  HMMA.16816.F32 R16, R80, R90, R16 ;  /* 0x0000005a5010723c */ /* 0x000fe20000001810 */
[----:B------:R-:W4:Y:S05]  /*43a0*/  LDSM.16.M88.4 R80, [R195+0x6800] ;  /* 0x00680000c350783b */ /* 0x000f2a0000000200 */
[C---:B-1----:R-:W-:Y:S01]  /*43b0*/  HMMA.16816.F32 R4, R72.reuse, R92, R4 ;  /* 0x0000005c4804723c */ /* 0x042fe20000001804 */
[----:B------:R-:W-:Y:S05]  /*43c0*/  LDSM.16.M88.4 R88, [R99+0xe000] ;  /* 0x00e000006358783b */ /* 0x000fea0000000200 */
[C---:B------:R-:W-:Y:S01]  /*43d0*/  HMMA.16816.F32 R8, R72.reuse, R94, R8 ;  /* 0x0000005e4808723c */ /* 0x040fe20000001808 */
[----:B------:R-:W1:Y:S05]  /*43e0*/  LDSM.16.M88.4 R92, [R198+UR5+0x1a000] ;  /* 0x01a00005c65c783b */ /* 0x000e6a0008000200 */
[C---:B---3--:R-:W-:Y:S06]  /*43f0*/  HMMA.16816.F32 R12, R72.reuse, R68, R12 ;  /* 0x00000044480c723c */ /* 0x048fec000000180c */
[----:B------:R-:W-:Y:S01]  /*4400*/  HMMA.16816.F32 R16, R72, R70, R16 ;  /* 0x000000464810723c */ /* 0x000fe20000001810 */
[----:B------:R-:W3:Y:S05]  /*4410*/  LDSM.16.M88.4 R68, [R198+UR5+0x1a800] ;  /* 0x01a80005c644783b */ /* 0x000eea0008000200 */
        /* <DEDUP_REMOVED lines=10> */
[----:B------:R-:W1:Y:S05]  /*44c0*/  LDSM.16.M88.4 R92, [R196+0x8000] ;  /* 0x00800000c45c783b */ /* 0x000e6a0000000200 */
[C---:B---3--:R-:W-:Y:S06]  /*44d0*/  HMMA.16816.F32 R12, R88.reuse, R68, R12 ;  /* 0x00000044580c723c */ /* 0x048fec000000180c */
[----:B------:R-:W-:Y:S01]  /*44e0*/  HMMA.16816.F32 R16, R88, R70, R16 ;  /* 0x000000465810723c */ /* 0x000fe20000001810 */
        /* <DEDUP_REMOVED lines=121> */
.L_x_669:
        /* <DEDUP_REMOVED lines=106> */
.L_x_670:
        /* <DEDUP_REMOVED lines=483> */
.L_x_672:
        /* <DEDUP_REMOVED lines=12> */
.L_x_673:
        /* <DEDUP_REMOVED lines=46> */
.L_x_675:
[----:B------:R-:W-:Y:S05]  /*74f0*/  BSYNC B0 ;  /* 0x0000000000007941 */ /* 0x000fea0003800000 */
.L_x_674:
        /* <DEDUP_REMOVED lines=15> */
.L_x_677:
[----:B------:R-:W-:Y:S05]  /*75f0*/  BSYNC B0 ;  /* 0x0000000000007941 */ /* 0x000fea0003800000 */
.L_x_676:
        /* <DEDUP_REMOVED lines=24> */
.L_x_679:
[----:B------:R-:W-:Y:S05]  /*7780*/  BSYNC B0 ;  /* 0x0000000000007941 */ /* 0x000fea0003800000 */
.L_x_678:
        /* <DEDUP_REMOVED lines=15> */
.L_x_668:
[----:B------:R-:W-:Y:S05]  /*7880*/  BSYNC B1 ;  /* 0x0000000000017941 */ /* 0x000fea0003800000 */
.L_x_654:
[----:B-1-3--:R-:W1:Y:S02]  /*7890*/  LDC R3, c[0x0][0xc] ;  /* 0x00000300ff037b82 */ /* 0x00ae640000000800 */
[----:B-1----:R-:W-:-:S04]  /*78a0*/  IADD3 R212, R3, R212, RZ ;  /* 0x000000d403d47210 */ /* 0x002fc80007ffe0ff */
[----:B------:R-:W-:-:S13]  /*78b0*/  ISETP.GE.AND P0, PT, R212, UR12, PT ;  /* 0x0000000cd4007c0c */ /* 0x000fda000bf06270 */
[----:B------:R-:W-:Y:S05]  /*78c0*/  @P0 BRA `(.L_x_680) ;  /* 0x0000000000040947 */ /* 0x000fea0003800000 */
[----:B------:R-:W-:Y:S05]  /*78d0*/  BRA `(.L_x_681) ;  /* 0xffffff9000087947 */ /* 0x000fea000383ffff */
.L_x_680:
[----:B------:R-:W-:Y:S05]  /*78e0*/  EXIT ;  /* 0x000000000000794d */ /* 0x000fea0003800000 */
.L_x_682:
        /* <DEDUP_REMOVED lines=9> */
.L_x_821:


//--------------------- .text._ZN5flash44flash_bwd_dq_dk_dv_loop_seqk_parallel_kernelI23Flash_bwd_kernel_traitsILi192ELi64ELi64ELi8ELi4ELi2ELi2ELb0ELb0EN7cutlass6half_tE19Flash_kernel_traitsILi192ELi64ELi64ELi8ES3_EELb1ELb1ELb0ELb1ELb0ELb0ELb0EEEvNS_16Flash_bwd_paramsE --------------------------
	.section	.text._ZN5flash44flash_bwd_dq_dk_dv_loop_seqk_parallel_kernelI23Flash_bwd_kernel_traitsILi192ELi64ELi64ELi8ELi4ELi2ELi2ELb0ELb0EN7cutlass6half_tE19Flash_kernel_traitsILi192ELi64ELi64ELi8ES3_EELb1ELb1ELb0ELb1ELb0ELb0ELb0EEEvNS_16Flash_bwd_paramsE,"ax",@progbits
	.align	128
        .global         _ZN5flash44flash_bwd_dq_dk_dv_loop_seqk_parallel_kernelI23Flash_bwd_kernel_traitsILi192ELi64ELi64ELi8ELi4ELi2ELi2ELb0ELb0EN7cutlass6half_tE19Flash_kernel_traitsILi192ELi64ELi64ELi8ES3_EELb1ELb1ELb0ELb1ELb0ELb0ELb0EEEvNS_16Flash_bwd_paramsE
        .type           _ZN5flash44flash_bwd_dq_dk_dv_loop_seqk_parallel_kernelI23Flash_bwd_kernel_traitsILi192ELi64ELi64ELi8ELi4ELi2ELi2ELb0ELb0EN7cutlass6half_tE19Flash_kernel_traitsILi192ELi64ELi64ELi8ES3_EELb1ELb1ELb0ELb1ELb0ELb0ELb0EEEvNS_16Flash_bwd_paramsE,@function
        .size           _ZN5flash44flash_bwd_dq_dk_dv_loop_seqk_parallel_kernelI23Flash_bwd_kernel_traitsILi192ELi64ELi64ELi8ELi4ELi2ELi2ELb0ELb0EN7cutlass6half_tE19Flash_kernel_traitsILi192ELi64ELi64ELi8ES3_EELb1ELb1ELb0ELb1ELb0ELb0ELb0EEEvNS_16Flash_bwd_paramsE,(.L_x_822 - _ZN5flash44flash_bwd_dq_dk_dv_loop_seqk_parallel_kernelI23Flash_bwd_kernel_traitsILi192ELi64ELi64ELi8ELi4ELi2ELi2ELb0ELb0EN7cutlass6half_tE19Flash_kernel_traitsILi192ELi64ELi64ELi8ES3_EELb1ELb1ELb0ELb1ELb0ELb0ELb0EEEvNS_16Flash_bwd_paramsE)
        .other          _ZN5flash44flash_bwd_dq_dk_dv_loop_seqk_parallel_kernelI23Flash_bwd_kernel_traitsILi192ELi64ELi64ELi8ELi4ELi2ELi2ELb0ELb0EN7cutlass6half_tE19Flash_kernel_traitsILi192ELi64ELi64ELi8ES3_EELb1ELb1ELb0ELb1ELb0ELb0ELb0EEEvNS_16Flash_bwd_paramsE,@"STO_CUDA_ENTRY STV_DEFAULT"
_ZN5flash44flash_bwd_dq_dk_dv_loop_seqk_parallel_kernelI23Flash_bwd_kernel_traitsILi192ELi64ELi64ELi8ELi4ELi2ELi2ELb0ELb0EN7cutlass6half_tE19Flash_kernel_traitsILi192ELi64ELi64ELi8ES3_EELb1ELb1ELb0ELb1ELb0ELb0ELb0EEEvNS_16Flash_bwd_paramsE:
.text._ZN5flash44flash_bwd_dq_dk_dv_loop_seqk_parallel_kernelI23Flash_bwd_kernel_traitsILi192ELi64ELi64ELi8ELi4ELi2ELi2ELb0ELb0EN7cutlass6half_tE19Flash_kernel_traitsILi192ELi64ELi64ELi8ES3_EELb1ELb1ELb0ELb1ELb0ELb0ELb0EEEvNS_16Flash_bwd_paramsE:
        /* <DEDUP_REMOVED lines=14> */
[----:B------:R-:W-:Y:S01]  /*00e0*/  IMAD.MOV.U32 R212, RZ, RZ, -0x10 ;  /* 0xfffffff0ffd47424 */ /* 0x000fe200078e00ff */
[----:B------:R-:W-:Y:S01]  /*00f0*/  ULDC.64 UR14, c[0x0][0x208] ;  /* 0x00008200000e7ab9 */ /* 0x000fe20000000a00 */
[----:B------:R-:W-:Y:S01]  /*0100*/  ULDC.64 UR10, c[0x0][0x300] ;  /* 0x0000c000000a7ab9 */ /* 0x000fe20000000a00 */
[----:B------:R-:W4:Y:S01]  /*0110*/  S2R R194, SR_CTAID.Z ;  /* 0x0000000000c27919 */ /* 0x000f220000002700 */
        /* <DEDUP_REMOVED lines=23> */
[----:B------:R-:W-:Y:S02]  /*0290*/  LEA.HI R3, R3, R10, RZ, 0x1 ;  /* 0x0000000a03037211 */ /* 0x000fe400078f08ff */
[----:B------:R-:W-:Y:S02]  /*02a0*/  LEA.HI R7, R7, R2, RZ, 0x3 ;  /* 0x0000000207077211 */ /* 0x000fe400078f18ff */
[----:B------:R-:W-:Y:S02]  /*02b0*/  SHF.R.S32.HI R187, RZ, 0x3, R13 ;  /* 0x00000003ffbb7819 */ /* 0x000fe4000001140d */
[----:B------:R-:W-:Y:S02]  /*02c0*/  LOP3.LUT R7, R7, 0xfffffff8, RZ, 0xc0, !PT ;  /* 0xfffffff807077812 */ /* 0x000fe400078ec0ff */
[----:B------:R-:W-:Y:S01]  /*02d0*/  SHF.R.S32.HI R8, RZ, 0x4, R4 ;  /* 0x00000004ff087819 */ /* 0x000fe20000011404 */
[----:B------:R-:W-:Y:S01]  /*02e0*/  IMAD.SHL.U32 R5, R187, 0x40, RZ ;  /* 0x00000040bb057824 */ /* 0x000fe200078e00ff */
[----:B------:R-:W-:Y:S01]  /*02f0*/  LEA.HI R185, R185, R10, RZ, 0x2 ;  /* 0x0000000ab9b97211 */ /* 0x000fe200078f10ff */
[----:B------:R-:W-:Y:S01]  /*0300*/  IMAD.IADD R7, R2, 0x1, -R7 ;  /* 0x0000000102077824 */ /* 0x000fe200078e0a07 */
[----:B------:R-:W-:-:S02]  /*0310*/  LOP3.LUT R3, R3, 0xfffffffe, RZ, 0xc0, !PT ;  /* 0xfffffffe03037812 */ /* 0x000fc400078ec0ff */
[----:B------:R-:W-:Y:S02]  /*0320*/  LEA.HI R4, R4, R8, RZ, 0x1 ;  /* 0x0000000804047211 */ /* 0x000fe400078f08ff */
[----:B------:R-:W-:Y:S01]  /*0330*/  LOP3.LUT R185, R185, 0xfffffffc, RZ, 0xc0, !PT ;  /* 0xfffffffcb9b97812 */ /* 0x000fe200078ec0ff */
[----:B------:R-:W-:Y:S01]  /*0340*/  IMAD.IADD R3, R10, 0x1, -R3 ;  /* 0x000000010a037824 */ /* 0x000fe200078e0a03 */
[----:B------:R-:W-:Y:S02]  /*0350*/  LOP3.LUT P4, RZ, R178, 0x4, RZ, 0xc0, !PT ;  /* 0x00000004b2ff7812 */ /* 0x000fe4000788c0ff */
[----:B------:R-:W-:Y:S01]  /*0360*/  SHF.R.S32.HI R2, RZ, 0x1f, R6 ;  /* 0x0000001fff027819 */ /* 0x000fe20000011406 */
[----:B------:R-:W-:Y:S01]  /*0370*/  IMAD.IADD R185, R10, 0x1, -R185 ;  /* 0x000000010ab97824 */ /* 0x000fe200078e0ab9 */
[C---:B------:R-:W-:Y:S01]  /*0380*/  LOP3.LUT P3, RZ, R178.reuse, 0x2, RZ, 0xc0, !PT ;  /* 0x00000002b2ff7812 */ /* 0x040fe2000786c0ff */
[----:B------:R-:W-:Y:S01]  /*0390*/  IMAD.SHL.U32 R178, R178, 0x40, RZ ;  /* 0x00000040b2b27824 */ /* 0x000fe200078e00ff */
[----:B------:R-:W-:Y:S01]  /*03a0*/  LOP3.LUT R5, R5, 0x1c0, RZ, 0xc0, !PT ;  /* 0x000001c005057812 */ /* 0x000fe200078ec0ff */
[----:B------:R-:W-:Y:S01]  /*03b0*/  IMAD.SHL.U32 R11, R3, 0x10, RZ ;  /* 0x00000010030b7824 */ /* 0x000fe200078e00ff */
[----:B------:R-:W-:-:S02]  /*03c0*/  LOP3.LUT R4, R4, 0xfffffffe, RZ, 0xc0, !PT ;  /* 0xfffffffe04047812 */ /* 0x000fc400078ec0ff */
[----:B------:R-:W-:Y:S02]  /*03d0*/  LEA.HI R2, R2, R6, RZ, 0x2 ;  /* 0x0000000602027211 */ /* 0x000fe400078f10ff */
[----:B------:R-:W-:Y:S01]  /*03e0*/  SHF.R.S32.HI R6, RZ, 0x1f, R14 ;  /* 0x0000001fff067819 */ /* 0x000fe2000001140e */
[----:B------:R-:W-:Y:S01]  /*03f0*/  IMAD.IADD R4, R8, 0x1, -R4 ;  /* 0x0000000108047824 */ /* 0x000fe200078e0a04 */
[----:B------:R-:W-:Y:S02]  /*0400*/  LOP3.LUT R178, R178, 0x1c0, RZ, 0xc0, !PT ;  /* 0x000001c0b2b27812 */ /* 0x000fe400078ec0ff */
[----:B------:R-:W-:Y:S01]  /*0410*/  LOP3.LUT R10, R7, 0x1, RZ, 0xc0, !PT ;  /* 0x00000001070a7812 */ /* 0x000fe200078ec0ff */
[C---:B------:R-:W-:Y:S01]  /*0420*/  IMAD.SHL.U32 R8, R4.reuse, 0x200, RZ ;  /* 0x0000020004087824 */ /* 0x040fe200078e00ff */
[----:B------:R-:W-:Y:S01]  /*0430*/  SHF.R.U32.HI R186, RZ, 0x3, R5 ;  /* 0x00000003ffba7819 */ /* 0x000fe20000011605 */
[C---:B------:R-:W-:Y:S01]  /*0440*/  IMAD.SHL.U32 R179, R4.reuse, 0x20, RZ ;  /* 0x0000002004b37824 */ /* 0x040fe200078e00ff */
[----:B------:R-:W-:Y:S01]  /*0450*/  LOP3.LUT R5, R5, 0x38, R188, 0xf8, !PT ;  /* 0x0000003805057812 */ /* 0x000fe200078ef8bc */
[----:B------:R-:W-:Y:S01]  /*0460*/  IMAD.SHL.U32 R4, R4, 0x8, RZ ;  /* 0x0000000804047824 */ /* 0x000fe200078e00ff */
[----:B------:R-:W-:-:S02]  /*0470*/  LEA.HI R6, R6, R14, RZ, 0x3 ;  /* 0x0000000e06067211 */ /* 0x000fc400078f18ff */
[----:B------:R-:W-:Y:S02]  /*0480*/  LOP3.LUT R11, R178, 0x10, R11, 0xf8, !PT ;  /* 0x00000010b20b7812 */ /* 0x000fe400078ef80b */
[----:B------:R-:W-:Y:S02]  /*0490*/  ISETP.NE.U32.AND P0, PT, R10, 0x1, PT ;  /* 0x000000010a00780c */ /* 0x000fe40003f05070 */
[----:B------:R-:W-:Y:S02]  /*04a0*/  LOP3.LUT R186, R5, R186, RZ, 0x3c, !PT ;  /* 0x000000ba05ba7212 */ /* 0x000fe400078e3cff */
[----:B------:R-:W-:Y:S02]  /*04b0*/  LOP3.LUT R169, R178, 0x8, R13, 0xf8, !PT ;  /* 0x00000008b2a97812 */ /* 0x000fe400078ef80d */
[----:B------:R-:W-:Y:S02]  /*04c0*/  SHF.R.S32.HI R184, RZ, 0x7, R184 ;  /* 0x00000007ffb87819 */ /* 0x000fe400000114b8 */
[----:B------:R-:W-:-:S02]  /*04d0*/  SHF.R.U32.HI R178, RZ, 0x3, R178 ;  /* 0x00000003ffb27819 */ /* 0x000fc400000116b2 */
[----:B------:R-:W-:Y:S01]  /*04e0*/  LOP3.LUT R5, R6, 0xfffffff8, RZ, 0xc0, !PT ;  /* 0xfffffff806057812 */ /* 0x000fe200078ec0ff */
[----:B------:R-:W-:Y:S01]  /*04f0*/  IMAD R12, R184, 0x800, R8 ;  /* 0x00000800b80c7824 */ /* 0x000fe200078e0208 */
[----:B------:R-:W-:Y:S02]  /*0500*/  SHF.R.S32.HI R9, RZ, 0x6, R9 ;  /* 0x00000006ff097819 */ /* 0x000fe40000011409 */
[----:B------:R-:W-:Y:S01]  /*0510*/  LOP3.LUT R11, R11, 0x8, R13, 0xf8, !PT ;  /* 0x000000080b0b7812 */ /* 0x000fe200078ef80d */
[----:B------:R-:W-:Y:S01]  /*0520*/  IMAD.IADD R5, R14, 0x1, -R5 ;  /* 0x000000010e057824 */ /* 0x000fe200078e0a05 */
[C---:B------:R-:W-:Y:S01]  /*0530*/  R2P PR, R7.reuse, 0x6 ;  /* 0x0000000607007804 */ /* 0x040fe20000000000 */
[----:B------:R-:W-:Y:S01]  /*0540*/  IMAD.SHL.U32 R7, R7, 0x40, RZ ;  /* 0x0000004007077824 */ /* 0x000fe200078e00ff */
[----:B------:R-:W-:Y:S01]  /*0550*/  LOP3.LUT R169, R169, R178, RZ, 0x3c, !PT ;  /* 0x000000b2a9a97212 */ /* 0x000fe200078e3cff */
[C---:B------:R-:W-:Y:S01]  /*0560*/  IMAD.SHL.U32 R196, R9.reuse, 0x8, RZ ;  /* 0x0000000809c47824 */ /* 0x040fe200078e00ff */
[----:B------:R-:W-:Y:S01]  /*0570*/  LOP3.LUT R178, R8, R11, R178, 0xf6, !PT ;  /* 0x0000000b08b27212 */ /* 0x000fe200078ef6b2 */
[----:B------:R-:W-:Y:S01]  /*0580*/  IMAD R186, R9, 0x200, R186 ;  /* 0x0000020009ba7824 */ /* 0x000fe200078e02ba */
[----:B------:R-:W-:Y:S01]  /*0590*/  LOP3.LUT R9, R7, 0x1c0, RZ, 0xc0, !PT ;  /* 0x000001c007097812 */ /* 0x000fe200078ec0ff */
[----:B------:R-:W-:Y:S01]  /*05a0*/  IMAD.SHL.U32 R8, R184, 0x20, RZ ;  /* 0x00000020b8087824 */ /* 0x000fe200078e00ff */
[----:B------:R-:W-:Y:S01]  /*05b0*/  LOP3.LUT R196, R196, 0x18, RZ, 0xc0, !PT ;  /* 0x00000018c4c47812 */ /* 0x000fe200078ec0ff */
[----:B------:R-:W-:Y:S01]  /*05c0*/  IMAD.SHL.U32 R5, R5, 0x40, RZ ;  /* 0x0000004005057824 */ /* 0x000fe200078e00ff */
[----:B------:R-:W-:Y:S01]  /*05d0*/  SEL R168, R168, 0xffffffe0, !P3 ;  /* 0xffffffe0a8a87807 */ /* 0x000fe20005800000 */
[----:B------:R-:W-:Y:S01]  /*05e0*/  IMAD.SHL.U32 R7, R0, 0x2, RZ ;  /* 0x0000000200077824 */ /* 0x000fe200078e00ff */
[----:B------:R-:W-:Y:S01]  /*05f0*/  SHF.R.U32.HI R0, RZ, 0x3, R9 ;  /* 0x00000003ff007819 */ /* 0x000fe20000011609 */
[----:B------:R-:W-:Y:S01]  /*0600*/  IMAD.IADD R169, R12, 0x1, R169 ;  /* 0x000000010ca97824 */ /* 0x000fe200078e02a9 */
[----:B------:R-:W-:Y:S01]  /*0610*/  LOP3.LUT R8, R9, 0x20, R8, 0xf8, !PT ;  /* 0x0000002009087812 */ /* 0x000fe200078ef808 */
[----:B------:R-:W-:Y:S01]  /*0620*/  IMAD R198, R185, 0x400, R7 ;  /* 0x00000400b9c67824 */ /* 0x000fe200078e0207 */
[----:B------:R-:W-:Y:S01]  /*0630*/  LOP3.LUT R179, R196, 0x20, R179, 0xf8, !PT ;  /* 0x00000020c4b37812 */ /* 0x000fe200078ef8b3 */
[----:B------:R-:W-:Y:S01]  /*0640*/  IMAD R7, R3, 0x400, R7 ;  /* 0x0000040003077824 */ /* 0x000fe200078e0207 */
[----:B------:R-:W-:-:S02]  /*0650*/  LOP3.LUT R5, R5, 0x1c0, RZ, 0xc0, !PT ;  /* 0x000001c005057812 */ /* 0x000fc400078ec0ff */
[----:B------:R-:W-:Y:S02]  /*0660*/  LOP3.LUT R196, R0, R9, R196, 0x1e, !PT ;  /* 0x0000000900c47212 */ /* 0x000fe400078e1ec4 */
[----:B------:R-:W-:Y:S01]  /*0670*/  LOP3.LUT R8, R8, R0, RZ, 0x3c, !PT ;  /* 0x0000000008087212 */ /* 0x000fe200078e3cff */
[----:B------:R-:W-:Y:S01]  /*0680*/  IMAD.SHL.U32 R0, R6, 0x40, RZ ;  /* 0x0000004006007824 */ /* 0x000fe200078e00ff */
[--C-:B------:R-:W-:Y:S01]  /*0690*/  SHF.R.U32.HI R177, RZ, 0x3, R5.reuse ;  /* 0x00000003ffb17819 */ /* 0x100fe20000011605 */
[----:B------:R-:W-:Y:S01]  /*06a0*/  IMAD.IADD R196, R7, 0x1, R196 ;  /* 0x0000000107c47824 */ /* 0x000fe200078e02c4 */
[----:B------:R-:W-:Y:S01]  /*06b0*/  LOP3.LUT R4, R5, 0x8, R4, 0xf8, !PT ;  /* 0x0000000805047812 */ /* 0x000fe200078ef804 */
[----:B------:R-:W-:Y:S01]  /*06c0*/  IMAD.IADD R198, R198, 0x1, R8 ;  /* 0x00000001c6c67824 */ /* 0x000fe200078e0208 */
[----:B------:R-:W-:Y:S02]  /*06d0*/  LOP3.LUT R0, R0, 0xfffffe00, RZ, 0xc0, !PT ;  /* 0xfffffe0000007812 */ /* 0x000fe400078ec0ff */
[----:B------:R-:W-:-:S02]  /*06e0*/  LOP3.LUT R179, R177, R179, R5, 0x1e, !PT ;  /* 0x000000b3b1b37212 */ /* 0x000fc400078e1e05 */
[----:B------:R-:W-:Y:S01]  /*06f0*/  LOP3.LUT R177, R4, R177, RZ, 0x3c, !PT ;  /* 0x000000b104b17212 */ /* 0x000fe200078e3cff */
[--C-:B------:R-:W-:Y:S01]  /*0700*/  IMAD R180, R185, 0x400, R0.reuse ;  /* 0x00000400b9b47824 */ /* 0x100fe200078e0200 */
[----:B------:R-:W-:Y:S01]  /*0710*/  LOP3.LUT R179, R179, R0, RZ, 0xfc, !PT ;  /* 0x00000000b3b37212 */ /* 0x000fe200078efcff */
[----:B------:R-:W-:Y:S01]  /*0720*/  IMAD R3, R3, 0x400, R0 ;  /* 0x0000040003037824 */ /* 0x000fe200078e0200 */
[----:B------:R-:W-:Y:S01]  /*0730*/  LEA R169, R169, UR5, 0x1 ;  /* 0x00000005a9a97c11 */ /* 0x000fe2000f8e08ff */
[----:B------:R-:W-:Y:S01]  /*0740*/  IMAD.MOV.U32 R0, RZ, RZ, 0x40 ;  /* 0x00000040ff007424 */ /* 0x000fe200078e00ff */
[----:B------:R-:W-:Y:S01]  /*0750*/  LEA R198, R198, UR5, 0x1 ;  /* 0x00000005c6c67c11 */ /* 0x000fe2000f8e08ff */
[----:B------:R-:W-:Y:S01]  /*0760*/  IMAD.IADD R180, R180, 0x1, R177 ;  /* 0x00000001b4b47824 */ /* 0x000fe200078e02b1 */
[----:B------:R-:W-:Y:S01]  /*0770*/  SHF.R.S32.HI R2, RZ, 0x2, R2 ;  /* 0x00000002ff027819 */ /* 0x000fe20000011402 */
[----:B------:R-:W-:Y:S01]  /*0780*/  IMAD.IADD R177, R177, 0x1, R3 ;  /* 0x00000001b1b17824 */ /* 0x000fe200078e0203 */
[----:B------:R-:W-:Y:S01]  /*0790*/  SEL R0, R0, 0xffffffc0, !P4 ;  /* 0xffffffc000007807 */ /* 0x000fe20006000000 */
[--C-:B------:R-:W-:Y:S01]  /*07a0*/  IMAD.IADD R168, R168, 0x1, R169.reuse ;  /* 0x00000001a8a87824 */ /* 0x100fe200078e02a9 */
[----:B------:R-:W-:Y:S01]  /*07b0*/  SEL R212, R212, 0x10, !P0 ;  /* 0x00000010d4d47807 */ /* 0x000fe20004000000 */
[----:B------:R-:W-:Y:S01]  /*07c0*/  VIADD R197, R198, 0x20 ;  /* 0x00000020c6c57836 */ /* 0x000fe20000000000 */
[----:B------:R-:W-:Y:S01]  /*07d0*/  LEA R196, R196, UR6, 0x1 ;  /* 0x00000006c4c47c11 */ /* 0x000fe2000f8e08ff */
[----:B------:R-:W-:Y:S01]  /*07e0*/  @P1 VIADD R197, R198, 0xffffffe0 ;  /* 0xffffffe0c6c51836 */ /* 0x000fe20000000000 */
[----:B------:R-:W-:Y:S01]  /*07f0*/  LEA R178, R178, UR5, 0x1 ;  /* 0x00000005b2b27c11 */ /* 0x000fe2000f8e08ff */
[----:B------:R-:W-:Y:S01]  /*0800*/  IMAD R192, R185, 0x10, R2 ;  /* 0x00000010b9c07824 */ /* 0x000fe200078e0202 */
[----:B------:R-:W-:Y:S01]  /*0810*/  LEA R177, R177, UR4, 0x1 ;  /* 0x00000004b1b17c11 */ /* 0x000fe2000f8e08ff */
[----:B------:R-:W-:-:S02]  /*0820*/  IMAD.IADD R3, R0, 0x1, R169 ;  /* 0x0000000100037824 */ /* 0x000fc400078e02a9 */
[----:B------:R-:W-:Y:S02]  /*0830*/  IMAD.IADD R2, R0, 0x1, R168 ;  /* 0x0000000100027824 */ /* 0x000fe400078e02a8 */
[----:B------:R-:W-:Y:S02]  /*0840*/  VIADD R193, R196, 0x40 ;  /* 0x00000040c4c17836 */ /* 0x000fe40000000000 */
[----:B------:R-:W-:Y:S02]  /*0850*/  IMAD.IADD R199, R198, 0x1, R212 ;  /* 0x00000001c6c77824 */ /* 0x000fe400078e02d4 */
[----:B------:R-:W-:Y:S02]  /*0860*/  IMAD.IADD R0, R0, 0x1, R178 ;  /* 0x0000000100007824 */ /* 0x000fe400078e02b2 */
[----:B------:R-:W-:Y:S02]  /*0870*/  @P2 VIADD R193, R196, 0xffffffc0 ;  /* 0xffffffc0c4c12836 */ /* 0x000fe40000000000 */
[----:B---34-:R-:W-:-:S07]  /*0880*/  IMAD.IADD R212, R212, 0x1, R197 ;  /* 0x00000001d4d47824 */ /* 0x018fce00078e02c5 */
.L_x_729:
        /* <DEDUP_REMOVED lines=47> */
.L_x_683:
[----:B------:R-:W-:Y:S01]  /*0b80*/  IMAD.SHL.U32 R19, R191, 0x40, RZ ;  /* 0x00000040bf137824 */ /* 0x000fe200078e00ff */
[----:B-----5:R-:W-:-:S04]  /*0b90*/  @!P2 IADD3 R235, R8, R4, -R236 ;  /* 0x0000000408eba210 */ /* 0x020fc80007ffe8ec */
[----:B------:R-:W-:-:S13]  /*0ba0*/  ISETP.GT.AND P0, PT, R235, R19, PT ;  /* 0x00000013eb00720c */ /* 0x000fda0003f04270 */
[----:B------:R-:W-:Y:S05]  /*0bb0*/  @!P0 BRA `(.L_x_684) ;  /* 0x0000008800b88947 */ /* 0x000fea0003800000 */
[----:B------:R-:W3:Y:S01]  /*0bc0*/  LDC R8, c[0x0][0x278] ;  /* 0x00009e00ff087b82 */ /* 0x000ee20000000800 */
[----:B--2---:R-:W-:Y:S01]  /*0bd0*/  IABS R10, R194 ;  /* 0x000000c2000a7213 */ /* 0x004fe20000000000 */
        /* <DEDUP_REMOVED lines=9> */
[----:B------:R-:W2:Y:S01]  /*0c70*/  LDC R32, c[0x0][0x2d4] ;  /* 0x0000b500ff207b82 */ /* 0x000ea20000000800 */
[----:B------:R-:W-:Y:S02]  /*0c80*/  SEL R36, R36, RZ, P4 ;  /* 0x000000ff24247207 */ /* 0x000fe40002000000 */
[----:B------:R-:W-:Y:S02]  /*0c90*/  SHF.R.S32.HI R195, RZ, 0x1f, R194 ;  /* 0x0000001fffc37819 */ /* 0x000fe400000114c2 */
[----:B---3--:R-:W-:-:S03]  /*0ca0*/  IABS R9, R8 ;  /* 0x0000000800097213 */ /* 0x008fc60000000000 */
[----:B------:R-:W3:Y:S01]  /*0cb0*/  LDC R31, c[0x0][0x2dc] ;  /* 0x0000b700ff1f7b82 */ /* 0x000ee20000000800 */
[----:B------:R-:W4:Y:S01]  /*0cc0*/  I2F.RP R4, R9 ;  /* 0x0000000900047306 */ /* 0x000f220000209400 */
[----:B-1----:R-:W-:-:S06]  /*0cd0*/  IMAD R16, R13, R6, RZ ;  /* 0x000000060d107224 */ /* 0x002fcc00078e02ff */
[----:B------:R-:W3:Y:S01]  /*0ce0*/  LDC R12, c[0x0][0x270] ;  /* 0x00009c00ff0c7b82 */ /* 0x000ee20000000800 */
[----:B------:R-:W-:-:S04]  /*0cf0*/  IMAD.WIDE.U32 R28, R190, R6, RZ ;  /* 0x00000006be1c7225 */ /* 0x000fc800078e00ff */
[C---:B------:R-:W-:Y:S02]  /*0d00*/  IMAD R7, R190.reuse, R7, R16 ;  /* 0x00000007be077224 */ /* 0x040fe400078e0210 */
[----:B--2---:R-:W-:Y:S01]  /*0d10*/  IMAD.WIDE.U32 R34, R190, R32, RZ ;  /* 0x00000020be227225 */ /* 0x004fe200078e00ff */
[----:B------:R-:W1:Y:S01]  /*0d20*/  LDC.U8 R6, c[0x0][0x3d8] ;  /* 0x0000f600ff067b82 */ /* 0x000e620000000000 */
[----:B----4-:R-:W2:Y:S02]  /*0d30*/  MUFU.RCP R4, R4 ;  /* 0x0000000400047308 */ /* 0x010ea40000001000 */
[----:B------:R-:W-:Y:S01]  /*0d40*/  IMAD.IADD R26, R29, 0x1, R7 ;  /* 0x000000011d1a7824 */ /* 0x000fe200078e0207 */
[----:B------:R-:W-:-:S05]  /*0d50*/  SHF.R.S32.HI R7, RZ, 0x1f, R32 ;  /* 0x0000001fff077819 */ /* 0x000fca0000011420 */
[----:B------:R-:W-:-:S04]  /*0d60*/  IMAD R7, R7, R190, RZ ;  /* 0x000000be07077224 */ /* 0x000fc800078e02ff */
[----:B------:R-:W-:Y:S02]  /*0d70*/  IMAD R7, R13, R32, R7 ;  /* 0x000000200d077224 */ /* 0x000fe400078e0207 */
[----:B---3--:R-:W-:-:S03]  /*0d80*/  IMAD.WIDE R38, R31, R12, RZ ;  /* 0x0000000c1f267225 */ /* 0x008fc600078e02ff */
[----:B------:R-:W-:Y:S02]  /*0d90*/  IADD3 R7, R35, R7, RZ ;  /* 0x0000000723077210 */ /* 0x000fe40007ffe0ff */
[----:B--2---:R-:W-:Y:S01]  /*0da0*/  IADD3 R4, R4, 0xffffffe, RZ ;  /* 0x0ffffffe04047810 */ /* 0x004fe20007ffe0ff */
[-C--:B------:R-:W-:Y:S02]  /*0db0*/  IMAD R27, R39, R34.reuse, RZ ;  /* 0x00000022271b7224 */ /* 0x080fe400078e02ff */
[C---:B------:R-:W-:Y:S01]  /*0dc0*/  IMAD.WIDE.U32 R34, R38.reuse, R34, RZ ;  /* 0x0000002226227225 */ /* 0x040fe200078e00ff */
[----:B------:R-:W2:Y:S03]  /*0dd0*/  F2I.FTZ.U32.TRUNC.NTZ R5, R4 ;  /* 0x0000000400057305 */ /* 0x000ea6000021f000 */
[C---:B------:R-:W-:Y:S02]  /*0de0*/  IMAD R27, R38.reuse, R7, R27 ;  /* 0x00000007261b7224 */ /* 0x040fe400078e021b */
[----:B------:R-:W-:-:S03]  /*0df0*/  IMAD.WIDE.U32 R24, R38, R33, RZ ;  /* 0x0000002126187225 */ /* 0x000fc600078e00ff */
[----:B------:R-:W-:Y:S02]  /*0e00*/  IADD3 R27, R35, R27, RZ ;  /* 0x0000001b231b7210 */ /* 0x000fe40007ffe0ff */
[----:B------:R-:W-:Y:S02]  /*0e10*/  SEL R30, R34, R24, !P2 ;  /* 0x00000018221e7207 */ /* 0x000fe40005000000 */
        /* <DEDUP_REMOVED lines=14> */
[----:B------:R-:W-:Y:S02]  /*0f00*/  @!P5 IADD3 R14, R14, -R9, RZ ;  /* 0x800000090e0ed210 */ /* 0x000fe40007ffe0ff */
[----:B------:R-:W-:Y:S02]  /*0f10*/  @P2 IADD3 R26, R17, R15, RZ ;  /* 0x0000000f111a2210 */ /* 0x000fe40007ffe0ff */
[----:B------:R-:W2:Y:S01]  /*0f20*/  @!P2 LDC.64 R16, c[0x0][0x418] ;  /* 0x00010600ff10ab82 */ /* 0x000ea20000000a00 */
[----:B------:R-:W-:Y:S01]  /*0f30*/  ISETP.GE.U32.AND P3, PT, R14, R9, PT ;  /* 0x000000090e00720c */ /* 0x000fe20003f66070 */
[----:B------:R-:W-:Y:S01]  /*0f40*/  @P1 IMAD.IADD R9, R236, 0x1, R238 ;  /* 0x00000001ec091824 */ /* 0x000fe200078e02ee */
[----:B------:R-:W-:Y:S02]  /*0f50*/  LOP3.LUT R14, R194, R8, RZ, 0x3c, !PT ;  /* 0x00000008c20e7212 */ /* 0x000fe400078e3cff */
[----:B------:R-:W-:Y:S01]  /*0f60*/  @!P5 IADD3 R18, R18, 0x1, RZ ;  /* 0x000000011212d810 */ /* 0x000fe20007ffe0ff */
[----:B----4-:R-:W-:Y:S01]  /*0f70*/  @P1 IMAD.WIDE.U32 R20, R9, R10, RZ ;  /* 0x0000000a09141225 */ /* 0x010fe200078e00ff */
[----:B------:R-:W-:-:S02]  /*0f80*/  ISETP.GE.AND P0, PT, R14, RZ, PT ;  /* 0x000000ff0e00720c */ /* 0x000fc40003f06270 */
[----:B------:R-:W-:Y:S01]  /*0f90*/  ISETP.NE.AND P5, PT, R8, RZ, PT ;  /* 0x000000ff0800720c */ /* 0x000fe20003fa5270 */
[----:B------:R-:W-:Y:S01]  /*0fa0*/  @P1 IMAD R22, R9, R11, RZ ;  /* 0x0000000b09161224 */ /* 0x000fe200078e02ff */
[----:B------:R-:W4:Y:S01]  /*0fb0*/  @P2 LDC.64 R14, c[0x0][0x420] ;  /* 0x00010800ff0e2b82 */ /* 0x000f220000000a00 */
[----:B------:R-:W-:Y:S02]  /*0fc0*/  @P1 MOV R23, R20 ;  /* 0x0000001400171202 */ /* 0x000fe40000000f00 */
[----:B------:R-:W-:Y:S01]  /*0fd0*/  @P3 IADD3 R18, R18, 0x1, RZ ;  /* 0x0000000112123810 */ /* 0x000fe20007ffe0ff */
[----:B------:R-:W5:Y:S01]  /*0fe0*/  S2R R20, SR_CTAID.X ;  /* 0x0000000000147919 */ /* 0x000f620000002500 */
[----:B-1----:R-:W-:Y:S01]  /*0ff0*/  ISETP.NE.AND P3, PT, R6, RZ, PT ;  /* 0x000000ff0600720c */ /* 0x002fe20003f65270 */
[----:B------:R-:W-:Y:S02]  /*1000*/  @P1 IMAD.IADD R22, R21, 0x1, R22 ;  /* 0x0000000115161824 */ /* 0x000fe400078e0216 */
[----:B------:R-:W-:Y:S01]  /*1010*/  IMAD R6, R39, R33, RZ ;  /* 0x0000002127067224 */ /* 0x000fe200078e02ff */
[----:B------:R-:W1:Y:S01]  /*1020*/  LDC R21, c[0x0][0x2c4] ;  /* 0x0000b100ff157b82 */ /* 0x000e620000000800 */
[----:B------:R-:W-:Y:S01]  /*1030*/  @!P0 IMAD.MOV R18, RZ, RZ, -R18 ;  /* 0x000000ffff128224 */ /* 0x000fe200078e0a12 */
[----:B------:R-:W-:-:S02]  /*1040*/  @!P5 LOP3.LUT R18, RZ, R8, RZ, 0x33, !PT ;  /* 0x00000008ff12d212 */ /* 0x000fc400078e33ff */
[----:B------:R-:W-:Y:S01]  /*1050*/  @P2 IADD3 R27, R25, R6, RZ ;  /* 0x00000006191b2210 */ /* 0x000fe20007ffe0ff */
[-C--:B--2---:R-:W-:Y:S01]  /*1060*/  @!P2 IMAD R25, R13, R16.reuse, RZ ;  /* 0x000000100d19a224 */ /* 0x084fe200078e02ff */
[----:B------:R-:W-:Y:S01]  /*1070*/  LOP3.LUT R8, R234, 0xffffffc0, RZ, 0xc0, !PT ;  /* 0xffffffc0ea087812 */ /* 0x000fe200078ec0ff */
[C---:B------:R-:W-:Y:S01]  /*1080*/  @!P2 IMAD.WIDE.U32 R42, R190.reuse, R16, RZ ;  /* 0x00000010be2aa225 */ /* 0x040fe200078e00ff */
[----:B------:R-:W5:Y:S01]  /*1090*/  LDC.64 R6, c[0x0][0x488] ;  /* 0x00012200ff067b82 */ /* 0x000f620000000a00 */
[----:B------:R-:W-:Y:S02]  /*10a0*/  SHF.R.S32.HI R234, RZ, 0x6, R234 ;  /* 0x00000006ffea7819 */ /* 0x000fe400000114ea */
[----:B------:R-:W-:Y:S01]  /*10b0*/  @!P2 IMAD R25, R190, R17, R25 ;  /* 0x00000011be19a224 */ /* 0x000fe200078e0219 */
[----:B------:R-:W-:Y:S01]  /*10c0*/  IADD3 R17, R8, -0x40, RZ ;  /* 0xffffffc008117810 */ /* 0x000fe20007ffe0ff */
[----:B----4-:R-:W-:-:S03]  /*10d0*/  @P2 IMAD.WIDE.U32 R44, R33, R14, RZ ;  /* 0x0000000e212c2225 */ /* 0x010fc600078e00ff */
[----:B------:R-:W2:Y:S01]  /*10e0*/  @P3 LDC R35, c[0x0][0x2e4] ;  /* 0x0000b900ff233b82 */ /* 0x000ea20000000800 */
[----:B------:R-:W-:Y:S02]  /*10f0*/  IADD3 R40, P0, R17, R40, RZ ;  /* 0x0000002811287210 */ /* 0x000fe40007f1e0ff */
[----:B------:R-:W-:Y:S01]  /*1100*/  SHF.R.S32.HI R29, RZ, 0x1f, R17 ;  /* 0x0000001fff1d7819 */ /* 0x000fe20000011411 */
[----:B------:R-:W-:Y:S01]  /*1110*/  @P2 IMAD R14, R33, R15, R45 ;  /* 0x0000000f210e2224 */ /* 0x000fe200078e022d */
[----:B------:R-:W-:Y:S01]  /*1120*/  @!P2 IADD3 R14, R43, R25, RZ ;  /* 0x000000192b0ea210 */ /* 0x000fe20007ffe0ff */
[----:B------:R-:W-:Y:S01]  /*1130*/  IMAD R15, R39, R40, RZ ;  /* 0x00000028270f7224 */ /* 0x000fe200078e02ff */
[----:B------:R-:W-:Y:S01]  /*1140*/  IADD3.X R36, R29, R36, RZ, P0, !PT ;  /* 0x000000241d247210 */ /* 0x000fe200007fe4ff */
[----:B------:R-:W4:Y:S01]  /*1150*/  @P1 LDC.64 R8, c[0x0][0x248] ;  /* 0x00009200ff081b82 */ /* 0x000f220000000a00 */
[----:B-1----:R-:W-:Y:S01]  /*1160*/  @P3 IMAD R37, R190, R21, RZ ;  /* 0x00000015be253224 */ /* 0x002fe200078e02ff */
[----:B---3--:R-:W-:Y:S01]  /*1170*/  ISETP.NE.AND P0, PT, R24, RZ, PT ;  /* 0x000000ff1800720c */ /* 0x008fe20003f05270 */
[----:B------:R-:W-:Y:S01]  /*1180*/  @P2 IMAD.MOV.U32 R34, RZ, RZ, R44 ;  /* 0x000000ffff222224 */ /* 0x000fe200078e002c */
[----:B------:R-:W-:Y:S01]  /*1190*/  @!P2 MOV R34, R42 ;  /* 0x0000002a0022a202 */ /* 0x000fe20000000f00 */
[C---:B------:R-:W-:Y:S01]  /*11a0*/  IMAD R15, R38.reuse, R36, R15 ;  /* 0x00000024260f7224 */ /* 0x040fe200078e020f */
[----:B------:R-:W-:Y:S01]  /*11b0*/  @P3 SEL R16, R37, R33, !P2 ;  /* 0x0000002125103207 */ /* 0x000fe20005000000 */
[----:B------:R-:W-:-:S04]  /*11c0*/  IMAD.WIDE.U32 R40, R38, R40, RZ ;  /* 0x0000002826287225 */ /* 0x000fc800078e00ff */
[----:B-----5:R-:W-:-:S04]  /*11d0*/  IMAD.WIDE.U32 R36, R20, R6, RZ ;  /* 0x0000000614247225 */ /* 0x020fc800078e00ff */
[----:B------:R-:W-:Y:S01]  /*11e0*/  @P1 IMAD.IADD R6, R236, 0x1, R238 ;  /* 0x00000001ec061824 */ /* 0x000fe200078e02ee */
[----:B------:R-:W-:Y:S01]  /*11f0*/  SEL R36, R36, RZ, P0 ;  /* 0x000000ff24247207 */ /* 0x000fe20000000000 */
[----:B--2---:R-:W-:Y:S02]  /*1200*/  @P3 IMAD R35, R194, R35, R16 ;  /* 0x00000023c2233224 */ /* 0x004fe400078e0210 */
[----:B------:R-:W-:Y:S02]  /*1210*/  @!P3 IMAD R16, R190, R12, R194 ;  /* 0x0000000cbe10b224 */ /* 0x000fe400078e02c2 */
[----:B------:R-:W-:Y:S01]  /*1220*/  IMAD R7, R20, R7, R37 ;  /* 0x0000000714077224 */ /* 0x000fe200078e0225 */
[----:B------:R-:W-:Y:S01]  /*1230*/  SHF.R.S32.HI R20, RZ, 0x1f, R19 ;  /* 0x0000001fff147819 */ /* 0x000fe20000011413 */
[----:B------:R-:W-:Y:S02]  /*1240*/  IMAD R38, R194, R31, RZ ;  /* 0x0000001fc2267224 */ /* 0x000fe400078e02ff */
[----:B----4-:R-:W-:-:S02]  /*1250*/  @P1 IMAD R24, R6, R9, RZ ;  /* 0x0000000906181224 */ /* 0x010fc400078e02ff */
[----:B------:R-:W-:Y:S01]  /*1260*/  @P1 IMAD.WIDE.U32 R42, R6, R8, RZ ;  /* 0x00000008062a1225 */ /* 0x000fe200078e00ff */
[----:B------:R-:W-:-:S03]  /*1270*/  SHF.R.S32.HI R37, RZ, 0x1f, R38 ;  /* 0x0000001fff257819 */ /* 0x000fc60000011426 */
[----:B------:R-:W-:Y:S01]  /*1280*/  @!P3 IMAD R35, R16, R21, RZ ;  /* 0x000000151023b224 */ /* 0x000fe200078e02ff */
        /* <DEDUP_REMOVED lines=12> */
[----:B------:R-:W-:Y:S01]  /*1350*/  IMAD R7, R190, R7, R21 ;  /* 0x00000007be077224 */ /* 0x000fe200078e0215 */
[----:B------:R-:W-:-:S05]  /*1360*/  MOV R24, R42 ;  /* 0x0000002a00187202 */ /* 0x000fca0000000f00 */
[----:B------:R-:W-:-:S05]  /*1370*/  IMAD.WIDE.U32 R42, R190, R6, R24 ;  /* 0x00000006be2a7225 */ /* 0x000fca00078e0018 */
[----:B------:R-:W-:Y:S02]  /*1380*/  IADD3 R24, R43, R7, RZ ;  /* 0x000000072b187210 */ /* 0x000fe40007ffe0ff */
[----:B------:R-:W-:Y:S02]  /*1390*/  MOV R25, R42 ;  /* 0x0000002a00197202 */ /* 0x000fe40000000f00 */
.L_x_685:
        /* <DEDUP_REMOVED lines=13> */
[----:B------:R-:W-:-:S07]  /*1470*/  MOV R23, R42 ;  /* 0x0000002a00177202 */ /* 0x000fce0000000f00 */
.L_x_686:
        /* <DEDUP_REMOVED lines=10> */
.L_x_687:
[----:B------:R-:W-:-:S04]  /*1520*/  IMAD R6, R190, R12, R194 ;  /* 0x0000000cbe067224 */ /* 0x000fc800078e02c2 */
[----:B------:R-:W-:-:S07]  /*1530*/  IMAD R32, R6, R32, RZ ;  /* 0x0000002006207224 */ /* 0x000fce00078e02ff */
.L_x_688:
[----:B------:R-:W1:Y:S01]  /*1540*/  S2R R15, SR_TID.X ;  /* 0x00000000000f7919 */ /* 0x000e620000002100 */
[----:B------:R-:W2:Y:S01]  /*1550*/  LDC.64 R6, c[0x0][0x420] ;  /* 0x00010800ff067b82 */ /* 0x000ea20000000a00 */
[----:B------:R-:W-:Y:S01]  /*1560*/  IMAD R31, R31, R12, RZ ;  /* 0x0000000c1f1f7224 */ /* 0x000fe200078e02ff */
[----:B------:R-:W-:Y:S01]  /*1570*/  IADD3 R42, P4, R188, R34, RZ ;  /* 0x00000022bc2a7210 */ /* 0x000fe20007f9e0ff */
[----:B------:R-:W-:Y:S01]  /*1580*/  IMAD.IADD R32, R17, 0x1, R32 ;  /* 0x0000000111207824 */ /* 0x000fe200078e0220 */
[----:B------:R-:W-:Y:S01]  /*1590*/  SHF.R.S32.HI R189, RZ, 0x1f, R188 ;  /* 0x0000001fffbd7819 */ /* 0x000fe200000114bc */
[----:B------:R-:W-:Y:S01]  /*15a0*/  IMAD.SHL.U32 R33, R31, 0x40, RZ ;  /* 0x000000401f217824 */ /* 0x000fe200078e00ff */
[----:B------:R-:W-:Y:S01]  /*15b0*/  IADD3 R35, R17, R35, RZ ;  /* 0x0000002311237210 */ /* 0x000fe20007ffe0ff */
[----:B------:R-:W-:Y:S01]  /*15c0*/  ULDC UR4, c[0x0][0x398] ;  /* 0x0000e60000047ab9 */ /* 0x000fe20000000800 */
[----:B------:R-:W-:Y:S01]  /*15d0*/  ULDC.64 UR6, c[0x0][0x428] ;  /* 0x00010a0000067ab9 */ /* 0x000fe20000000a00 */
[----:B------:R-:W-:Y:S01]  /*15e0*/  IMAD.X R43, R189, 0x1, R14, P4 ;  /* 0x00000001bd2b7824 */ /* 0x000fe200020e060e */
[----:B------:R-:W-:Y:S01]  /*15f0*/  IADD3 R38, P3, P2, R40, R33, R38 ;  /* 0x0000002128267210 */ /* 0x000fe20007a7e026 */
[----:B------:R-:W3:Y:S01]  /*1600*/  LDC.64 R250, c[0x0][0x2b0] ;  /* 0x0000ac00fffa7b82 */ /* 0x000ee20000000a00 */
[----:B------:R-:W-:Y:S01]  /*1610*/  SHF.R.S32.HI R33, RZ, 0x1f, R33 ;  /* 0x0000001fff217819 */ /* 0x000fe20000011421 */
[----:B------:R-:W-:Y:S01]  /*1620*/  ULDC.64 UR8, c[0x0][0x210] ;  /* 0x0000840000087ab9 */ /* 0x000fe20000000a00 */
[----:B------:R-:W-:Y:S01]  /*1630*/  BSSY B1, `(.L_x_684) ;  /* 0x0000806000017945 */ /* 0x000fe20003800000 */
[C---:B------:R-:W-:Y:S01]  /*1640*/  IADD3 R204, R188.reuse, 0x40, RZ ;  /* 0x00000040bccc7810 */ /* 0x040fe20007ffe0ff */
[----:B------:R-:W-:Y:S01]  /*1650*/  VIADD R203, R188, 0x80 ;  /* 0x00000080bccb7836 */ /* 0x000fe20000000000 */
[----:B------:R-:W-:-:S02]  /*1660*/  IADD3.X R37, R39, R33, R37, P3, P2 ;  /* 0x0000002127257210 */ /* 0x000fc40001fe4425 */
[----:B------:R-:W-:Y:S01]  /*1670*/  IADD3 R36, P3, P2, R36, R38, R30 ;  /* 0x0000002624247210 */ /* 0x000fe20007a7e01e */
[----:B------:R-:W4:Y:S01]  /*1680*/  LDC.64 R40, c[0x0][0x478] ;  /* 0x00011e00ff287b82 */ /* 0x000f220000000a00 */
[----:B------:R-:W-:Y:S02]  /*1690*/  IADD3 R30, -R235, R237, R19 ;  /* 0x000000edeb1e7210 */ /* 0x000fe40007ffe113 */
[----:B------:R-:W-:Y:S01]  /*16a0*/  IADD3 R38, P4, R187, R17, RZ ;  /* 0x00000011bb267210 */ /* 0x000fe20007f9e0ff */
[-C--:B--2---:R-:W-:Y:S01]  /*16b0*/  IMAD R33, R29, R6.reuse, RZ ;  /* 0x000000061d217224 */ /* 0x084fe200078e02ff */
[----:B------:R-:W-:Y:S01]  /*16c0*/  IADD3.X R16, R16, R37, R27, P3, P2 ;  /* 0x0000002510107210 */ /* 0x000fe20001fe441b */
[----:B------:R-:W-:-:S04]  /*16d0*/  IMAD.WIDE.U32 R42, R17, R6, R42 ;  /* 0x00000006112a7225 */ /* 0x000fc800078e002a */
[----:B------:R-:W-:Y:S01]  /*16e0*/  IMAD R33, R17, R7, R33 ;  /* 0x0000000711217224 */ /* 0x000fe200078e0221 */
[----:B-1----:R-:W-:Y:S01]  /*16f0*/  SHF.R.S32.HI R14, RZ, 0x1f, R15 ;  /* 0x0000001fff0e7819 */ /* 0x002fe2000001140f */
[----:B------:R-:W-:Y:S01]  /*1700*/  VIADD R30, R30, -UR4 ;  /* 0x800000041e1e7c36 */ /* 0x000fe20008000000 */
[----:B------:R-:W-:Y:S01]  /*1710*/  SHF.R.S32.HI R17, RZ, 0x1f, R187 ;  /* 0x0000001fff117819 */ /* 0x000fe200000114bb */
[----:B------:R-:W-:Y:S01]  /*1720*/  IMAD.IADD R43, R43, 0x1, R33 ;  /* 0x000000012b2b7824 */ /* 0x000fe200078e0221 */
[----:B------:R-:W-:Y:S01]  /*1730*/  LEA.HI R34, R14, R15, RZ, 0x5 ;  /* 0x0000000f0e227211 */ /* 0x000fe200078f28ff */
[----:B---3--:R-:W-:Y:S01]  /*1740*/  IMAD.WIDE R250, R35, 0x4, R250 ;  /* 0x0000000423fa7825 */ /* 0x008fe200078e02fa */
[----:B------:R-:W-:Y:S02]  /*1750*/  IADD3.X R29, R17, R29, RZ, P4, !PT ;  /* 0x0000001d111d7210 */ /* 0x000fe400027fe4ff */
[----:B------:R-:W-:Y:S01]  /*1760*/  LOP3.LUT R242, R34, 0xffffffe0, RZ, 0xc0, !PT ;  /* 0xffffffe022f27812 */ /* 0x000fe200078ec0ff */
[----:B------:R-:W-:Y:S01]  /*1770*/  IMAD.WIDE.U32 R42, R194, UR6, R42 ;  /* 0x00000006c22a7c25 */ /* 0x000fe2000f8e002a */
[----:B------:R-:W-:-:S02]  /*1780*/  SHF.R.S32.HI R34, RZ, 0x5, R34 ;  /* 0x00000005ff227819 */ /* 0x000fc40000011422 */
[----:B------:R-:W-:Y:S01]  /*1790*/  SHF.R.S32.HI R39, RZ, 0x1f, R30 ;  /* 0x0000001fff277819 */ /* 0x000fe2000001141e */
[----:B------:R-:W-:Y:S02]  /*17a0*/  IMAD.IADD R242, R15, 0x1, -R242 ;  /* 0x000000010ff27824 */ /* 0x000fe400078e0af2 */
[----:B------:R-:W-:Y:S01]  /*17b0*/  IMAD R27, R29, R4, RZ ;  /* 0x000000041d1b7224 */ /* 0x000fe200078e02ff */
[----:B------:R-:W-:Y:S01]  /*17c0*/  LEA.HI R30, R39, R30, RZ, 0x6 ;  /* 0x0000001e271e7211 */ /* 0x000fe200078f30ff */
[----:B------:R-:W-:Y:S02]  /*17d0*/  IMAD R34, R34, R31, R242 ;  /* 0x0000001f22227224 */ /* 0x000fe400078e02f2 */
[----:B------:R-:W-:Y:S01]  /*17e0*/  IMAD R29, R195, UR6, RZ ;  /* 0x00000006c31d7c24 */ /* 0x000fe2000f8e02ff */
[----:B------:R-:W-:Y:S01]  /*17f0*/  SHF.R.S32.HI R211, RZ, 0x6, R30 ;  /* 0x00000006ffd37819 */ /* 0x000fe2000001141e */
[----:B------:R-:W-:Y:S01]  /*1800*/  IMAD R27, R38, R5, R27 ;  /* 0x00000005261b7224 */ /* 0x000fe200078e021b */
[----:B------:R-:W-:Y:S01]  /*1810*/  IADD3 R36, P2, R34, R36, RZ ;  /* 0x0000002422247210 */ /* 0x000fe20007f5e0ff */
[----:B------:R-:W-:Y:S01]  /*1820*/  IMAD.WIDE.U32 R38, R38, R4, R188 ;  /* 0x0000000426267225 */ /* 0x000fe200078e00bc */
[----:B------:R-:W-:-:S02]  /*1830*/  VIMNMX R211, RZ, R211, !PT ;  /* 0x000000d3ffd37248 */ /* 0x000fc40007fe0100 */
[----:B------:R-:W-:Y:S01]  /*1840*/  LEA.HI.X.SX32 R16, R34, R16, 0x1, P2 ;  /* 0x0000001022107211 */ /* 0x000fe200010f0eff */
[----:B------:R-:W-:Y:S01]  /*1850*/  IMAD R29, R194, UR7, R29 ;  /* 0x00000007c21d7c24 */ /* 0x000fe2000f8e021d */
[----:B------:R-:W-:Y:S01]  /*1860*/  ULDC.64 UR6, c[0x0][0x400] ;  /* 0x0001000000067ab9 */ /* 0x000fe20000000a00 */
[----:B------:R-:W-:Y:S01]  /*1870*/  IADD3 R28, P3, R28, R38, RZ ;  /* 0x000000261c1c7210 */ /* 0x000fe20007f7e0ff */
[----:B----4-:R-:W-:Y:S01]  /*1880*/  IMAD.WIDE R32, R32, 0x4, R40 ;  /* 0x0000000420207825 */ /* 0x010fe200078e0228 */
[----:B------:R-:W-:Y:S02]  /*1890*/  LEA R244, P2, R36, UR6, 0x2 ;  /* 0x0000000624f47c11 */ /* 0x000fe4000f8410ff */
[----:B------:R-:W-:Y:S01]  /*18a0*/  ISETP.GT.AND P4, PT, R234, R211, PT ;  /* 0x000000d3ea00720c */ /* 0x000fe20003f84270 */
[----:B------:R-:W-:Y:S01]  /*18b0*/  IMAD.IADD R37, R43, 0x1, R29 ;  /* 0x000000012b257824 */ /* 0x000fe200078e021d */
[----:B------:R-:W-:Y:S01]  /*18c0*/  LEA.HI.X R245, R36, UR7, R16, 0x2, P2 ;  /* 0x0000000724f57c11 */ /* 0x000fe200090f1410 */
[----:B------:R-:W-:Y:S01]  /*18d0*/  ULDC.64 UR6, c[0x0][0x258] ;  /* 0x0000960000067ab9 */ /* 0x000fe20000000a00 */
[----:B------:R-:W-:Y:S01]  /*18e0*/  IADD3.X R29, R26, R39, R27, P3, !PT ;  /* 0x000000271a1d7210 */ /* 0x000fe20001ffe41b */
[----:B------:R-:W-:Y:S01]  /*18f0*/  IMAD R27, R195, UR6, RZ ;  /* 0x00000006c31b7c24 */ /* 0x000fe2000f8e02ff */
[----:B------:R-:W-:Y:S01]  /*1900*/  MOV R36, R42 ;  /* 0x0000002a00247202 */ /* 0x000fe20000000f00 */
[----:B------:R-:W-:-:S02]  /*1910*/  IMAD R16, R17, R6, RZ ;  /* 0x0000000611107224 */ /* 0x000fc400078e02ff */
[----:B------:R-:W-:Y:S02]  /*1920*/  IMAD.MOV.U32 R214, RZ, RZ, R32 ;  /* 0x000000ffffd67224 */ /* 0x000fe400078e0020 */
[----:B------:R-:W-:Y:S02]  /*1930*/  IMAD.MOV.U32 R213, RZ, RZ, R33 ;  /* 0x000000ffffd57224 */ /* 0x000fe400078e0021 */
[----:B------:R-:W-:-:S04]  /*1940*/  IMAD.WIDE.U32 R32, R194, UR6, R28 ;  /* 0x00000006c2207c25 */ /* 0x000fc8000f8e001c */
[----:B------:R-:W-:Y:S01]  /*1950*/  IMAD R27, R194, UR7, R27 ;  /* 0x00000007c21b7c24 */ /* 0x000fe2000f8e021b */
[----:B------:R-:W-:Y:S01]  /*1960*/  ULDC.64 UR6, c[0x0][0x3e0] ;  /* 0x0000f80000067ab9 */ /* 0x000fe20000000a00 */
[C---:B------:R-:W-:Y:S01]  /*1970*/  IMAD R29, R187.reuse, R7, R16 ;  /* 0x00000007bb1d7224 */ /* 0x040fe200078e0210 */
[----:B------:R-:W-:Y:S01]  /*1980*/  LEA R248, P3, R32, UR8, 0x1 ;  /* 0x0000000820f87c11 */ /* 0x000fe2000f8608ff */
[----:B------:R-:W-:Y:S01]  /*1990*/  IMAD.WIDE.U32 R30, R187, R6, R36 ;  /* 0x00000006bb1e7225 */ /* 0x000fe200078e0024 */
[----:B------:R-:W-:-:S03]  /*19a0*/  IADD3 R27, R33, R27, RZ ;  /* 0x0000001b211b7210 */ /* 0x000fc60007ffe0ff */
[----:B------:R-:W-:Y:S01]  /*19b0*/  IMAD.IADD R29, R31, 0x1, R29 ;  /* 0x000000011f1d7824 */ /* 0x000fe200078e021d */
[----:B------:R-:W-:Y:S01]  /*19c0*/  LEA R246, P2, R30, UR6, 0x1 ;  /* 0x000000061ef67c11 */ /* 0x000fe2000f8408ff */
[----:B------:R-:W-:Y:S01]  /*19d0*/  VIADD R234, R234, 0xffffffff ;  /* 0xffffffffeaea7836 */ /* 0x000fe20000000000 */
[----:B------:R-:W-:Y:S02]  /*19e0*/  LEA.HI.X R249, R32, UR9, R27, 0x1, P3 ;  /* 0x0000000920f97c11 */ /* 0x000fe400098f0c1b */
[----:B------:R-:W-:Y:S01]  /*19f0*/  LEA.HI.X R247, R30, UR7, R29, 0x1, P2 ;  /* 0x000000071ef77c11 */ /* 0x000fe200090f0c1d */
[----:B------:R-:W-:Y:S08]  /*1a00*/  @P4 BRA `(.L_x_689) ;  /* 0x00000008002c4947 */ /* 0x000ff00003800000 */
        /* <DEDUP_REMOVED lines=25> */
.L_x_690:
        /* <DEDUP_REMOVED lines=12> */
.L_x_691:
        /* <DEDUP_REMOVED lines=32> */
.L_x_693:
[----:B------:R-:W-:Y:S05]  /*1e60*/  BSYNC B0 ;  /* 0x0000000000007941 */ /* 0x000fea0003800000 */
.L_x_692:
        /* <DEDUP_REMOVED lines=19> */
.L_x_695:
[----:B------:R-:W-:Y:S05]  /*1fa0*/  BSYNC B0 ;  /* 0x0000000000007941 */ /* 0x000fea0003800000 */
.L_x_694:
        /* <DEDUP_REMOVED lines=28> */
.L_x_697:
[----:B------:R-:W-:Y:S05]  /*2170*/  BSYNC B0 ;  /* 0x0000000000007941 */ /* 0x000fea0003800000 */
.L_x_696:
        /* <DEDUP_REMOVED lines=20> */
.L_x_689:
[----:B------:R-:W-:Y:S01]  /*22c0*/  @P0 BAR.SYNC.DEFER_BLOCKING 0x0 ;  /* 0x0000000000000b1d */ /* 0x000fe20000010000 */
[----:B------:R-:W-:Y:S01]  /*22d0*/  IMAD R16, R234, -0x40, R237 ;  /* 0xffffffc0ea107824 */ /* 0x000fe200078e02ed */
[----:B------:R-:W-:Y:S01]  /*22e0*/  LEA R202, R186, UR5, 0x1 ;  /* 0x00000005baca7c11 */ /* 0x000fe2000f8e08ff */
[C---:B------:R-:W-:Y:S01]  /*22f0*/  VIADD R26, R187.reuse, 0x20 ;  /* 0x00000020bb1a7836 */ /* 0x040fe20000000000 */
        /* <DEDUP_REMOVED lines=30> */
.L_x_700:
[----:B------:R-:W-:Y:S05]  /*24e0*/  BSYNC B0 ;  /* 0x0000000000007941 */ /* 0x000fea0003800000 */
.L_x_699:
        /* <DEDUP_REMOVED lines=38> */
.L_x_702:
[----:B------:R-:W-:Y:S05]  /*2750*/  BSYNC B0 ;  /* 0x0000000000007941 */ /* 0x000fea0003800000 */
.L_x_701:
        /* <DEDUP_REMOVED lines=16> */
.L_x_704:
        /* <DEDUP_REMOVED lines=29> */
.L_x_705:
[----:B------:R-:W-:Y:S05]  /*2a30*/  BSYNC B0 ;  /* 0x0000000000007941 */ /* 0x000fea0003800000 */
.L_x_703:
        /* <DEDUP_REMOVED lines=17> */
.L_x_707:
        /* <DEDUP_REMOVED lines=37> */
.L_x_708:
[----:B------:R-:W-:Y:S05]  /*2da0*/  BSYNC B0 ;  /* 0x0000000000007941 */ /* 0x000fea0003800000 */
.L_x_706:
        /* <DEDUP_REMOVED lines=58> */
.L_x_710:
[----:B------:R-:W-:Y:S05]  /*3150*/  BSYNC B0 ;  /* 0x0000000000007941 */ /* 0x000fea0003800000 */
.L_x_709:
        /* <DEDUP_REMOVED lines=41> */
.L_x_712:
[----:B------:R-:W-:Y:S05]  /*33f0*/  BSYNC B0 ;  /* 0x0000000000007941 */ /* 0x000fea0003800000 */
.L_x_711:
        /* <DEDUP_REMOVED lines=45> */
.L_x_714:
[----:B------:R-:W-:Y:S05]  /*36d0*/  BSYNC B0 ;  /* 0x0000000000007941 */ /* 0x000fea0003800000 */
.L_x_713:
        /* <DEDUP_REMOVED lines=15> */
[----:B------:R-:W5:Y:S01]  /*37d0*/  @!P5 LDC.64 R8, c[0x0][0x220] ;  /* 0x00008800ff08db82 */ /* 0x000f620000000a00 */
[----:B------:R-:W-:Y:S01]  /*37e0*/  IMAD R17, R19, R11, R17 ;  /* 0x0000000b13117224 */ /* 0x000fe200078e0211 */
[----:B------:R2:W-:Y:S03]  /*37f0*/  @P5 STS.128 [R202+0x19000], RZ ;  /* 0x019000ffca005388 */ /* 0x0005e60000000c00 */
[----:B------:R-:W-:-:S03]  /*3800*/  IMAD.IADD R17, R21, 0x1, R17 ;  /* 0x0000000115117824 */ /* 0x000fc600078e0211 */
[----:B-1----:R-:W1:Y:S08]  /*3810*/  @!P4 LDC.64 R6, c[0x0][0x220] ;  /* 0x00008800ff06cb82 */ /* 0x002e700000000a00 */
[----:B------:R-:W3:Y:S01]  /*3820*/  @!P2 LDC.64 R4, c[0x0][0x220] ;  /* 0x00008800ff04ab82 */ /* 0x000ee20000000a00 */
[----:B-----5:R-:W-:-:S04]  /*3830*/  @!P5 LEA R8, P6, R20, R8, 0x1 ;  /* 0x000000081408d211 */ /* 0x020fc800078c08ff */
[C---:B------:R-:W-:Y:S02]  /*3840*/  @!P5 LEA.HI.X R9, R20.reuse, R9, R17, 0x1, P6 ;  /* 0x000000091409d211 */ /* 0x040fe400030f0c11 */
[----:B-1----:R-:W-:-:S03]  /*3850*/  @!P4 LEA R6, P3, R20, R6, 0x1 ;  /* 0x000000061406c211 */ /* 0x002fc600078608ff */
[----:B------:R-:W-:Y:S01]  /*3860*/  @!PT LDS RZ, [RZ] ;  /* 0x00000000fffff984 */ /* 0x000fe20000000800 */
[----:B------:R-:W-:Y:S01]  /*3870*/  @!PT LDS RZ, [RZ] ;  /* 0x00000000fffff984 */ /* 0x000fe20000000800 */
[----:B------:R-:W-:Y:S01]  /*3880*/  @!PT LDS RZ, [RZ] ;  /* 0x00000000fffff984 */ /* 0x000fe20000000800 */
[----:B------:R2:W-:Y:S01]  /*3890*/  @!P5 LDGSTS.E.BYPASS.LTC128B.128 [R202+0x19000], desc[UR14][R8.64] ;  /* 0x1900000008cadfae */ /* 0x0005e2000b901d4e */
[----:B------:R-:W-:-:S03]  /*38a0*/  @!P4 LEA.HI.X R7, R20, R7, R17, 0x1, P3 ;  /* 0x000000071407c211 */ /* 0x000fc600018f0c11 */
[----:B------:R2:W-:Y:S01]  /*38b0*/  @P4 STS.128 [R202+0x1b000], RZ ;  /* 0x01b000ffca004388 */ /* 0x0005e20000000c00 */
        /* <DEDUP_REMOVED lines=11> */
.L_x_716:
[----:B------:R-:W-:Y:S05]  /*3970*/  BSYNC B0 ;  /* 0x0000000000007941 */ /* 0x000fea0003800000 */
.L_x_715:
[----:B------:R-:W-:Y:S01]  /*3980*/  ULDC.64 UR6, c[0x0][0x3c8] ;  /* 0x0000f20000067ab9 */ /* 0x000fe20000000a00 */
[----:B------:R-:W3:Y:S01]  /*3990*/  LDC.64 R182, c[0x0][0x3b8] ;  /* 0x0000ee00ffb67b82 */ /* 0x000ee20000000a00 */
[----:B------:R-:W-:Y:S01]  /*39a0*/  ISETP.NE.U32.AND P5, PT, RZ, UR6, PT ;  /* 0x00000006ff007c0c */ /* 0x000fe2000bfa5070 */
[----:B--2---:R-:W-:Y:S01]  /*39b0*/  IMAD R8, R190, R12, R194 ;  /* 0x0000000cbe087224 */ /* 0x004fe200078e02c2 */
[----:B------:R-:W-:Y:S01]  /*39c0*/  ISETP.GE.AND P2, PT, R192, R16, PT ;  /* 0x00000010c000720c */ /* 0x000fe20003f46270 */
[----:B------:R-:W-:Y:S01]  /*39d0*/  IMAD.MOV.U32 R231, RZ, RZ, 0x7f800000 ;  /* 0x7f800000ffe77424 */ /* 0x000fe200078e00ff */
[----:B------:R-:W-:Y:S01]  /*39e0*/  ISETP.NE.AND.EX P5, PT, RZ, UR7, PT, P5 ;  /* 0x00000007ff007c0c */ /* 0x000fe2000bfa5350 */
[----:B------:R-:W-:Y:S01]  /*39f0*/  IMAD.MOV.U32 R232, RZ, RZ, 0x7f800000 ;  /* 0x7f800000ffe87424 */ /* 0x000fe200078e00ff */
[----:B------:R-:W0:Y:S01]  /*3a00*/  LDGDEPBAR ;  /* 0x00000000000079af */ /* 0x000e220000000000 */
[----:B------:R-:W2:Y:S01]  /*3a10*/  LDC R205, c[0x0][0x270] ;  /* 0x00009c00ffcd7b82 */ /* 0x000ea20000000800 */
[----:B------:R-:W-:Y:S01]  /*3a20*/  IMAD.SHL.U32 R210, R184, 0x20, RZ ;  /* 0x00000020b8d27824 */ /* 0x000fe200078e00ff */
[----:B------:R-:W-:Y:S01]  /*3a30*/  SHF.R.S32.HI R216, RZ, 0x1f, R242 ;  /* 0x0000001fffd87819 */ /* 0x000fe200000114f2 */
[----:B------:R-:W-:Y:S01]  /*3a40*/  IMAD.MOV.U32 R174, RZ, RZ, 0x20 ;  /* 0x00000020ffae7424 */ /* 0x000fe200078e00ff */
[----:B------:R-:W-:Y:S01]  /*3a50*/  ULDC UR4, c[0x0][0x2d0] ;  /* 0x0000b40000047ab9 */ /* 0x000fe20000000800 */
[----:B------:R-:W-:-:S02]  /*3a60*/  IMAD.MOV.U32 R173, RZ, RZ, 0x40 ;  /* 0x00000040ffad7424 */ /* 0x000fc400078e00ff */
[----:B------:R-:W-:Y:S02]  /*3a70*/  VIADD R176, R179, 0x3000 ;  /* 0x00003000b3b07836 */ /* 0x000fe40000000000 */
[----:B------:R-:W-:Y:S01]  /*3a80*/  VIADD R175, R180, 0x3000 ;  /* 0x00003000b4af7836 */ /* 0x000fe20000000000 */
[----:B-1----:R-:W1:Y:S01]  /*3a90*/  @P5 LDC.64 R4, c[0x0][0x3d0] ;  /* 0x0000f400ff045b82 */ /* 0x002e620000000a00 */
[----:B------:R-:W-:Y:S01]  /*3aa0*/  IMAD.MOV.U32 R230, RZ, RZ, RZ ;  /* 0x000000ffffe67224 */ /* 0x000fe200078e00ff */
[----:B------:R-:W-:Y:S01]  /*3ab0*/  CS2R R142, SRZ ;  /* 0x00000000008e7805 */ /* 0x000fe2000001ff00 */
[----:B------:R-:W-:Y:S01]  /*3ac0*/  IMAD.MOV.U32 R229, RZ, RZ, R233 ;  /* 0x000000ffffe57224 */ /* 0x000fe200078e00e9 */
[----:B------:R-:W-:Y:S02]  /*3ad0*/  CS2R R140, SRZ ;  /* 0x00000000008c7805 */ /* 0x000fe4000001ff00 */
[----:B------:R-:W-:Y:S01]  /*3ae0*/  CS2R R146, SRZ ;  /* 0x0000000000927805 */ /* 0x000fe2000001ff00 */
[----:B---3--:R-:W3:Y:S01]  /*3af0*/  LDG.E.64 R10, desc[UR14][R182.64+0x8] ;  /* 0x0000080eb60a7981 */ /* 0x008ee2000c1e1b00 */
        /* <DEDUP_REMOVED lines=17> */
[-C--:B-1----:R-:W-:Y:S01]  /*3c10*/  @P5 IMAD R13, R13, R4.reuse, RZ ;  /* 0x000000040d0d5224 */ /* 0x082fe200078e02ff */
[----:B------:R-:W-:Y:S01]  /*3c20*/  CS2R R106, SRZ ;  /* 0x00000000006a7805 */ /* 0x000fe2000001ff00 */
[----:B------:R-:W-:Y:S01]  /*3c30*/  @P5 IMAD.WIDE.U32 R6, R190, R4, R194 ;  /* 0x00000004be065225 */ /* 0x000fe200078e00c2 */
[----:B------:R-:W-:-:S02]  /*3c40*/  CS2R R104, SRZ ;  /* 0x0000000000687805 */ /* 0x000fc4000001ff00 */
[----:B------:R-:W-:Y:S02]  /*3c50*/  CS2R R102, SRZ ;  /* 0x0000000000667805 */ /* 0x000fe4000001ff00 */
[----:B------:R-:W-:Y:S01]  /*3c60*/  CS2R R100, SRZ ;  /* 0x0000000000647805 */ /* 0x000fe2000001ff00 */
[----:B------:R-:W-:Y:S01]  /*3c70*/  @P5 IMAD R5, R190, R5, R13 ;  /* 0x00000005be055224 */ /* 0x000fe200078e020d */
[----:B------:R-:W-:Y:S01]  /*3c80*/  @P5 LEA R4, P1, R6, UR6, 0x2 ;  /* 0x0000000606045c11 */ /* 0x000fe2000f8210ff */
[----:B------:R-:W4:Y:S01]  /*3c90*/  LDG.E.64 R182, desc[UR14][R182.64] ;  /* 0x0000000eb6b67981 */ /* 0x000f22000c1e1b00 */
[----:B------:R-:W-:Y:S01]  /*3ca0*/  IMAD.SHL.U32 R8, R8, 0x20, RZ ;  /* 0x0000002008087824 */ /* 0x000fe200078e00ff */
[----:B------:R-:W-:Y:S01]  /*3cb0*/  SEL R176, R176, R179, !P0 ;  /* 0x000000b3b0b07207 */ /* 0x000fe20004000000 */
[----:B------:R-:W-:Y:S01]  /*3cc0*/  @P5 IMAD.IADD R5, R7, 0x1, R5 ;  /* 0x0000000107055824 */ /* 0x000fe200078e0205 */
[----:B------:R-:W-:Y:S02]  /*3cd0*/  SEL R175, R175, R180, !P0 ;  /* 0x000000b4afaf7207 */ /* 0x000fe40004000000 */
[----:B------:R-:W-:-:S02]  /*3ce0*/  CS2R R62, SRZ ;  /* 0x00000000003e7805 */ /* 0x000fc4000001ff00 */
[----:B------:R-:W-:Y:S02]  /*3cf0*/  CS2R R60, SRZ ;  /* 0x00000000003c7805 */ /* 0x000fe4000001ff00 */
[----:B------:R-:W-:Y:S02]  /*3d00*/  CS2R R66, SRZ ;  /* 0x0000000000427805 */ /* 0x000fe4000001ff00 */
[----:B------:R-:W-:Y:S02]  /*3d10*/  @P5 LEA.HI.X R5, R6, UR7, R5, 0x2, P1 ;  /* 0x0000000706055c11 */ /* 0x000fe400088f1405 */
[----:B------:R-:W-:Y:S02]  /*3d20*/  CS2R R64, SRZ ;  /* 0x0000000000407805 */ /* 0x000fe4000001ff00 */
[----:B------:R-:W-:Y:S01]  /*3d30*/  LEA.HI R7, R14, R15, RZ, 0x4 ;  /* 0x0000000f0e077211 */ /* 0x000fe200078f20ff */
[----:B------:R-:W1:Y:S01]  /*3d40*/  @P5 LDC R6, c[0x0][0x2e8] ;  /* 0x0000ba00ff065b82 */ /* 0x000e620000000800 */
[----:B------:R-:W-:Y:S01]  /*3d50*/  CS2R R58, SRZ ;  /* 0x00000000003a7805 */ /* 0x000fe2000001ff00 */
[----:B------:R2:W4:Y:S01]  /*3d60*/  @P5 LDG.E R4, desc[UR14][R4.64] ;  /* 0x0000000e04045981 */ /* 0x000522000c1e1900 */
[----:B------:R-:W-:-:S02]  /*3d70*/  LOP3.LUT R7, R7, 0xfffffff0, RZ, 0xc0, !PT ;  /* 0xfffffff007077812 */ /* 0x000fc400078ec0ff */
        /* <DEDUP_REMOVED lines=19> */
[----:B------:R-:W-:Y:S01]  /*3eb0*/  LEA R176, R176, UR5, 0x1 ;  /* 0x00000005b0b07c11 */ /* 0x000fe2000f8e08ff */
[----:B------:R-:W-:Y:S01]  /*3ec0*/  ULDC UR6, c[0x0][0x2dc] ;  /* 0x0000b70000067ab9 */ /* 0x000fe20000000800 */
[----:B------:R-:W-:Y:S01]  /*3ed0*/  LEA R175, R175, UR5, 0x1 ;  /* 0x00000005afaf7c11 */ /* 0x000fe2000f8e08ff */
[----:B------:R-:W-:Y:S01]  /*3ee0*/  ULDC.U8 UR8, c[0x0][0x388] ;  /* 0x0000e20000087ab9 */ /* 0x000fe20000000000 */
[----:B--2---:R-:W-:Y:S01]  /*3ef0*/  VIADD R5, R192, 0x8 ;  /* 0x00000008c0057836 */ /* 0x004fe20000000000 */
[----:B------:R-:W-:-:S04]  /*3f00*/  ULDC UR7, c[0x0][0x2ec] ;  /* 0x0000bb0000077ab9 */ /* 0x000fc80000000800 */
[----:B------:R-:W-:Y:S02]  /*3f10*/  ISETP.GE.AND P1, PT, R5, R16, PT ;  /* 0x000000100500720c */ /* 0x000fe40003f26270 */
[----:B------:R-:W2:Y:S01]  /*3f20*/  S2R R5, SR_TID.X ;  /* 0x0000000000057919 */ /* 0x000ea20000002100 */
[----:B------:R-:W-:-:S05]  /*3f30*/  IMAD.IADD R15, R15, 0x1, -R7 ;  /* 0x000000010f0f7824 */ /* 0x000fca00078e0a07 */
[----:B------:R-:W-:-:S04]  /*3f40*/  SHF.R.S32.HI R7, RZ, 0x1f, R15 ;  /* 0x0000001fff077819 */ /* 0x000fc8000001140f */
[----:B------:R-:W-:-:S04]  /*3f50*/  LEA.HI R7, R7, R15, RZ, 0x3 ;  /* 0x0000000f07077211 */ /* 0x000fc800078f18ff */
[----:B------:R-:W-:Y:S01]  /*3f60*/  LOP3.LUT R7, R7, 0xfffffff8, RZ, 0xc0, !PT ;  /* 0xfffffff807077812 */ /* 0x000fe200078ec0ff */
[----:B------:R-:W-:Y:S01]  /*3f70*/  IMAD.WIDE R16, R192, 0x4, R250 ;  /* 0x00000004c0107825 */ /* 0x000fe200078e02fa */
[----:B-1----:R-:W1:Y:S03]  /*3f80*/  @P5 MUFU.RCP R6, R6 ;  /* 0x0000000600065308 */ /* 0x002e660000001000 */
[----:B------:R-:W-:Y:S01]  /*3f90*/  IMAD.IADD R7, R15, 0x1, -R7 ;  /* 0x000000010f077824 */ /* 0x000fe200078e0a07 */
[----:B------:R1:W5:Y:S04]  /*3fa0*/  @!P2 LDG.E R231, desc[UR14][R16.64] ;  /* 0x0000000e10e7a981 */ /* 0x000368000c1e1900 */
[----:B------:R1:W5:Y:S01]  /*3fb0*/  @!P1 LDG.E R232, desc[UR14][R16.64+0x20] ;  /* 0x0000200e10e89981 */ /* 0x000362000c1e1900 */
[----:B--2---:R-:W-:-:S05]  /*3fc0*/  IMAD.SHL.U32 R5, R5, 0x2, RZ ;  /* 0x0000000205057824 */ /* 0x004fca00078e00ff */
[----:B------:R-:W-:-:S05]  /*3fd0*/  LOP3.LUT R210, R210, 0x6, R5, 0xf8, !PT ;  /* 0x00000006d2d27812 */ /* 0x000fca00078ef805 */
[----:B------:R-:W-:-:S04]  /*3fe0*/  IMAD R210, R191, 0x40, R210 ;  /* 0x00000040bfd27824 */ /* 0x000fc800078e02d2 */
[C---:B------:R-:W-:Y:S02]  /*3ff0*/  VIADD R209, R210.reuse, 0x18 ;  /* 0x00000018d2d17836 */ /* 0x040fe40000000000 */
[C---:B------:R-:W-:Y:S02]  /*4000*/  VIADD R208, R210.reuse, 0x11 ;  /* 0x00000011d2d07836 */ /* 0x040fe40000000000 */
[C---:B------:R-:W-:Y:S02]  /*4010*/  VIADD R207, R210.reuse, 0x10 ;  /* 0x00000010d2cf7836 */ /* 0x040fe40000000000 */
[C---:B------:R-:W-:Y:S02]  /*4020*/  VIADD R206, R210.reuse, 0x9 ;  /* 0x00000009d2ce7836 */ /* 0x040fe40000000000 */
[C---:B------:R-:W-:Y:S02]  /*4030*/  VIADD R240, R210.reuse, 0x8 ;  /* 0x00000008d2f07836 */ /* 0x040fe40000000000 */
[----:B------:R-:W-:-:S02]  /*4040*/  VIADD R239, R210, 0x1 ;  /* 0x00000001d2ef7836 */ /* 0x000fc40000000000 */
[----:B------:R-:W-:Y:S01]  /*4050*/  VIADD R200, R210, 0x19 ;  /* 0x00000019d2c87836 */ /* 0x000fe20000000000 */
[----:B------:R-:W-:Y:S02]  /*4060*/  I2FP.F32.S32 R201, R210 ;  /* 0x000000d200c97245 */ /* 0x000fe40000201400 */
[----:B------:R-:W-:Y:S02]  /*4070*/  I2FP.F32.S32 R209, R209 ;  /* 0x000000d100d17245 */ /* 0x000fe40000201400 */
[----:B------:R-:W-:Y:S02]  /*4080*/  I2FP.F32.S32 R208, R208 ;  /* 0x000000d000d07245 */ /* 0x000fe40000201400 */
[----:B------:R-:W-:Y:S02]  /*4090*/  I2FP.F32.S32 R207, R207 ;  /* 0x000000cf00cf7245 */ /* 0x000fe40000201400 */
[----:B------:R-:W-:Y:S02]  /*40a0*/  I2FP.F32.S32 R206, R206 ;  /* 0x000000ce00ce7245 */ /* 0x000fe40000201400 */
[----:B------:R-:W-:-:S02]  /*40b0*/  I2FP.F32.S32 R240, R240 ;  /* 0x000000f000f07245 */ /* 0x000fc40000201400 */
[----:B------:R-:W-:Y:S02]  /*40c0*/  I2FP.F32.S32 R239, R239 ;  /* 0x000000ef00ef7245 */ /* 0x000fe40000201400 */
[----:B------:R-:W-:Y:S02]  /*40d0*/  I2FP.F32.S32 R241, R200 ;  /* 0x000000c800f17245 */ /* 0x000fe40000201400 */
[----:B---3--:R-:W-:-:S04]  /*40e0*/  IADD3 R242, P4, P3, R8, R10, R242 ;  /* 0x0000000a08f27210 */ /* 0x008fc80007b9e0f2 */
[----:B------:R-:W-:-:S05]  /*40f0*/  R2P PR, R7, 0x6 ;  /* 0x0000000607007804 */ /* 0x000fca0000000000 */
[----:B------:R-:W-:Y:S02]  /*4100*/  SEL R174, R174, 0xffffffe0, !P1 ;  /* 0xffffffe0aeae7807 */ /* 0x000fe40004800000 */
[----:B------:R-:W-:Y:S02]  /*4110*/  SEL R173, R173, 0xffffffc0, !P2 ;  /* 0xffffffc0adad7807 */ /* 0x000fe40005000000 */
[----:B------:R-:W-:Y:S01]  /*4120*/  SHF.R.S32.HI R8, RZ, 0x1f, R8 ;  /* 0x0000001fff087819 */ /* 0x000fe20000011408 */
[----:B------:R-:W-:Y:S02]  /*4130*/  IMAD.IADD R172, R177, 0x1, R174 ;  /* 0x00000001b1ac7824 */ /* 0x000fe400078e02ae */
[----:B------:R-:W-:Y:S01]  /*4140*/  IMAD.WIDE.U32 R242, R242, -0x2daee0ad, RZ ;  /* 0xd2511f53f2f27825 */ /* 0x000fe200078e00ff */
[----:B------:R-:W-:-:S03]  /*4150*/  IADD3.X R216, R8, R11, R216, P4, P3 ;  /* 0x0000000b08d87210 */ /* 0x000fc600027e64d8 */
[----:B------:R-:W-:Y:S02]  /*4160*/  IMAD.IADD R170, R177, 0x1, R173 ;  /* 0x00000001b1aa7824 */ /* 0x000fe400078e02ad */
[----:B------:R-:W-:Y:S02]  /*4170*/  IMAD.IADD R171, R173, 0x1, R172 ;  /* 0x00000001adab7824 */ /* 0x000fe400078e02ac */
[C---:B----4-:R-:W-:Y:S02]  /*4180*/  VIADD R228, R183.reuse, 0x646e171e ;  /* 0x646e171eb7e47836 */ /* 0x050fe40000000000 */
[C---:B------:R-:W-:Y:S02]  /*4190*/  VIADD R227, R182.reuse, 0xb54cda56 ;  /* 0xb54cda56b6e37836 */ /* 0x040fe40000000000 */
[----:B------:R-:W-:Y:S02]  /*41a0*/  VIADD R226, R183, 0xa9066899 ;  /* 0xa9066899b7e27836 */ /* 0x000fe40000000000 */
[----:B------:R-:W-:-:S02]  /*41b0*/  VIADD R225, R182, 0x1715609d ;  /* 0x1715609db6e17836 */ /* 0x000fc40000000000 */
[C---:B------:R-:W-:Y:S02]  /*41c0*/  VIADD R224, R183.reuse, 0xed9eba14 ;  /* 0xed9eba14b7e07836 */ /* 0x040fe40000000000 */
[----:B------:R-:W-:Y:S02]  /*41d0*/  VIADD R223, R182, 0x78dde6e4 ;  /* 0x78dde6e4b6df7836 */ /* 0x000fe40000000000 */
[C---:B------:R-:W-:Y:S02]  /*41e0*/  VIADD R222, R183.reuse, 0x32370b8f ;  /* 0x32370b8fb7de7836 */ /* 0x040fe40000000000 */
[----:B-1----:R-:W-:Y:S01]  /*41f0*/  @P5 FMUL.FTZ R230, R4, R6 ;  /* 0x0000000604e65220 */ /* 0x002fe20000410000 */
[C---:B------:R-:W-:Y:S02]  /*4200*/  VIADD R221, R182.reuse, 0xdaa66d2b ;  /* 0xdaa66d2bb6dd7836 */ /* 0x040fe40000000000 */
[----:B------:R-:W-:Y:S02]  /*4210*/  VIADD R220, R183, 0x76cf5d0a ;  /* 0x76cf5d0ab7dc7836 */ /* 0x000fe40000000000 */
[----:B------:R-:W-:-:S02]  /*4220*/  VIADD R219, R182, 0x3c6ef372 ;  /* 0x3c6ef372b6db7836 */ /* 0x000fc40000000000 */
[----:B------:R-:W-:Y:S02]  /*4230*/  VIADD R218, R183, 0xbb67ae85 ;  /* 0xbb67ae85b7da7836 */ /* 0x000fe40000000000 */
[----:B------:R-:W-:-:S07]  /*4240*/  VIADD R217, R182, 0x9e3779b9 ;  /* 0x9e3779b9b6d97836 */ /* 0x000fce0000000000 */
.L_x_719:
[----:B------:R-:W0:Y:S01]  /*4250*/  LDGDEPBAR ;  /* 0x00000000000079af */ /* 0x000e220000000000 */
[C---:B------:R-:W-:Y:S01]  /*4260*/  IMAD.IADD R98, R175.reuse, 0x1, R174 ;  /* 0x00000001af627824 */ /* 0x040fe200078e02ae */
[----:B------:R-:W-:Y:S01]  /*4270*/  LEA R151, R180, UR5, 0x1 ;  /* 0x00000005b4977c11 */ /* 0x000fe2000f8e08ff */
[--C-:B------:R-:W-:Y:S01]  /*4280*/  IMAD.IADD R97, R175, 0x1, R173.reuse ;  /* 0x00000001af617824 */ /* 0x100fe200078e02ad */
[----:B-----5:R-:W-:Y:S01]  /*4290*/  FSETP.NEU.FTZ.AND P5, PT, R232, -INF , PT ;  /* 0xff800000e800780b */ /* 0x020fe20003fbd000 */
[----:B------:R-:W-:Y:S01]  /*42a0*/  IMAD.IADD R96, R98, 0x1, R173 ;  /* 0x0000000162607824 */ /* 0x000fe200078e02ad */
[----:B------:R-:W-:Y:S01]  /*42b0*/  FSETP.NEU.FTZ.AND P6, PT, R231, -INF , PT ;  /* 0xff800000e700780b */ /* 0x000fe20003fdd000 */
[----:B------:R-:W-:Y:S02]  /*42c0*/  IMAD.MOV.U32 R215, RZ, RZ, R213 ;  /* 0x000000ffffd77224 */ /* 0x000fe400078e00d5 */
[--C-:B------:R-:W-:Y:S02]  /*42d0*/  IMAD.IADD R150, R174, 0x1, R151.reuse ;  /* 0x00000001ae967824 */ /* 0x100fe400078e0297 */
[C---:B------:R-:W-:Y:S02]  /*42e0*/  IMAD.IADD R149, R173.reuse, 0x1, R151 ;  /* 0x00000001ad957824 */ /* 0x040fe400078e0297 */
[----:B------:R-:W-:Y:S01]  /*42f0*/  IMAD.IADD R148, R173, 0x1, R150 ;  /* 0x00000001ad947824 */ /* 0x000fe200078e0296 */
        /* <DEDUP_REMOVED lines=76> */
[----:B------:R-:W-:Y:S05]  /*47c0*/  HMMA.16816.F32 R16, R76, R74, R16 ;  /* 0x0000004a4c10723c */ /* 0x000fea0000001810 */
[----:B------:R-:W-:Y:S01]  /*47d0*/  IMAD.SHL.U32 R73, R191, 0x40, RZ ;  /* 0x00000040bf497824 */ /* 0x000fe200078e00ff */
[C---:B----4-:R-:W-:Y:S05]  /*47e0*/  HMMA.16816.F32 R4, R80.reuse, R88, R4 ;  /* 0x000000585004723c */ /* 0x050fea0000001804 */
[----:B------:R-:W-:Y:S01]  /*47f0*/  IADD3 R74, R237, 0x40, R73 ;  /* 0x00000040ed4a7810 */ /* 0x000fe20007ffe049 */
[C---:B------:R-:W-:Y:S05]  /*4800*/  HMMA.16816.F32 R8, R80.reuse, R90, R8 ;  /* 0x0000005a5008723c */ /* 0x040fea0000001808 */
[----:B------:R-:W-:Y:S01]  /*4810*/  IMAD.SHL.U32 R72, R234, 0x40, RZ ;  /* 0x00000040ea487824 */ /* 0x000fe200078e00ff */
[C---:B-1----:R-:W-:Y:S05]  /*4820*/  HMMA.16816.F32 R12, R80.reuse, R68, R12 ;  /* 0x00000044500c723c */ /* 0x042fea000000180c */
[----:B------:R-:W-:Y:S01]  /*4830*/  IMAD.IADD R74, R74, 0x1, -R235 ;  /* 0x000000014a4a7824 */ /* 0x000fe200078e0aeb */
[----:B------:R-:W-:Y:S04]  /*4840*/  HMMA.16816.F32 R16, R80, R70, R16 ;  /* 0x000000465010723c */ /* 0x000fe80000001810 */
[----:B------:R-:W-:Y:S01]  /*4850*/  ISETP.GE.AND P3, PT, R72, R74, PT ;  /* 0x0000004a4800720c */ /* 0x000fe20003f66270 */
[----:B------:R-:W-:Y:S01]  /*4860*/  IMAD R76, R234, 0x4, R185 ;  /* 0x00000004ea4c7824 */ /* 0x000fe200078e02b9 */
[C---:B--2---:R-:W-:Y:S05]  /*4870*/  HMMA.16816.F32 R4, R84.reuse, R92, R4 ;  /* 0x0000005c5404723c */ /* 0x044fea0000001804 */
[----:B------:R-:W-:Y:S01]  /*4880*/  VIADD R74, R73, 0x40 ;  /* 0x00000040494a7836 */ /* 0x000fe20000000000 */
[C---:B------:R-:W-:Y:S04]  /*4890*/  HMMA.16816.F32 R8, R84.reuse, R94, R8 ;  /* 0x0000005e5408723c */ /* 0x040fe80000001808 */
[----:B------:R-:W-:Y:S01]  /*48a0*/  ISETP.LT.AND P3, PT, R74, R235, P3 ;  /* 0x000000eb4a00720c */ /* 0x000fe20001f61270 */
[----:B------:R-:W-:Y:S06]  /*48b0*/  IMAD.WIDE.U32 R76, R76, -0x326172a9, RZ ;  /* 0xcd9e8d574c4c7825 */ /* 0x000fec00078e00ff */
[----:B------:R-:W-:Y:S01]  /*48c0*/  IMAD R75, R191, 0x2, R184 ;  /* 0x00000002bf4b7824 */ /* 0x000fe200078e02b8 */
[----:B------:R-:W-:Y:S04]  /*48d0*/  LOP3.LUT R74, R77, R216, R182, 0x96, !PT ;  /* 0x000000d84d4a7212 */ /* 0x000fe800078e96b6 */
[----:B------:R-:W-:Y:S01]  /*48e0*/  LOP3.LUT R73, R183, R75, RZ, 0x3c, !PT ;  /* 0x0000004bb7497212 */ /* 0x000fe200078e3cff */
[----:B------:R-:W-:Y:S04]  /*48f0*/  IMAD.WIDE.U32 R74, R74, -0x2daee0ad, RZ ;  /* 0xd2511f534a4a7825 */ /* 0x000fe800078e00ff */
[-C--:B------:R-:W-:Y:S01]  /*4900*/  FFMA.FTZ R4, R201, R230.reuse, R4 ;  /* 0x000000e6c9047223 */ /* 0x080fe20000010004 */
[----:B------:R-:W-:Y:S01]  /*4910*/  LOP3.LUT R73, R73, R243, RZ, 0x3c, !PT ;  /* 0x000000f349497212 */ /* 0x000fe200078e3cff */
[----:B------:R-:W-:Y:S01]  /*4920*/  FFMA.FTZ R5, R239, R230, R5 ;  /* 0x000000e6ef057223 */ /* 0x000fe20000010005 */
[----:B------:R-:W-:Y:S01]  /*4930*/  LOP3.LUT R68, R75, R242, R218, 0x96, !PT ;  /* 0x000000f24b447212 */ /* 0x000fe200078e96da */
[-C--:B------:R-:W-:Y:S01]  /*4940*/  FFMA.FTZ R6, R201, R230.reuse, R6 ;  /* 0x000000e6c9067223 */ /* 0x080fe20000010006 */
[-C--:B------:R-:W-:Y:S01]  /*4950*/  FFMA.FTZ R11, R206, R230.reuse, R11 ;  /* 0x000000e6ce0b7223 */ /* 0x080fe2000001000b */
[----:B------:R-:W-:Y:S01]  /*4960*/  IMAD.WIDE.U32 R78, R73, -0x326172a9, RZ ;  /* 0xcd9e8d57494e7825 */ /* 0x000fe200078e00ff */
[----:B------:R-:W-:Y:S03]  /*4970*/  @!P3 IADD3 R73, -R237, 0x1, R192 ;  /* 0x00000001ed49b810 */ /* 0x000fe60007ffe1c0 */
[----:B------:R-:W-:Y:S01]  /*4980*/  FFMA.FTZ R7, R239, R230, R7 ;  /* 0x000000e6ef077223 */ /* 0x000fe20000010007 */
[----:B------:R-:W-:Y:S01]  /*4990*/  IMAD.WIDE.U32 R82, R68, -0x326172a9, RZ ;  /* 0xcd9e8d5744527825 */ /* 0x000fe200078e00ff */
[----:B------:R-:W-:Y:S01]  /*49a0*/  LOP3.LUT R76, R79, R76, R217, 0x96, !PT ;  /* 0x0000004c4f4c7212 */ /* 0x000fe200078e96d9 */
[----:B------:R-:W1:Y:S01]  /*49b0*/  LDSM.16.M88.4 R68, [R2+0x16800] ;  /* 0x016800000244783b */ /* 0x000e620000000200 */
[----:B------:R-:W-:Y:S01]  /*49c0*/  @!P3 IADD3 R73, R72, R73, R235 ;  /* 0x000000494849b210 */ /* 0x000fe20007ffe0eb */
[----:B------:R-:W-:Y:S01]  /*49d0*/  @!P3 VIADD R72, R210, 0x1 ;  /* 0x00000001d248b836 */ /* 0x000fe20000000000 */
[----:B------:R-:W-:Y:S01]  /*49e0*/  LOP3.LUT R80, R83, R78, R219, 0x96, !PT ;  /* 0x0000004e53507212 */ /* 0x000fe200078e96db */
[----:B------:R-:W-:Y:S01]  /*49f0*/  IMAD.WIDE.U32 R76, R76, -0x2daee0ad, RZ ;  /* 0xd2511f534c4c7825 */ /* 0x000fe200078e00ff */
[----:B------:R-:W-:Y:S03]  /*4a00*/  @!P3 VIMNMX R75, R73, R235, PT ;  /* 0x000000eb494bb248 */ /* 0x000fe60003fe0100 */
[----:B------:R-:W-:Y:S01]  /*4a10*/  FFMA.FTZ R9, R206, R230, R9 ;  /* 0x000000e6ce097223 */ /* 0x000fe20000010009 */
[----:B------:R-:W-:Y:S01]  /*4a20*/  IMAD.WIDE.U32 R80, R80, -0x2daee0ad, RZ ;  /* 0xd2511f5350507825 */ /* 0x000fe200078e00ff */
[----:B------:R-:W-:Y:S02]  /*4a30*/  LOP3.LUT R78, R77, R74, R220, 0x96, !PT ;  /* 0x0000004a4d4e7212 */ /* 0x000fe400078e96dc */
[----:B------:R-:W-:Y:S01]  /*4a40*/  @!P3 VIADDMNMX R74, R73, 0x8, R235, PT ;  /* 0x00000008494ab846 */ /* 0x000fe200038001eb */
[----:B------:R-:W-:Y:S01]  /*4a50*/  FMUL.FTZ R73, R231, 1.4426950216293334961 ;  /* 0x3fb8aa3be7497820 */ /* 0x000fe20000410000 */
[-C--:B------:R-:W-:Y:S01]  /*4a60*/  @!P3 ISETP.GE.AND P1, PT, R72, R75.reuse, PT ;  /* 0x0000004b4800b20c */ /* 0x080fe20003f26270 */
[----:B------:R-:W-:Y:S01]  /*4a70*/  IMAD.WIDE.U32 R78, R78, -0x326172a9, RZ ;  /* 0xcd9e8d574e4e7825 */ /* 0x000fe200078e00ff */
[----:B------:R-:W-:Y:S02]  /*4a80*/  @!P3 ISETP.GE.AND P4, PT, R72, R74, PT ;  /* 0x0000004a4800b20c */ /* 0x000fe40003f86270 */
[----:B------:R-:W-:Y:S01]  /*4a90*/  LOP3.LUT R77, R81, R76, R222, 0x96, !PT ;  /* 0x0000004c514d7212 */ /* 0x000fe200078e96de */
[C---:B------:R-:W-:Y:S01]  /*4aa0*/  @!P3 VIADD R72, R210.reuse, 0x8 ;  /* 0x00000008d248b836 */ /* 0x040fe20000000000 */
[----:B------:R-:W-:Y:S01]  /*4ab0*/  LOP3.LUT R76, R79, R82, R221, 0x96, !PT ;  /* 0x000000524f4c7212 */ /* 0x000fe200078e96dd */
[----:B------:R-:W-:Y:S01]  /*4ac0*/  @!P3 VIADD R79, R210, 0x9 ;  /* 0x00000009d24fb836 */ /* 0x000fe20000000000 */
[----:B------:R-:W-:Y:S01]  /*4ad0*/  FSEL R73, R73, RZ, P6 ;  /* 0x000000ff49497208 */ /* 0x000fe20003000000 */
[----:B------:R-:W-:Y:S01]  /*4ae0*/  IMAD.WIDE.U32 R82, R77, -0x326172a9, RZ ;  /* 0xcd9e8d574d527825 */ /* 0x000fe200078e00ff */
[CC--:B------:R-:W-:Y:S02]  /*4af0*/  @!P3 ISETP.GE.AND P2, PT, R72.reuse, R75.reuse, PT ;  /* 0x0000004b4800b20c */ /* 0x0c0fe40003f46270 */
[-C--:B------:R-:W-:Y:S01]  /*4b00*/  @!P3 ISETP.GE.AND P0, PT, R72, R74.reuse, PT ;  /* 0x0000004a4800b20c */ /* 0x080fe20003f06270 */
[----:B------:R-:W-:Y:S01]  /*4b10*/  FMUL.FTZ R72, R232, 1.4426950216293334961 ;  /* 0x3fb8aa3be8487820 */ /* 0x000fe20000410000 */
[-C--:B------:R-:W-:Y:S01]  /*4b20*/  @!P3 ISETP.GE.AND P6, PT, R210, R74.reuse, PT ;  /* 0x0000004ad200b20c */ /* 0x080fe20003fc6270 */
[----:B------:R-:W-:Y:S01]  /*4b30*/  IMAD.WIDE.U32 R76, R76, -0x2daee0ad, RZ ;  /* 0xd2511f534c4c7825 */ /* 0x000fe200078e00ff */
[----:B------:R-:W-:Y:S02]  /*4b40*/  @!P3 FSEL R5, R5, -INF , !P1 ;  /* 0xff8000000505b808 */ /* 0x000fe40004800000 */
[----:B------:R-:W-:Y:S01]  /*4b50*/  FSEL R72, R72, RZ, P5 ;  /* 0x000000ff48487208 */ /* 0x000fe20002800000 */
[C---:B------:R-:W-:Y:S01]  /*4b60*/  @!P3 VIADD R81, R210.reuse, 0x10 ;  /* 0x00000010d251b836 */ /* 0x040fe20000000000 */
[-C--:B------:R-:W-:Y:S01]  /*4b70*/  @!P3 ISETP.GE.AND P5, PT, R210, R75.reuse, PT ;  /* 0x0000004bd200b20c */ /* 0x080fe20003fa6270 */
[--C-:B------:R-:W-:Y:S01]  /*4b80*/  FFMA.FTZ R5, R5, UR7, -R73.reuse ;  /* 0x0000000705057c23 */ /* 0x100fe20008010849 */
[C---:B------:R-:W-:Y:S01]  /*4b90*/  @!P3 ISETP.GE.AND P1, PT, R79.reuse, R74, PT ;  /* 0x0000004a4f00b20c */ /* 0x040fe20003f26270 */
[-C--:B------:R-:W-:Y:S01]  /*4ba0*/  FFMA.FTZ R10, R240, R230.reuse, R10 ;  /* 0x000000e6f00a7223 */ /* 0x080fe2000001000a */
[----:B------:R-:W-:Y:S01]  /*4bb0*/  @!P3 FSEL R4, R4, -INF , !P5 ;  /* 0xff8000000404b808 */ /* 0x000fe20006800000 */
[----:B------:R-:W-:Y:S01]  /*4bc0*/  MUFU.EX2 R153, R5 ;  /* 0x0000000500997308 */ /* 0x000fe20000000800 */
[-C--:B------:R-:W-:Y:S01]  /*4bd0*/  @!P3 ISETP.GE.AND P5, PT, R79, R75.reuse, PT ;  /* 0x0000004b4f00b20c */ /* 0x080fe20003fa6270 */
[C---:B-1----:R-:W-:Y:S03]  /*4be0*/  HMMA.16816.F32 R12, R84.reuse, R68, R12 ;  /* 0x00000044540c723c */ /* 0x042fe6000000180c */
[----:B------:R-:W-:Y:S01]  /*4bf0*/  FFMA.FTZ R4, R4, UR7, -R73 ;  /* 0x0000000704047c23 */ /* 0x000fe20008010849 */
[----:B------:R-:W-:Y:S01]  /*4c00*/  @!P3 FSEL R11, R11, -INF , !P1 ;  /* 0xff8000000b0bb808 */ /* 0x000fe20004800000 */
[----:B------:R-:W-:Y:S01]  /*4c10*/  FFMA.FTZ R8, R240, R230, R8 ;  /* 0x000000e6f0087223 */ /* 0x000fe20000010008 */
[----:B------:R-:W-:Y:S02]  /*4c20*/  HMMA.16816.F32 R16, R84, R70, R16 ;  /* 0x000000465410723c */ /* 0x000fe40000001810 */
[----:B------:R1:W-:Y:S01]  /*4c30*/  MUFU.EX2 R152, R4 ;  /* 0x0000000400987308 */ /* 0x0003e20000000800 */
[-C--:B------:R-:W-:Y:S02]  /*4c40*/  @!P3 ISETP.GE.AND P1, PT, R200, R75.reuse, PT ;  /* 0x0000004bc800b20c */ /* 0x080fe40003f26270 */
[----:B------:R-:W-:Y:S01]  /*4c50*/  LOP3.LUT R78, R83, R78, R223, 0x96, !PT ;  /* 0x0000004e534e7212 */ /* 0x000fe200078e96df */
[----:B------:R-:W-:Y:S01]  /*4c60*/  FFMA.FTZ R11, R11, UR7, -R72 ;  /* 0x000000070b0b7c23 */ /* 0x000fe20008010848 */
[----:B------:R-:W-:Y:S01]  /*4c70*/  LOP3.LUT R80, R77, R80, R224, 0x96, !PT ;  /* 0x000000504d507212 */ /* 0x000fe200078e96e0 */
[----:B------:R-:W-:Y:S04]  /*4c80*/  @!P3 VIADD R68, R210, 0x11 ;  /* 0x00000011d244b836 */ /* 0x000fe80000000000 */
[----:B------:R2:W3:Y:S01]  /*4c90*/  MUFU.EX2 R159, R11 ;  /* 0x0000000b009f7308 */ /* 0x0004e20000000800 */
[----:B------:R-:W-:Y:S01]  /*4ca0*/  IMAD.WIDE.U32 R78, R78, -0x2daee0ad, RZ ;  /* 0xd2511f534e4e7825 */ /* 0x000fe200078e00ff */
[----:B------:R-:W-:Y:S02]  /*4cb0*/  @!P3 FSEL R6, R6, -INF , !P6 ;  /* 0xff8000000606b808 */ /* 0x000fe40007000000 */
[----:B------:R-:W-:Y:S02]  /*4cc0*/  @!P3 FSEL R7, R7, -INF , !P4 ;  /* 0xff8000000707b808 */ /* 0x000fe40006000000 */
[----:B------:R-:W-:Y:S01]  /*4cd0*/  LOP3.LUT R76, R79, R76, R226, 0x96, !PT ;  /* 0x0000004c4f4c7212 */ /* 0x000fe200078e96e2 */
[----:B------:R-:W-:Y:S01]  /*4ce0*/  FFMA.FTZ R6, R6, UR7, -R72 ;  /* 0x0000000706067c23 */ /* 0x000fe20008010848 */
[CC--:B------:R-:W-:Y:S01]  /*4cf0*/  @!P3 ISETP.GE.AND P6, PT, R81.reuse, R75.reuse, PT ;  /* 0x0000004b5100b20c */ /* 0x0c0fe20003fc6270 */
[----:B-1----:R-:W-:Y:S01]  /*4d00*/  @!P3 VIADD R4, R210, 0x18 ;  /* 0x00000018d204b836 */ /* 0x002fe20000000000 */
[----:B------:R-:W-:Y:S01]  /*4d10*/  @!P3 ISETP.GE.AND P4, PT, R81, R74, PT ;  /* 0x0000004a5100b20c */ /* 0x000fe20003f86270 */
[----:B------:R-:W-:Y:S01]  /*4d20*/  IMAD.WIDE.U32 R80, R80, -0x326172a9, RZ ;  /* 0xcd9e8d5750507825 */ /* 0x000fe200078e00ff */
[----:B------:R-:W-:Y:S01]  /*4d30*/  @!P3 FSEL R9, R9, -INF , !P5 ;  /* 0xff8000000909b808 */ /* 0x000fe20006800000 */
[----:B------:R1:W4:Y:S02]  /*4d40*/  MUFU.EX2 R154, R6 ;  /* 0x00000006009a7308 */ /* 0x0003240000000800 */
[----:B------:R-:W-:Y:S01]  /*4d50*/  FFMA.FTZ R15, R208, R230, R15 ;  /* 0x000000e6d00f7223 */ /* 0x000fe2000001000f */
[----:B------:R-:W-:Y:S01]  /*4d60*/  IMAD.WIDE.U32 R76, R76, -0x326172a9, RZ ;  /* 0xcd9e8d574c4c7825 */ /* 0x000fe200078e00ff */
[----:B------:R-:W-:Y:S03]  /*4d70*/  @!P3 ISETP.GE.AND P5, PT, R68, R74, PT ;  /* 0x0000004a4400b20c */ /* 0x000fe60003fa6270 */
[----:B------:R-:W-:Y:S01]  /*4d80*/  FFMA.FTZ R156, R9, UR7, -R73 ;  /* 0x00000007099c7c23 */ /* 0x000fe20008010849 */
[----:B------:R-:W-:Y:S01]  /*4d90*/  @!P3 FSEL R10, R10, -INF , !P0 ;  /* 0xff8000000a0ab808 */ /* 0x000fe20004000000 */
[----:B------:R-:W-:Y:S01]  /*4da0*/  FFMA.FTZ R16, R209, R230, R16 ;  /* 0x000000e6d1107223 */ /* 0x000fe20000010010 */
[----:B------:R-:W-:Y:S01]  /*4db0*/  LOP3.LUT R5, R77, R80, R227, 0x96, !PT ;  /* 0x000000504d057212 */ /* 0x000fe200078e96e3 */
[-C--:B------:R-:W-:Y:S01]  /*4dc0*/  FFMA.FTZ R12, R207, R230.reuse, R12 ;  /* 0x000000e6cf0c7223 */ /* 0x080fe2000001000c */
[----:B------:R-:W-:Y:S01]  /*4dd0*/  SHF.R.U32.HI R9, RZ, 0x18, R76 ;  /* 0x00000018ff097819 */ /* 0x000fe2000001164c */
[-C--:B------:R-:W-:Y:S01]  /*4de0*/  FFMA.FTZ R18, R209, R230.reuse, R18 ;  /* 0x000000e6d1127223 */ /* 0x080fe20000010012 */
[-C--:B------:R-:W-:Y:S01]  /*4df0*/  @!P3 ISETP.GE.AND P0, PT, R4, R75.reuse, PT ;  /* 0x0000004b0400b20c */ /* 0x080fe20003f06270 */
[-C--:B------:R-:W-:Y:S01]  /*4e00*/  FFMA.FTZ R17, R241, R230.reuse, R17 ;  /* 0x000000e6f1117223 */ /* 0x080fe20000010011 */
[----:B------:R-:W-:Y:S01]  /*4e10*/  @!P3 FSEL R15, R15, -INF , !P5 ;  /* 0xff8000000f0fb808 */ /* 0x000fe20006800000 */
[-C--:B------:R-:W-:Y:S01]  /*4e20*/  FFMA.FTZ R13, R208, R230.reuse, R13 ;  /* 0x000000e6d00d7223 */ /* 0x080fe2000001000d */
[----:B--2---:R-:W-:Y:S01]  /*4e30*/  LOP3.LUT R11, R5, 0xff, RZ, 0xc0, !PT ;  /* 0x000000ff050b7812 */ /* 0x004fe200078ec0ff */
[--C-:B------:R-:W-:Y:S01]  /*4e40*/  FFMA.FTZ R7, R7, UR7, -R72.reuse ;  /* 0x0000000707077c23 */ /* 0x100fe20008010848 */
[----:B------:R-:W-:Y:S01]  /*4e50*/  ISETP.LE.U32.AND P5, PT, R9, UR8, PT ;  /* 0x0000000809007c0c */ /* 0x000fe2000bfa3070 */
[-C--:B------:R-:W-:Y:S01]  /*4e60*/  FFMA.FTZ R19, R241, R230.reuse, R19 ;  /* 0x000000e6f1137223 */ /* 0x080fe20000010013 */
[----:B------:R-:W-:Y:S01]  /*4e70*/  LOP3.LUT R9, R5, 0xffff, RZ, 0xc0, !PT ;  /* 0x0000ffff05097812 */ /* 0x000fe200078ec0ff */
[----:B------:R-:W-:Y:S01]  /*4e80*/  FFMA.FTZ R158, R10, UR7, -R72 ;  /* 0x000000070a9e7c23 */ /* 0x000fe20008010848 */
[----:B------:R-:W-:Y:S01]  /*4e90*/  @!P3 FSEL R16, R16, -INF , !P0 ;  /* 0xff8000001010b808 */ /* 0x000fe20004000000 */
[----:B------:R-:W2:Y:S01]  /*4ea0*/  MUFU.EX2 R155, R7 ;  /* 0x00000007009b7308 */ /* 0x000ea20000000800 */
[----:B------:R-:W-:Y:S01]  /*4eb0*/  ISETP.LE.U32.AND P0, PT, R11, UR8, PT ;  /* 0x000000080b007c0c */ /* 0x000fe2000bf03070 */
[----:B------:R-:W-:Y:S01]  /*4ec0*/  FFMA.FTZ R14, R207, R230, R14 ;  /* 0x000000e6cf0e7223 */ /* 0x000fe2000001000e */
[----:B------:R-:W-:Y:S01]  /*4ed0*/  SHF.R.U32.HI R11, RZ, 0x10, R5 ;  /* 0x00000010ff0b7819 */ /* 0x000fe20000011605 */
[--C-:B------:R-:W-:Y:S01]  /*4ee0*/  FFMA.FTZ R15, R15, UR7, -R72.reuse ;  /* 0x000000070f0f7c23 */ /* 0x100fe20008010848 */
[----:B------:R-:W-:Y:S01]  /*4ef0*/  SHF.R.U32.HI R9, RZ, 0x8, R9 ;  /* 0x00000008ff097819 */ /* 0x000fe20000011609 */
[--C-:B------:R-:W-:Y:S01]  /*4f00*/  FFMA.FTZ R16, R16, UR7, -R73.reuse ;  /* 0x0000000710107c23 */ /* 0x100fe20008010849 */
[----:B------:R-:W-:Y:S03]  /*4f10*/  @!P3 FSEL R12, R12, -INF , !P6 ;  /* 0xff8000000c0cb808 */ /* 0x000fe60007000000 */
[----:B------:R-:W2:Y:S01]  /*4f20*/  MUFU.EX2 R158, R158 ;  /* 0x0000009e009e7308 */ /* 0x000ea20000000800 */
[----:B------:R-:W-:Y:S01]  /*4f30*/  @!P3 ISETP.GE.AND P6, PT, R4, R74, PT ;  /* 0x0000004a0400b20c */ /* 0x000fe20003fc6270 */
[----:B---3--:R-:W-:Y:S01]  /*4f40*/  @!P5 FADD.FTZ R159, -R159, -RZ ;  /* 0x800000ff9f9fd221 */ /* 0x008fe20000010100 */
[----:B------:R-:W-:Y:S01]  /*4f50*/  LOP3.LUT R11, R11, 0xff, RZ, 0xc0, !PT ;  /* 0x000000ff0b0b7812 */ /* 0x000fe200078ec0ff */
[--C-:B------:R-:W-:Y:S01]  /*4f60*/  FFMA.FTZ R12, R12, UR7, -R73.reuse ;  /* 0x000000070c0c7c23 */ /* 0x100fe20008010849 */
[----:B------:R-:W-:Y:S01]  /*4f70*/  LOP3.LUT R9, R9, 0xffff, RZ, 0xc0, !PT ;  /* 0x0000ffff09097812 */ /* 0x000fe200078ec0ff */
[----:B------:R-:W-:Y:S01]  /*4f80*/  @!P0 FADD.FTZ R152, -R152, -RZ ;  /* 0x800000ff98988221 */ /* 0x000fe20000010100 */
[----:B------:R-:W-:Y:S03]  /*4f90*/  @!P3 FSEL R8, R8, -INF , !P2 ;  /* 0xff8000000808b808 */ /* 0x000fe60005000000 */
[----:B------:R-:W-:Y:S01]  /*4fa0*/  MUFU.EX2 R156, R156 ;  /* 0x0000009c009c7308 */ /* 0x000fe20000000800 */
[----:B------:R-:W-:Y:S02]  /*4fb0*/  @!P3 ISETP.GE.AND P2, PT, R68, R75, PT ;  /* 0x0000004b4400b20c */ /* 0x000fe40003f46270 */
[----:B------:R-:W-:Y:S01]  /*4fc0*/  @!P3 FSEL R18, R18, -INF , !P6 ;  /* 0xff8000001212b808 */ /* 0x000fe20007000000 */
[----:B------:R-:W-:Y:S01]  /*4fd0*/  FFMA.FTZ R8, R8, UR7, -R73 ;  /* 0x0000000708087c23 */ /* 0x000fe20008010849 */
[----:B------:R-:W-:Y:S02]  /*4fe0*/  @!P3 FSEL R17, R17, -INF , !P1 ;  /* 0xff8000001111b808 */ /* 0x000fe40004800000 */
[----:B------:R-:W-:Y:S03]  /*4ff0*/  ISETP.LE.U32.AND P6, PT, R11, UR8, PT ;  /* 0x000000080b007c0c */ /* 0x000fe6000bfc3070 */
[----:B------:R-:W3:Y:S01]  /*5000*/  MUFU.EX2 R157, R8 ;  /* 0x00000008009d7308 */ /* 0x000ee20000000800 */
[----:B------:R-:W-:Y:S01]  /*5010*/  ISETP.LE.U32.AND P1, PT, R9, UR8, PT ;  /* 0x0000000809007c0c */ /* 0x000fe2000bf23070 */
[----:B------:R-:W-:Y:S01]  /*5020*/  FFMA.FTZ R18, R18, UR7, -R72 ;  /* 0x0000000712127c23 */ /* 0x000fe20008010848 */
[----:B------:R-:W-:Y:S02]  /*5030*/  LOP3.LUT R82, R81, R82, R225, 0x96, !PT ;  /* 0x0000005251527212 */ /* 0x000fe400078e96e1 */
[----:B-1----:R-:W-:Y:S02]  /*5040*/  LOP3.LUT R6, R76, 0xffff, RZ, 0xc0, !PT ;  /* 0x0000ffff4c067812 */ /* 0x002fe400078ec0ff */
[----:B------:R-:W-:Y:S01]  /*5050*/  @!P3 FSEL R13, R13, -INF , !P2 ;  /* 0xff8000000d0db808 */ /* 0x000fe20005000000 */
[----:B------:R-:W-:Y:S01]  /*5060*/  IMAD.WIDE.U32 R82, R82, -0x2daee0ad, RZ ;  /* 0xd2511f5352527825 */ /* 0x000fe200078e00ff */
[----:B------:R-:W-:Y:S01]  /*5070*/  @!P3 ISETP.GE.AND P2, PT, R200, R74, PT ;  /* 0x0000004ac800b20c */ /* 0x000fe20003f46270 */
[----:B------:R-:W1:Y:S01]  /*5080*/  MUFU.EX2 R160, R12 ;  /* 0x0000000c00a07308 */ /* 0x000e620000000800 */
[----:B------:R-:W-:Y:S01]  /*5090*/  SHF.R.U32.HI R5, RZ, 0x18, R5 ;  /* 0x00000018ff057819 */ /* 0x000fe20000011605 */
[----:B----4-:R-:W-:Y:S01]  /*50a0*/  @!P6 FADD.FTZ R154, -R154, -RZ ;  /* 0x800000ff9a9ae221 */ /* 0x010fe20000010100 */
[----:B------:R-:W-:Y:S01]  /*50b0*/  SHF.R.U32.HI R4, RZ, 0x10, R76 ;  /* 0x00000010ff047819 */ /* 0x000fe2000001164c */
[----:B------:R-:W-:Y:S01]  /*50c0*/  @!P1 FADD.FTZ R153, -R153, -RZ ;  /* 0x800000ff99999221 */ /* 0x000fe20000010100 */
[----:B------:R-:W-:Y:S01]  /*50d0*/  SHF.R.U32.HI R6, RZ, 0x8, R6 ;  /* 0x00000008ff067819 */ /* 0x000fe20000011606 */
[--C-:B------:R-:W-:Y:S01]  /*50e0*/  FFMA.FTZ R13, R13, UR7, -R73.reuse ;  /* 0x000000070d0d7c23 */ /* 0x100fe20008010849 */
[----:B------:R-:W-:Y:S01]  /*50f0*/  @!P3 FSEL R19, R19, -INF , !P2 ;  /* 0xff8000001313b808 */ /* 0x000fe20005000000 */
[----:B------:R-:W-:Y:S01]  /*5100*/  FFMA.FTZ R73, R17, UR7, -R73 ;  /* 0x0000000711497c23 */ /* 0x000fe20008010849 */
[----:B------:R-:W-:Y:S01]  /*5110*/  ISETP.LE.U32.AND P2, PT, R5, UR8, PT ;  /* 0x0000000805007c0c */ /* 0x000fe2000bf43070 */
[----:B------:R-:W4:Y:S01]  /*5120*/  MUFU.EX2 R161, R13 ;  /* 0x0000000d00a17308 */ /* 0x000f220000000800 */
[----:B------:R-:W-:Y:S02]  /*5130*/  LOP3.LUT R5, R4, 0xff, RZ, 0xc0, !PT ;  /* 0x000000ff04057812 */ /* 0x000fe400078ec0ff */
[----:B------:R-:W-:Y:S02]  /*5140*/  LOP3.LUT R68, R76, 0xff, RZ, 0xc0, !PT ;  /* 0x000000ff4c447812 */ /* 0x000fe400078ec0ff */
[----:B------:R-:W-:Y:S02]  /*5150*/  LOP3.LUT R6, R6, 0xffff, RZ, 0xc0, !PT ;  /* 0x0000ffff06067812 */ /* 0x000fe400078ec0ff */
[----:B------:R-:W-:Y:S03]  /*5160*/  LOP3.LUT R78, R83, R78, R228, 0x96, !PT ;  /* 0x0000004e534e7212 */ /* 0x000fe600078e96e4 */
[----:B------:R-:W4:Y:S01]  /*5170*/  MUFU.EX2 R164, R15 ;  /* 0x0000000f00a47308 */ /* 0x000f220000000800 */
[----:B------:R-:W-:Y:S02]  /*5180*/  @!P3 FSEL R14, R14, -INF , !P4 ;  /* 0xff8000000e0eb808 */ /* 0x000fe40006000000 */
[----:B------:R-:W-:Y:S01]  /*5190*/  ISETP.LE.U32.AND P6, PT, R5, UR8, PT ;  /* 0x0000000805007c0c */ /* 0x000fe2000bfc3070 */
[----:B--2---:R-:W-:Y:S01]  /*51a0*/  @!P2 FADD.FTZ R155, -R155, -RZ ;  /* 0x800000ff9b9ba221 */ /* 0x004fe20000010100 */
[----:B------:R-:W-:Y:S01]  /*51b0*/  ISETP.LE.U32.AND P4, PT, R68, UR8, PT ;  /* 0x0000000844007c0c */ /* 0x000fe2000bf83070 */
[--C-:B------:R-:W-:Y:S01]  /*51c0*/  FFMA.FTZ R14, R14, UR7, -R72.reuse ;  /* 0x000000070e0e7c23 */ /* 0x100fe20008010848 */
[----:B------:R-:W-:Y:S01]  /*51d0*/  ISETP.LE.U32.AND P1, PT, R6, UR8, PT ;  /* 0x0000000806007c0c */ /* 0x000fe2000bf23070 */
[----:B------:R-:W-:Y:S01]  /*51e0*/  FFMA.FTZ R72, R19, UR7, -R72 ;  /* 0x0000000713487c23 */ /* 0x000fe20008010848 */
[C---:B------:R-:W-:Y:S01]  /*51f0*/  LOP3.LUT R5, R78.reuse, 0xffff, RZ, 0xc0, !PT ;  /* 0x0000ffff4e057812 */ /* 0x040fe200078ec0ff */
[----:B------:R-:W2:Y:S01]  /*5200*/  MUFU.EX2 R165, R14 ;  /* 0x0000000e00a57308 */ /* 0x000ea20000000800 */
[----:B------:R-:W-:Y:S02]  /*5210*/  LOP3.LUT R4, R78, 0xff, RZ, 0xc0, !PT ;  /* 0x000000ff4e047812 */ /* 0x000fe400078ec0ff */
[----:B------:R-:W-:Y:S02]  /*5220*/  SHF.R.U32.HI R5, RZ, 0x8, R5 ;  /* 0x00000008ff057819 */ /* 0x000fe40000011605 */
[----:B------:R-:W-:Y:S01]  /*5230*/  ISETP.LE.U32.AND P2, PT, R4, UR8, PT ;  /* 0x0000000804007c0c */ /* 0x000fe2000bf43070 */
[----:B------:R-:W-:Y:S01]  /*5240*/  @!P6 FADD.FTZ R158, -R158, -RZ ;  /* 0x800000ff9e9ee221 */ /* 0x000fe20000010100 */
[----:B------:R-:W-:Y:S01]  /*5250*/  LOP3.LUT R5, R5, 0xffff, RZ, 0xc0, !PT ;  /* 0x0000ffff05057812 */ /* 0x000fe200078ec0ff */
[----:B---3--:R-:W-:Y:S01]  /*5260*/  @!P4 FADD.FTZ R157, -R157, -RZ ;  /* 0x800000ff9d9dc221 */ /* 0x008fe20000010100 */
[--C-:B------:R-:W-:Y:S01]  /*5270*/  SHF.R.U32.HI R4, RZ, 0x18, R78.reuse ;  /* 0x00000018ff047819 */ /* 0x100fe2000001164e */
[----:B------:R-:W-:Y:S01]  /*5280*/  @!P1 FADD.FTZ R156, -R156, -RZ ;  /* 0x800000ff9c9c9221 */ /* 0x000fe20000010100 */
[----:B------:R-:W-:Y:S01]  /*5290*/  ISETP.LE.U32.AND P6, PT, R5, UR8, PT ;  /* 0x0000000805007c0c */ /* 0x000fe2000bfc3070 */
[----:B------:R-:W3:Y:S01]  /*52a0*/  MUFU.EX2 R167, R16 ;  /* 0x0000001000a77308 */ /* 0x000ee20000000800 */
[----:B------:R-:W-:Y:S02]  /*52b0*/  F2FP.RELU.F16.F32.PACK_AB R6, R153, R152 ;  /* 0x000000989906723e */ /* 0x000fe400000008ff */
[----:B------:R-:W-:Y:S02]  /*52c0*/  F2FP.RELU.F16.F32.PACK_AB R5, R155, R154 ;  /* 0x0000009a9b05723e */ /* 0x000fe400000008ff */
[----:B------:R-:W-:Y:S01]  /*52d0*/  ISETP.LE.U32.AND P4, PT, R4, UR8, PT ;  /* 0x0000000804007c0c */ /* 0x000fe2000bf83070 */
[----:B------:R-:W-:Y:S01]  /*52e0*/  STS [R198+0x20000], R6 ;  /* 0x02000006c6007388 */ /* 0x000fe20000000800 */
[----:B------:R-:W-:Y:S03]  /*52f0*/  F2FP.RELU.F16.F32.PACK_AB R4, R156, R157 ;  /* 0x0000009d9c04723e */ /* 0x000fe600000008ff */
[----:B------:R-:W-:Y:S01]  /*5300*/  MUFU.EX2 R166, R73 ;  /* 0x0000004900a67308 */ /* 0x000fe20000000800 */
[----:B------:R-:W-:Y:S01]  /*5310*/  LOP3.LUT R7, R82, 0xffff, RZ, 0xc0, !PT ;  /* 0x0000ffff52077812 */ /* 0x000fe200078ec0ff */
[----:B------:R-:W-:Y:S01]  /*5320*/  STS [R198+0x20400], R5 ;  /* 0x02040005c6007388 */ /* 0x000fe20000000800 */
[----:B------:R-:W-:Y:S01]  /*5330*/  SHF.R.U32.HI R78, RZ, 0x10, R78 ;  /* 0x00000010ff4e7819 */ /* 0x000fe2000001164e */
[----:B-1----:R-:W-:Y:S01]  /*5340*/  @!P2 FADD.FTZ R160, -R160, -RZ ;  /* 0x800000ffa0a0a221 */ /* 0x002fe20000010100 */
[--C-:B------:R-:W-:Y:S02]  /*5350*/  SHF.R.U32.HI R8, RZ, 0x10, R82.reuse ;  /* 0x00000010ff087819 */ /* 0x100fe40000011652 */
[----:B------:R1:W-:Y:S01]  /*5360*/  STS [R199+0x20000], R4 ;  /* 0x02000004c7007388 */ /* 0x0003e20000000800 */
[----:B------:R-:W-:Y:S02]  /*5370*/  LOP3.LUT R78, R78, 0xff, RZ, 0xc0, !PT ;  /* 0x000000ff4e4e7812 */ /* 0x000fe400078ec0ff */
[----:B------:R-:W-:Y:S01]  /*5380*/  MUFU.EX2 R163, R18 ;  /* 0x0000001200a37308 */ /* 0x000fe20000000800 */
[----:B------:R-:W-:Y:S01]  /*5390*/  SHF.R.U32.HI R7, RZ, 0x8, R7 ;  /* 0x00000008ff077819 */ /* 0x000fe20000011607 */
[----:B----4-:R-:W-:Y:S01]  /*53a0*/  @!P6 FADD.FTZ R161, -R161, -RZ ;  /* 0x800000ffa1a1e221 */ /* 0x010fe20000010100 */
[----:B------:R-:W-:Y:S01]  /*53b0*/  LOP3.LUT R69, R82, 0xff, RZ, 0xc0, !PT ;  /* 0x000000ff52457812 */ /* 0x000fe200078ec0ff */
[----:B------:R-:W-:Y:S01]  /*53c0*/  @!P4 FADD.FTZ R164, -R164, -RZ ;  /* 0x800000ffa4a4c221 */ /* 0x000fe20000010100 */
[----:B------:R-:W-:Y:S02]  /*53d0*/  SHF.R.U32.HI R10, RZ, 0x18, R82 ;  /* 0x00000018ff0a7819 */ /* 0x000fe40000011652 */
[----:B------:R-:W-:Y:S03]  /*53e0*/  LOP3.LUT R8, R8, 0xff, RZ, 0xc0, !PT ;  /* 0x000000ff08087812 */ /* 0x000fe600078ec0ff */
[----:B------:R-:W4:Y:S01]  /*53f0*/  MUFU.EX2 R162, R72 ;  /* 0x0000004800a27308 */ /* 0x000f220000000800 */
[----:B------:R-:W-:Y:S02]  /*5400*/  ISETP.LE.U32.AND P5, PT, R78, UR8, PT ;  /* 0x000000084e007c0c */ /* 0x000fe4000bfa3070 */
[----:B------:R-:W-:Y:S02]  /*5410*/  LOP3.LUT R7, R7, 0xffff, RZ, 0xc0, !PT ;  /* 0x0000ffff07077812 */ /* 0x000fe400078ec0ff */
[----:B------:R-:W-:Y:S02]  /*5420*/  ISETP.LE.U32.AND P3, PT, R69, UR8, PT ;  /* 0x0000000845007c0c */ /* 0x000fe4000bf63070 */
[----:B------:R-:W-:Y:S02]  /*5430*/  ISETP.LE.U32.AND P0, PT, R10, UR8, PT ;  /* 0x000000080a007c0c */ /* 0x000fe4000bf03070 */
[----:B------:R-:W-:Y:S02]  /*5440*/  ISETP.LE.U32.AND P1, PT, R8, UR8, PT ;  /* 0x0000000808007c0c */ /* 0x000fe4000bf23070 */
[----:B------:R-:W-:Y:S02]  /*5450*/  ISETP.LE.U32.AND P2, PT, R7, UR8, PT ;  /* 0x0000000807007c0c */ /* 0x000fe4000bf43070 */
[----:B------:R-:W-:Y:S01]  /*5460*/  F2FP.RELU.F16.F32.PACK_AB R7, R161, R160 ;  /* 0x000000a0a107723e */ /* 0x000fe200000008ff */
[----:B--2---:R-:W-:Y:S01]  /*5470*/  @!P5 FADD.FTZ R165, -R165, -RZ ;  /* 0x800000ffa5a5d221 */ /* 0x004fe20000010100 */
[----:B-1----:R-:W-:Y:S02]  /*5480*/  F2FP.RELU.F16.F32.PACK_AB R4, R159, R158 ;  /* 0x0000009e9f04723e */ /* 0x002fe400000008ff */
[----:B------:R-:W-:Y:S01]  /*5490*/  ISETP.GT.AND P4, PT, R234, R211, PT ;  /* 0x000000d3ea00720c */ /* 0x000fe20003f84270 */
[----:B---3--:R-:W-:Y:S01]  /*54a0*/  @!P3 FADD.FTZ R167, -R167, -RZ ;  /* 0x800000ffa7a7b221 */ /* 0x008fe20000010100 */
[----:B------:R-:W-:Y:S01]  /*54b0*/  F2FP.RELU.F16.F32.PACK_AB R6, R164, R165 ;  /* 0x000000a5a406723e */ /* 0x000fe200000008ff */
[----:B------:R1:W-:Y:S01]  /*54c0*/  STS [R199+0x20400], R4 ;  /* 0x02040004c7007388 */ /* 0x0003e20000000800 */
[----:B----4-:R-:W-:Y:S01]  /*54d0*/  @!P0 FADD.FTZ R162, -R162, -RZ ;  /* 0x800000ffa2a28221 */ /* 0x010fe20000010100 */
[----:B------:R-:W-:Y:S01]  /*54e0*/  @!P1 FADD.FTZ R163, -R163, -RZ ;  /* 0x800000ffa3a39221 */ /* 0x000fe20000010100 */
[----:B------:R-:W-:Y:S01]  /*54f0*/  LEA R92, P0, R192, R214, 0x2 ;  /* 0x000000d6c05c7211 */ /* 0x000fe200078010ff */
[----:B------:R-:W-:Y:S01]  /*5500*/  @!P2 FADD.FTZ R166, -R166, -RZ ;  /* 0x800000ffa6a6a221 */ /* 0x000fe20000010100 */
[----:B------:R-:W-:Y:S01]  /*5510*/  STS [R197+0x20000], R7 ;  /* 0x02000007c5007388 */ /* 0x000fe20000000800 */
[----:B------:R-:W-:Y:S02]  /*5520*/  FSETP.GE.FTZ.AND P1, PT, R152, RZ, PT ;  /* 0x000000ff9800720b */ /* 0x000fe40003f36000 */
[----:B------:R-:W-:Y:S02]  /*5530*/  LEA.HI.X.SX32 R93, R192, R215, 0x2, P0 ;  /* 0x000000d7c05d7211 */ /* 0x000fe400000f16ff */
[----:B------:R-:W-:Y:S01]  /*5540*/  STS [R197+0x20400], R6 ;  /* 0x02040006c5007388 */ /* 0x000fe20000000800 */
[----:B------:R-:W-:Y:S02]  /*5550*/  F2FP.RELU.F16.F32.PACK_AB R5, R166, R167 ;  /* 0x000000a7a605723e */ /* 0x000fe400000008ff */
[----:B------:R-:W-:Y:S02]  /*5560*/  FSETP.GE.FTZ.AND P0, PT, R153, RZ, PT ;  /* 0x000000ff9900720b */ /* 0x000fe40003f16000 */
[----:B------:R-:W2:Y:S01]  /*5570*/  LDG.E R181, desc[UR14][R92.64] ;  /* 0x0000000e5cb57981 */ /* 0x000ea2000c1e1900 */
[----:B------:R-:W-:Y:S02]  /*5580*/  FSETP.GE.FTZ.AND P2, PT, R156, RZ, PT ;  /* 0x000000ff9c00720b */ /* 0x000fe40003f56000 */
[----:B------:R-:W-:Y:S02]  /*5590*/  FSETP.GE.FTZ.AND P3, PT, R157, RZ, PT ;  /* 0x000000ff9d00720b */ /* 0x000fe40003f76000 */
[----:B------:R-:W-:Y:S01]  /*55a0*/  STS [R212+0x20000], R5 ;  /* 0x02000005d4007388 */ /* 0x000fe20000000800 */
[----:B------:R-:W-:Y:S02]  /*55b0*/  FSETP.GE.FTZ.AND P6, PT, R154, RZ, PT ;  /* 0x000000ff9a00720b */ /* 0x000fe40003fd6000 */
[----:B------:R-:W-:Y:S02]  /*55c0*/  FSETP.GE.FTZ.AND P5, PT, R155, RZ, PT ;  /* 0x000000ff9b00720b */ /* 0x000fe40003fb6000 */
[----:B------:R3:W4:Y:S01]  /*55d0*/  LDG.E R215, desc[UR14][R92.64+0x20] ;  /* 0x0000200e5cd77981 */ /* 0x000722000c1e1900 */
[----:B-1----:R-:W-:Y:S05]  /*55e0*/  F2FP.RELU.F16.F32.PACK_AB R4, R162, R163 ;  /* 0x000000a3a204723e */ /* 0x002fea00000008ff */
[----:B------:R-:W-:Y:S05]  /*55f0*/  STS [R212+0x20400], R4 ;  /* 0x02040004d4007388 */ /* 0x000fea0000000800 */
[----:B------:R-:W-:Y:S05]  /*5600*/  LDSM.16.M88.4 R16, [R151+0xc000] ;  /* 0x00c000009710783b */ /* 0x000fea0000000200 */
[----:B------:R-:W1:Y:S05]  /*5610*/  LDSM.16.M88.4 R8, [R169+0x18000] ;  /* 0x01800000a908783b */ /* 0x000e6a0000000200 */
[----:B------:R-:W1:Y:S05]  /*5620*/  LDSM.16.M88.4 R68, [R169+0x18800] ;  /* 0x01880000a944783b */ /* 0x000e6a0000000200 */
[----:B------:R-:W-:Y:S05]  /*5630*/  LDSM.16.M88.4 R72, [R150+0xc000] ;  /* 0x00c000009648783b */ /* 0x000fea0000000200 */
[----:B------:R-:W1:Y:S05]  /*5640*/  LDSM.16.M88.4 R76, [R168+0x18000] ;  /* 0x01800000a84c783b */ /* 0x000e6a0000000200 */
[----:B------:R-:W1:Y:S05]  /*5650*/  LDSM.16.M88.4 R80, [R168+0x18800] ;  /* 0x01880000a850783b */ /* 0x000e6a0000000200 */
[----:B------:R-:W-:Y:S05]  /*5660*/  LDSM.16.M88.4 R84, [R149+0xc000] ;  /* 0x00c000009554783b */ /* 0x000fea0000000200 */
[----:B------:R-:W1:Y:S05]  /*5670*/  LDSM.16.M88.4 R88, [R3+0x18000] ;  /* 0x018000000358783b */ /* 0x000e6a0000000200 */
[----:B---3--:R-:W-:Y:S01]  /*5680*/  LDSM.16.M88.4 R92, [R148+0xc000] ;  /* 0x00c00000945c783b */ /* 0x008fe20000000200 */
[C---:B-1----:R-:W-:Y:S04]  /*5690*/  HMMA.16816.F32 R4, R16.reuse, R8, RZ ;  /* 0x000000081004723c */ /* 0x042fe800000018ff */
[----:B------:R-:W-:Y:S02]  /*56a0*/  LDSM.16.M88.4 R96, [R2+0x18000] ;  /* 0x018000000260783b */ /* 0x000fe40000000200 */
[C---:B------:R-:W-:Y:S06]  /*56b0*/  HMMA.16816.F32 R8, R16.reuse, R10, RZ ;  /* 0x0000000a1008723c */ /* 0x040fec00000018ff */
[C---:B------:R-:W-:Y:S06]  /*56c0*/  HMMA.16816.F32 R12, R16.reuse, R68, RZ ;  /* 0x00000044100c723c */ /* 0x040fec00000018ff */
[----:B------:R-:W-:Y:S01]  /*56d0*/  HMMA.16816.F32 R16, R16, R70, RZ ;  /* 0x000000461010723c */ /* 0x000fe200000018ff */
[----:B------:R-:W1:Y:S05]  /*56e0*/  LDSM.16.M88.4 R68, [R3+0x18800] ;  /* 0x018800000344783b */ /* 0x000e6a0000000200 */
[C---:B------:R-:W-:Y:S06]  /*56f0*/  HMMA.16816.F32 R4, R72.reuse, R76, R4 ;  /* 0x0000004c4804723c */ /* 0x040fec0000001804 */
[C---:B------:R-:W-:Y:S01]  /*5700*/  HMMA.16816.F32 R8, R72.reuse, R78, R8 ;  /* 0x0000004e4808723c */ /* 0x040fe20000001808 */
[----:B------:R-:W-:Y:S05]  /*5710*/  LDSM.16.M88.4 R76, [R151+0xe000] ;  /* 0x00e00000974c783b */ /* 0x000fea0000000200 */
[C---:B------:R-:W-:Y:S06]  /*5720*/  HMMA.16816.F32 R12, R72.reuse, R80, R12 ;  /* 0x00000050480c723c */ /* 0x040fec000000180c */
[----:B------:R-:W-:Y:S01]  /*5730*/  HMMA.16816.F32 R16, R72, R82, R16 ;  /* 0x000000524810723c */ /* 0x000fe20000001810 */
[----:B------:R-:W3:Y:S05]  /*5740*/  LDSM.16.M88.4 R72, [R2+0x18800] ;  /* 0x018800000248783b */ /* 0x000eea0000000200 */
[C---:B------:R-:W-:Y:S01]  /*5750*/  HMMA.16816.F32 R4, R84.reuse, R88, R4 ;  /* 0x000000585404723c */ /* 0x040fe20000001804 */
[----:B------:R-:W3:Y:S05]  /*5760*/  LDSM.16.M88.4 R80, [R169+0x1a000] ;  /* 0x01a00000a950783b */ /* 0x000eea0000000200 */
        /* <DEDUP_REMOVED lines=9> */
[C---:B---3--:R-:W-:Y:S06]  /*5800*/  HMMA.16816.F32 R12, R92.reuse, R72, R12 ;  /* 0x000000485c0c723c */ /* 0x048fec000000180c */
        /* <DEDUP_REMOVED lines=31> */
[----:B------:R-:W2:Y:S05]  /*5a00*/  LDSM.16.M88.4 R76, [R149+0x10000] ;  /* 0x01000000954c783b */ /* 0x000eaa0000000200 */
[C---:B------:R-:W-:Y:S01]  /*5a10*/  HMMA.16816.F32 R8, R84.reuse, R90, R8 ;  /* 0x0000005a5408723c */ /* 0x040fe20000001808 */
[----:B------:R-:W-:Y:S05]  /*5a20*/  LDSM.16.M88.4 R88, [R2+0x1c000] ;  /* 0x01c000000258783b */ /* 0x000fea0000000200 */
[C---:B-1----:R-:W-:Y:S06]  /*5a30*/  HMMA.16816.F32 R12, R84.reuse, R68, R12 ;  /* 0x00000044540c723c */ /* 0x042fec000000180c */
[----:B------:R-:W-:Y:S01]  /*5a40*/  HMMA.16816.F32 R16, R84, R70, R16 ;  /* 0x000000465410723c */ /* 0x000fe20000001810 */
[----:B------:R-:W1:Y:S05]  /*5a50*/  LDSM.16.M88.4 R68, [R3+0x1c800] ;  /* 0x01c800000344783b */ /* 0x000e6a0000000200 */
[C---:B------:R-:W-:Y:S01]  /*5a60*/  HMMA.16816.F32 R4, R92.reuse, R96, R4 ;  /* 0x000000605c04723c */ /* 0x040fe20000001804 */
[----:B------:R-:W4:Y:S05]  /*5a70*/  LDSM.16.M88.4 R84, [R148+0x10000] ;  /* 0x010000009454783b */ /* 0x000f2a0000000200 */
[C---:B------:R-:W-:Y:S06]  /*5a80*/  HMMA.16816.F32 R8, R92.reuse, R98, R8 ;  /* 0x000000625c08723c */ /* 0x040fec0000001808 */
[C---:B---3--:R-:W-:Y:S06]  /*5a90*/  HMMA.16816.F32 R12, R92.reuse, R72, R12 ;  /* 0x000000485c0c723c */ /* 0x048fec000000180c */
[----:B------:R-:W-:Y:S01]  /*5aa0*/  HMMA.16816.F32 R16, R92, R74, R16 ;  /* 0x0000004a5c10723c */ /* 0x000fe20000001810 */
[----:B------:R-:W3:Y:S05]  /*5ab0*/  LDSM.16.M88.4 R72, [R2+0x1c800] ;  /* 0x01c800000248783b */ /* 0x000eea0000000200 */
[C---:B--2---:R-:W-:Y:S06]  /*5ac0*/  HMMA.16816.F32 R4, R76.reuse, R80, R4 ;  /* 0x000000504c04723c */ /* 0x044fec0000001804 */
[C---:B------:R-:W-:Y:S06]  /*5ad0*/  HMMA.16816.F32 R8, R76.reuse, R82, R8 ;  /* 0x000000524c08723c */ /* 0x040fec0000001808 */
[C---:B-1----:R-:W-:Y:S06]  /*5ae0*/  HMMA.16816.F32 R12, R76.reuse, R68, R12 ;  /* 0x000000444c0c723c */ /* 0x042fec000000180c */
[----:B------:R-:W-:Y:S06]  /*5af0*/  HMMA.16816.F32 R16, R76, R70, R16 ;  /* 0x000000464c10723c */ /* 0x000fec0000001810 */
[C---:B----4-:R-:W-:Y:S06]  /*5b00*/  HMMA.16816.F32 R4, R84.reuse, R88, R4 ;  /* 0x000000585404723c */ /* 0x050fec0000001804 */
[C---:B------:R-:W-:Y:S06]  /*5b10*/  HMMA.16816.F32 R8, R84.reuse, R90, R8 ;  /* 0x0000005a5408723c */ /* 0x040fec0000001808 */
[C---:B---3--:R-:W-:Y:S06]  /*5b20*/  HMMA.16816.F32 R12, R84.reuse, R72, R12 ;  /* 0x00000048540c723c */ /* 0x048fec000000180c */
[----:B------:R-:W-:Y:S06]  /*5b30*/  HMMA.16816.F32 R16, R84, R74, R16 ;  /* 0x0000004a5410723c */ /* 0x000fec0000001810 */
[C---:B------:R-:W-:Y:S01]  /*5b40*/  FADD.FTZ R5, -R181.reuse, R5 ;  /* 0x00000005b5057221 */ /* 0x040fe20000010100 */
        /* <DEDUP_REMOVED lines=8> */
[-C--:B------:R-:W-:Y:S01]  /*5bd0*/  FSEL R9, R9, R181.reuse, P2 ;  /* 0x000000b509097208 */ /* 0x080fe20001000000 */
[C---:B------:R-:W-:Y:S01]  /*5be0*/  FADD.FTZ R12, -R181.reuse, R12 ;  /* 0x0000000cb50c7221 */ /* 0x040fe20000010100 */
[----:B------:R-:W-:Y:S01]  /*5bf0*/  FSETP.GE.FTZ.AND P1, PT, R160, RZ, PT ;  /* 0x000000ffa000720b */ /* 0x000fe20003f36000 */
[----:B------:R-:W-:Y:S01]  /*5c00*/  FADD.FTZ R13, -R181, R13 ;  /* 0x0000000db50d7221 */ /* 0x000fe20000010100 */
[----:B------:R-:W-:Y:S01]  /*5c10*/  FSETP.GE.FTZ.AND P2, PT, R161, RZ, PT ;  /* 0x000000ffa100720b */ /* 0x000fe20003f56000 */
[----:B------:R-:W-:Y:S01]  /*5c20*/  FMUL.FTZ R4, R152, R4 ;  /* 0x0000000498047220 */ /* 0x000fe20000410000 */
[-C--:B------:R-:W-:Y:S01]  /*5c30*/  FSEL R8, R8, R181.reuse, P3 ;  /* 0x000000b508087208 */ /* 0x080fe20001800000 */
[----:B------:R-:W-:Y:S01]  /*5c40*/  FADD.FTZ R16, -R181, R16 ;  /* 0x00000010b5107221 */ /* 0x000fe20000010100 */
[----:B------:R-:W-:Y:S01]  /*5c50*/  FSEL R12, R12, R181, P1 ;  /* 0x000000b50c0c7208 */ /* 0x000fe20000800000 */
[----:B------:R-:W-:Y:S01]  /*5c60*/  FMUL.FTZ R9, R156, R9 ;  /* 0x000000099c097220 */ /* 0x000fe20000410000 */
[----:B------:R-:W-:Y:S01]  /*5c70*/  FSEL R13, R13, R181, P2 ;  /* 0x000000b50d0d7208 */ /* 0x000fe20001000000 */
[----:B------:R-:W-:Y:S01]  /*5c80*/  FMUL.FTZ R8, R157, R8 ;  /* 0x000000089d087220 */ /* 0x000fe20000410000 */
[----:B------:R-:W-:Y:S01]  /*5c90*/  FSETP.GE.FTZ.AND P1, PT, R167, RZ, PT ;  /* 0x000000ffa700720b */ /* 0x000fe20003f36000 */
[----:B------:R-:W-:Y:S01]  /*5ca0*/  FMUL.FTZ R12, R160, R12 ;  /* 0x0000000ca00c7220 */ /* 0x000fe20000410000 */
[----:B------:R-:W-:Y:S01]  /*5cb0*/  F2FP.F16.F32.PACK_AB R4, R5, R4 ;  /* 0x000000040504723e */ /* 0x000fe200000000ff */
[----:B------:R-:W-:Y:S01]  /*5cc0*/  FMUL.FTZ R13, R161, R13 ;  /* 0x0000000da10d7220 */ /* 0x000fe20000410000 */
[----:B------:R-:W-:Y:S01]  /*5cd0*/  FSEL R16, R16, R181, P1 ;  /* 0x000000b510107208 */ /* 0x000fe20000800000 */
[----:B------:R-:W-:Y:S01]  /*5ce0*/  @P0 FADD.FTZ R181, -R181, R17 ;  /* 0x00000011b5b50221 */ /* 0x000fe20000010100 */
[----:B------:R-:W-:Y:S01]  /*5cf0*/  F2FP.F16.F32.PACK_AB R8, R9, R8 ;  /* 0x000000080908723e */ /* 0x000fe200000000ff */
[----:B------:R-:W-:Y:S01]  /*5d00*/  FADD.FTZ R68, -R215, R7 ;  /* 0x00000007d7447221 */ /* 0x000fe20000010100 */
[----:B------:R-:W-:Y:S01]  /*5d10*/  F2FP.F16.F32.PACK_AB R12, R13, R12 ;  /* 0x0000000c0d0c723e */ /* 0x000fe200000000ff */
[----:B------:R-:W-:Y:S01]  /*5d20*/  FMUL.FTZ R167, R167, R16 ;  /* 0x00000010a7a77220 */ /* 0x000fe20000410000 */
        /* <DEDUP_REMOVED lines=14> */
[----:B------:R-:W-:Y:S02]  /*5e10*/  LEA R70, P0, R9, R248, 0x1 ;  /* 0x000000f809467211 */ /* 0x000fe400078008ff */
[----:B------:R-:W-:Y:S02]  /*5e20*/  LEA R13, P3, R7, R9, 0x5 ;  /* 0x00000009070d7211 */ /* 0x000fe400078628ff */
[-C--:B------:R-:W-:Y:S02]  /*5e30*/  LEA.HI.X.SX32 R71, R9, R249.reuse, 0x1, P0 ;  /* 0x000000f909477211 */ /* 0x080fe400000f0eff */
[----:B------:R-:W-:Y:S02]  /*5e40*/  ISETP.GE.AND P0, PT, R188, UR4, PT ;  /* 0x00000004bc007c0c */ /* 0x000fe4000bf06270 */
[----:B------:R-:W-:Y:S04]  /*5e50*/  SHF.R.S32.HI R16, RZ, 0x1f, R9 ;  /* 0x0000001fff107819 */ /* 0x000fe80000011409 */
[----:B--2---:R-:W-:Y:S02]  /*5e60*/  LEA.HI.X R16, R7, R16, R5, 0x5, P3 ;  /* 0x0000001007107211 */ /* 0x004fe400018f2c05 */
[CC--:B------:R-:W-:Y:S04]  /*5e70*/  @!P2 LEA R72, P3, R13.reuse, R248.reuse, 0x1 ;  /* 0x000000f80d48a211 */ /* 0x0c0fe800078608ff */
[CC--:B------:R-:W-:Y:S01]  /*5e80*/  @!P2 LEA.HI.X R73, R13.reuse, R249.reuse, R16, 0x1, P3 ;  /* 0x000000f90d49a211 */ /* 0x0c0fe200018f0c10 */
[----:B------:R1:W-:Y:S01]  /*5e90*/  @P0 STS [R233], RZ ;  /* 0x000000ffe9000388 */ /* 0x0003e20000000800 */
[C---:B------:R-:W-:Y:S01]  /*5ea0*/  @!P1 LEA R74, P3, R13.reuse, R248, 0x1 ;  /* 0x000000f80d4a9211 */ /* 0x040fe200078608ff */
[----:B------:R-:W-:Y:S02]  /*5eb0*/  IMAD.MOV.U32 R248, RZ, RZ, R70 ;  /* 0x000000fffff87224 */ /* 0x000fe400078e0046 */
[----:B------:R1:W-:Y:S01]  /*5ec0*/  @P0 STS [R233+0x4], RZ ;  /* 0x000004ffe9000388 */ /* 0x0003e20000000800 */
[----:B------:R-:W-:Y:S01]  /*5ed0*/  @!P1 LEA.HI.X R75, R13, R249, R16, 0x1, P3 ;  /* 0x000000f90d4b9211 */ /* 0x000fe200018f0c10 */
[----:B------:R-:W-:Y:S01]  /*5ee0*/  IMAD.MOV.U32 R249, RZ, RZ, R71 ;  /* 0x000000fffff97224 */ /* 0x000fe200078e0047 */
[C---:B------:R-:W-:Y:S01]  /*5ef0*/  @!P0 LEA R76, P3, R7.reuse, R70, 0x6 ;  /* 0x00000046074c8211 */ /* 0x040fe200078630ff */
[----:B------:R1:W-:Y:S03]  /*5f00*/  @P0 STS [R233+0x8], RZ ;  /* 0x000008ffe9000388 */ /* 0x0003e60000000800 */
[----:B------:R-:W-:Y:S01]  /*5f10*/  @!P0 LEA.HI.X R77, R7, R71, R5, 0x6, P3 ;  /* 0x00000047074d8211 */ /* 0x000fe200018f3405 */
        /* <DEDUP_REMOVED lines=46> */
.L_x_717:
[C---:B------:R-:W-:Y:S01]  /*6200*/  FADD.FTZ R10, -R215.reuse, R10 ;  /* 0x0000000ad70a7221 */ /* 0x040fe20000010100 */
[----:B------:R-:W-:Y:S01]  /*6210*/  FSETP.GE.FTZ.AND P0, PT, R158, RZ, PT ;  /* 0x000000ff9e00720b */ /* 0x000fe20003f16000 */
[C---:B------:R-:W-:Y:S01]  /*6220*/  FADD.FTZ R11, -R215.reuse, R11 ;  /* 0x0000000bd70b7221 */ /* 0x040fe20000010100 */
[-C--:B------:R-:W-:Y:S01]  /*6230*/  FSEL R6, R6, R215.reuse, P6 ;  /* 0x000000d706067208 */ /* 0x080fe20003000000 */
[C---:B------:R-:W-:Y:S01]  /*6240*/  FADD.FTZ R14, -R215.reuse, R14 ;  /* 0x0000000ed70e7221 */ /* 0x040fe20000010100 */
[-C--:B------:R-:W-:Y:S01]  /*6250*/  FSEL R10, R10, R215.reuse, P0 ;  /* 0x000000d70a0a7208 */ /* 0x080fe20000000000 */
[C---:B------:R-:W-:Y:S01]  /*6260*/  FADD.FTZ R15, -R215.reuse, R15 ;  /* 0x0000000fd70f7221 */ /* 0x040fe20000010100 */
[-C--:B------:R-:W-:Y:S01]  /*6270*/  FSEL R68, R68, R215.reuse, P5 ;  /* 0x000000d744447208 */ /* 0x080fe20002800000 */
[----:B------:R-:W-:Y:S01]  /*6280*/  FMUL.FTZ R6, R154, R6 ;  /* 0x000000069a067220 */ /* 0x000fe20000410000 */
[----:B------:R-:W-:Y:S01]  /*6290*/  FSETP.GE.FTZ.AND P0, PT, R162, RZ, PT ;  /* 0x000000ffa200720b */ /* 0x000fe20003f16000 */
[----:B------:R-:W-:Y:S01]  /*62a0*/  FADD.FTZ R18, -R215, R18 ;  /* 0x00000012d7127221 */ /* 0x000fe20000010100 */
[----:B------:R-:W-:Y:S01]  /*62b0*/  FSETP.GE.FTZ.AND P1, PT, R159, RZ, PT ;  /* 0x000000ff9f00720b */ /* 0x000fe20003f36000 */
[----:B------:R-:W-:Y:S01]  /*62c0*/  FMUL.FTZ R68, R155, R68 ;  /* 0x000000449b447220 */ /* 0x000fe20000410000 */
[----:B------:R-:W-:Y:S01]  /*62d0*/  FSETP.GE.FTZ.AND P3, PT, R165, RZ, PT ;  /* 0x000000ffa500720b */ /* 0x000fe20003f76000 */
[----:B------:R-:W-:Y:S01]  /*62e0*/  FMUL.FTZ R10, R158, R10 ;  /* 0x0000000a9e0a7220 */ /* 0x000fe20000410000 */
[-C--:B------:R-:W-:Y:S01]  /*62f0*/  FSEL R11, R11, R215.reuse, P1 ;  /* 0x000000d70b0b7208 */ /* 0x080fe20000800000 */
[----:B------:R-:W-:Y:S01]  /*6300*/  STS [R198+0x1e000], R4 ;  /* 0x01e00004c6007388 */ /* 0x000fe20000000800 */
[----:B------:R-:W-:Y:S02]  /*6310*/  FSETP.GE.FTZ.AND P2, PT, R164, RZ, PT ;  /* 0x000000ffa400720b */ /* 0x000fe40003f56000 */
[----:B------:R-:W-:Y:S01]  /*6320*/  FSEL R14, R14, R215, P3 ;  /* 0x000000d70e0e7208 */ /* 0x000fe20001800000 */
[----:B------:R-:W-:Y:S01]  /*6330*/  FMUL.FTZ R11, R159, R11 ;  /* 0x0000000b9f0b7220 */ /* 0x000fe20000410000 */
[----:B------:R-:W-:Y:S02]  /*6340*/  FSEL R15, R15, R215, P2 ;  /* 0x000000d70f0f7208 */ /* 0x000fe40001000000 */
[----:B------:R-:W-:Y:S01]  /*6350*/  FSETP.GE.FTZ.AND P1, PT, R163, RZ, PT ;  /* 0x000000ffa300720b */ /* 0x000fe20003f36000 */
[----:B------:R-:W-:Y:S01]  /*6360*/  FMUL.FTZ R14, R165, R14 ;  /* 0x0000000ea50e7220 */ /* 0x000fe20000410000 */
[----:B------:R-:W-:Y:S01]  /*6370*/  F2FP.F16.F32.PACK_AB R6, R68, R6 ;  /* 0x000000064406723e */ /* 0x000fe200000000ff */
[----:B------:R-:W-:Y:S01]  /*6380*/  FMUL.FTZ R15, R164, R15 ;  /* 0x0000000fa40f7220 */ /* 0x000fe20000410000 */
[----:B------:R-:W-:Y:S01]  /*6390*/  FSEL R18, R18, R215, P1 ;  /* 0x000000d712127208 */ /* 0x000fe20000800000 */
[----:B------:R-:W-:Y:S01]  /*63a0*/  @P0 FADD.FTZ R215, -R215, R19 ;  /* 0x00000013d7d70221 */ /* 0x000fe20000010100 */
[----:B------:R-:W-:Y:S01]  /*63b0*/  F2FP.F16.F32.PACK_AB R10, R11, R10 ;  /* 0x0000000a0b0a723e */ /* 0x000fe200000000ff */
[----:B------:R-:W-:Y:S01]  /*63c0*/  STS [R198+0x1e400], R6 ;  /* 0x01e40006c6007388 */ /* 0x000fe20000000800 */
[----:B------:R-:W-:Y:S01]  /*63d0*/  F2FP.F16.F32.PACK_AB R14, R15, R14 ;  /* 0x0000000e0f0e723e */ /* 0x000fe200000000ff */
[----:B------:R-:W-:Y:S01]  /*63e0*/  FMUL.FTZ R18, R163, R18 ;  /* 0x00000012a3127220 */ /* 0x000fe20000410000 */
[----:B------:R-:W-:Y:S01]  /*63f0*/  FMUL.FTZ R162, R162, R215 ;  /* 0x000000d7a2a27220 */ /* 0x000fe20000410000 */
[----:B------:R-:W-:Y:S01]  /*6400*/  STS [R199+0x1e000], R8 ;  /* 0x01e00008c7007388 */ /* 0x000fe20000000800 */
[----:B------:R-:W-:Y:S01]  /*6410*/  F2FP.F16.F32.PACK_AB R166, R166, R167 ;  /* 0x000000a7a6a6723e */ /* 0x000fe200000000ff */
[----:B------:R-:W-:Y:S01]  /*6420*/  IMAD R215, R205, UR6, RZ ;  /* 0x00000006cdd77c24 */ /* 0x000fe2000f8e02ff */
[----:B------:R-:W-:Y:S01]  /*6430*/  LEA R181, R179, UR5, 0x1 ;  /* 0x00000005b3b57c11 */ /* 0x000fe2000f8e08ff */
[----:B------:R-:W-:Y:S01]  /*6440*/  STS [R199+0x1e400], R10 ;  /* 0x01e4000ac7007388 */ /* 0x000fe20000000800 */
[----:B------:R-:W-:Y:S03]  /*6450*/  F2FP.F16.F32.PACK_AB R18, R162, R18 ;  /* 0x00000012a212723e */ /* 0x000fe600000000ff */
[----:B------:R-:W-:Y:S04]  /*6460*/  STS [R197+0x1e000], R12 ;  /* 0x01e0000cc5007388 */ /* 0x000fe80000000800 */
[----:B------:R-:W-:Y:S04]  /*6470*/  STS [R197+0x1e400], R14 ;  /* 0x01e4000ec5007388 */ /* 0x000fe80000000800 */
[----:B------:R-:W-:Y:S04]  /*6480*/  STS [R212+0x1e000], R166 ;  /* 0x01e000a6d4007388 */ /* 0x000fe80000000800 */
[----:B------:R-:W-:Y:S01]  /*6490*/  STS [R212+0x1e400], R18 ;  /* 0x01e40012d4007388 */ /* 0x000fe20000000800 */
[----:B------:R-:W-:Y:S06]  /*64a0*/  BAR.SYNC.DEFER_BLOCKING 0x0 ;  /* 0x0000000000007b1d */ /* 0x000fec0000010000 */
[----:B------:R-:W-:Y:S04]  /*64b0*/  LDSM.16.MT88.4 R4, [R178+0x20000] ;  /* 0x02000000b204783b */ /* 0x000fe80000004200 */
[----:B------:R-:W2:Y:S04]  /*64c0*/  LDSM.16.MT88.4 R8, [R181+0xc000] ;  /* 0x00c00000b508783b */ /* 0x000ea80000004200 */
[----:B------:R-:W3:Y:S04]  /*64d0*/  LDSM.16.MT88.4 R12, [R0+0x20000] ;  /* 0x02000000000c783b */ /* 0x000ee80000004200 */
[----:B------:R-:W4:Y:S04]  /*64e0*/  LDSM.16.MT88.4 R16, [R181+0xe000] ;  /* 0x00e00000b510783b */ /* 0x000f280000004200 */
[----:B-1----:R-:W1:Y:S04]  /*64f0*/  LDSM.16.MT88.4 R68, [R181+0x10000] ;  /* 0x01000000b544783b */ /* 0x002e680000004200 */
[----:B------:R-:W-:Y:S04]  /*6500*/  LDSM.16.MT88.4 R72, [R178+0x20800] ;  /* 0x02080000b248783b */ /* 0x000fe80000004200 */
[----:B------:R-:W5:Y:S04]  /*6510*/  LDSM.16.MT88.4 R76, [R181+0xc800] ;  /* 0x00c80000b54c783b */ /* 0x000f680000004200 */
[----:B------:R-:W5:Y:S04]  /*6520*/  LDSM.16.MT88.4 R80, [R0+0x20800] ;  /* 0x020800000050783b */ /* 0x000f680000004200 */
[----:B------:R-:W5:Y:S04]  /*6530*/  LDSM.16.MT88.4 R84, [R181+0xe800] ;  /* 0x00e80000b554783b */ /* 0x000f680000004200 */
[----:B------:R-:W5:Y:S01]  /*6540*/  LDSM.16.MT88.4 R88, [R181+0x10800] ;  /* 0x01080000b558783b */ /* 0x000f620000004200 */
[-C--:B--2---:R-:W-:Y:S06]  /*6550*/  HMMA.16816.F32 R20, R4, R8.reuse, R20 ;  /* 0x000000080414723c */ /* 0x084fec0000001814 */
        /* <DEDUP_REMOVED lines=9> */
[-C--:B-1----:R-:W-:Y:S06]  /*65f0*/  HMMA.16816.F32 R52, R4, R68.reuse, R52 ;  /* 0x000000440434723c */ /* 0x082fec0000001834 */
        /* <DEDUP_REMOVED lines=104> */
.L_x_718:
        /* <DEDUP_REMOVED lines=8> */
[----:B------:R-:W4:Y:S01]  /*6d00*/  LDSM.16.MT88.4 R164, [R181+0x14800] ;  /* 0x01480000b5a4783b */ /* 0x000f220000004200 */
[-C--:B---3--:R-:W-:Y:S06]  /*6d10*/  HMMA.16816.F32 R4, R96, R16.reuse, RZ ;  /* 0x000000106004723c */ /* 0x088fec00000018ff */
        /* <DEDUP_REMOVED lines=22> */
[-C--:B-1----:R-:W-:Y:S06]  /*6e80*/  HMMA.16816.F32 R84, R152, R148.reuse, R84 ;  /* 0x000000949854723c */ /* 0x082fec0000001854 */
[C---:B------:R-:W-:Y:S06]  /*6e90*/  HMMA.16816.F32 R88, R160.reuse, R148, R88 ;  /* 0x00000094a058723c */ /* 0x040fec0000001858 */
[-C--:B------:R-:W-:Y:S01]  /*6ea0*/  HMMA.16816.F32 R92, R160, R150.reuse, R92 ;  /* 0x00000096a05c723c */ /* 0x080fe2000000185c */
[----:B------:R-:W1:Y:S05]  /*6eb0*/  LDSM.16.MT88.4 R160, [R181+0x13000] ;  /* 0x01300000b5a0783b */ /* 0x000e6a0000004200 */
[----:B------:R-:W-:Y:S01]  /*6ec0*/  HMMA.16816.F32 R96, R152, R150, R96 ;  /* 0x000000969860723c */ /* 0x000fe20000001860 */
[----:B------:R-:W2:Y:S04]  /*6ed0*/  LDSM.16.MT88.4 R148, [R181+0x15000] ;  /* 0x01500000b594783b */ /* 0x000ea80000004200 */
[----:B------:R-:W3:Y:S01]  /*6ee0*/  LDSM.16.MT88.4 R152, [R181+0x17000] ;  /* 0x01700000b598783b */ /* 0x000ee20000004200 */
        /* <DEDUP_REMOVED lines=9> */
[----:B------:R-:W1:Y:S05]  /*6f80*/  LDSM.16.M88.4 R148, [R171] ;  /* 0x00000000ab94783b */ /* 0x000e6a0000000200 */
[-C--:B---3--:R-:W-:Y:S06]  /*6f90*/  HMMA.16816.F32 R84, R156, R152.reuse, R84 ;  /* 0x000000989c54723c */ /* 0x088fec0000001854 */
[C---:B------:R-:W-:Y:S06]  /*6fa0*/  HMMA.16816.F32 R88, R164.reuse, R152, R88 ;  /* 0x00000098a458723c */ /* 0x040fec0000001858 */
[-C--:B------:R-:W-:Y:S01]  /*6fb0*/  HMMA.16816.F32 R92, R164, R154.reuse, R92 ;  /* 0x0000009aa45c723c */ /* 0x080fe2000000185c */
[----:B------:R-:W2:Y:S05]  /*6fc0*/  LDSM.16.M88.4 R164, [R171+0x1000] ;  /* 0x00100000aba4783b */ /* 0x000eaa0000000200 */
[----:B------:R-:W-:Y:S01]  /*6fd0*/  HMMA.16816.F32 R96, R156, R154, R96 ;  /* 0x0000009a9c60723c */ /* 0x000fe20000001860 */
[----:B------:R-:W3:Y:S04]  /*6fe0*/  LDSM.16.MT88.4 R152, [R181+0x15800] ;  /* 0x01580000b598783b */ /* 0x000ee80000004200 */
[----:B------:R-:W4:Y:S01]  /*6ff0*/  LDSM.16.MT88.4 R156, [R181+0x17800] ;  /* 0x01780000b59c783b */ /* 0x000f220000004200 */
[-C--:B-1----:R-:W-:Y:S06]  /*7000*/  HMMA.16816.F32 R4, R148, R160.reuse, R4 ;  /* 0x000000a09404723c */ /* 0x082fec0000001804 */
[C---:B--2---:R-:W-:Y:S06]  /*7010*/  HMMA.16816.F32 R8, R164.reuse, R160, R8 ;  /* 0x000000a0a408723c */ /* 0x044fec0000001808 */
[-C--:B------:R-:W-:Y:S06]  /*7020*/  HMMA.16816.F32 R12, R164, R162.reuse, R12 ;  /* 0x000000a2a40c723c */ /* 0x080fec000000180c */
[C---:B------:R-:W-:Y:S06]  /*7030*/  HMMA.16816.F32 R16, R148.reuse, R162, R16 ;  /* 0x000000a29410723c */ /* 0x040fec0000001810 */
[-C--:B---3--:R-:W-:Y:S06]  /*7040*/  HMMA.16816.F32 R68, R148, R152.reuse, R68 ;  /* 0x000000989444723c */ /* 0x088fec0000001844 */
[C---:B------:R-:W-:Y:S06]  /*7050*/  HMMA.16816.F32 R72, R164.reuse, R152, R72 ;  /* 0x00000098a448723c */ /* 0x040fec0000001848 */
[-C--:B------:R-:W-:Y:S05]  /*7060*/  HMMA.16816.F32 R76, R164, R154.reuse, R76 ;  /* 0x0000009aa44c723c */ /* 0x080fea000000184c */
[----:B------:R-:W-:Y:S01]  /*7070*/  @P4 IADD3 R152, P0, R250, -0x100, RZ ;  /* 0xffffff00fa984810 */ /* 0x000fe20007f1e0ff */
[C---:B------:R-:W-:Y:S05]  /*7080*/  HMMA.16816.F32 R80, R148.reuse, R154, R80 ;  /* 0x0000009a9450723c */ /* 0x040fea0000001850 */
[----:B------:R-:W-:Y:S01]  /*7090*/  @P4 IADD3.X R153, R251, -0x1, RZ, P0, !PT ;  /* 0xfffffffffb994810 */ /* 0x000fe200007fe4ff */
[-C--:B----4-:R-:W-:Y:S05]  /*70a0*/  HMMA.16816.F32 R84, R148, R156.reuse, R84 ;  /* 0x0000009c9454723c */ /* 0x090fea0000001854 */
[----:B------:R-:W-:Y:S01]  /*70b0*/  @P4 IMAD.MOV.U32 R250, RZ, RZ, R152 ;  /* 0x000000fffffa4224 */ /* 0x000fe200078e0098 */
[C---:B------:R-:W-:Y:S05]  /*70c0*/  HMMA.16816.F32 R88, R164.reuse, R156, R88 ;  /* 0x0000009ca458723c */ /* 0x040fea0000001858 */
[----:B------:R-:W-:Y:S01]  /*70d0*/  @P4 IMAD.MOV.U32 R251, RZ, RZ, R153 ;  /* 0x000000fffffb4224 */ /* 0x000fe200078e0099 */
[-C--:B------:R-:W-:Y:S05]  /*70e0*/  HMMA.16816.F32 R92, R164, R158.reuse, R92 ;  /* 0x0000009ea45c723c */ /* 0x080fea000000185c */
[----:B------:R-:W-:Y:S01]  /*70f0*/  @P4 IMAD.WIDE R154, R192, 0x4, R250 ;  /* 0x00000004c09a4825 */ /* 0x000fe200078e02fa */
[----:B------:R-:W-:Y:S04]  /*7100*/  HMMA.16816.F32 R96, R148, R158, R96 ;  /* 0x0000009e9460723c */ /* 0x000fe80000001860 */
[----:B------:R-:W5:Y:S01]  /*7110*/  @P4 LDG.E R231, desc[UR14][R154.64] ;  /* 0x0000000e9ae74981 */ /* 0x000f62000c1e1900 */
[C---:B------:R-:W-:Y:S02]  /*7120*/  IMAD.SHL.U32 R153, R215.reuse, 0x8, RZ ;  /* 0x00000008d7997824 */ /* 0x040fe400078e00ff */
[C---:B------:R-:W-:Y:S01]  /*7130*/  IMAD.SHL.U32 R152, R215.reuse, 0x10, RZ ;  /* 0x00000010d7987824 */ /* 0x040fe200078e00ff */
[----:B------:R1:W5:Y:S03]  /*7140*/  @P4 LDG.E R232, desc[UR14][R154.64+0x20] ;  /* 0x0000200e9ae84981 */ /* 0x000366000c1e1900 */
[----:B------:R-:W-:Y:S01]  /*7150*/  IMAD R148, R215, 0x18, RZ ;  /* 0x00000018d7947824 */ /* 0x000fe200078e02ff */
[----:B------:R2:W-:Y:S01]  /*7160*/  REDG.E.ADD.F32.FTZ.RN.STRONG.GPU desc[UR14][R244.64], R4 ;  /* 0x00000004f40079a6 */ /* 0x0005e2000c10f38e */
[CC--:B------:R-:W-:Y:S04]  /*7170*/  LEA R158, P1, R152.reuse, R244.reuse, 0x2 ;  /* 0x000000f4989e7211 */ /* 0x0c0fe800078210ff */
[-C--:B------:R-:W-:Y:S02]  /*7180*/  LEA.HI.X.SX32 R159, R152, R245.reuse, 0x2, P1 ;  /* 0x000000f5989f7211 */ /* 0x080fe400008f16ff */
[CC--:B-1----:R-:W-:Y:S04]  /*7190*/  LEA R154, P0, R153.reuse, R244.reuse, 0x2 ;  /* 0x000000f4999a7211 */ /* 0x0c2fe800078010ff */
[-C--:B------:R-:W-:Y:S01]  /*71a0*/  LEA.HI.X.SX32 R155, R153, R245.reuse, 0x2, P0 ;  /* 0x000000f5999b7211 */ /* 0x080fe200000f16ff */
[C---:B--2---:R-:W-:Y:S01]  /*71b0*/  IMAD.SHL.U32 R4, R215.reuse, 0x20, RZ ;  /* 0x00000020d7047824 */ /* 0x044fe200078e00ff */
[-C--:B------:R-:W-:Y:S03]  /*71c0*/  LEA R156, P0, R148, R244.reuse, 0x2 ;  /* 0x000000f4949c7211 */ /* 0x080fe600078010ff */
[----:B------:R1:W-:Y:S01]  /*71d0*/  REDG.E.ADD.F32.FTZ.RN.STRONG.GPU desc[UR14][R154.64], R5 ;  /* 0x000000059a0079a6 */ /* 0x0003e2000c10f38e */
[-C--:B------:R-:W-:Y:S03]  /*71e0*/  LEA R150, P1, R4, R244.reuse, 0x2 ;  /* 0x000000f404967211 */ /* 0x080fe600078210ff */
[----:B------:R2:W-:Y:S01]  /*71f0*/  REDG.E.ADD.F32.FTZ.RN.STRONG.GPU desc[UR14][R158.64], R6 ;  /* 0x000000069e0079a6 */ /* 0x0005e2000c10f38e */
[-C--:B------:R-:W-:Y:S02]  /*7200*/  LEA.HI.X.SX32 R157, R148, R245.reuse, 0x2, P0 ;  /* 0x000000f5949d7211 */ /* 0x080fe400000f16ff */
[-C--:B------:R-:W-:Y:S01]  /*7210*/  LEA.HI.X.SX32 R151, R4, R245.reuse, 0x2, P1 ;  /* 0x000000f504977211 */ /* 0x080fe200008f16ff */
[----:B------:R-:W-:Y:S02]  /*7220*/  VIADD R4, R152, 0x20 ;  /* 0x0000002098047836 */ /* 0x000fe40000000000 */
[----:B------:R3:W-:Y:S04]  /*7230*/  REDG.E.ADD.F32.FTZ.RN.STRONG.GPU desc[UR14][R156.64], R7 ;  /* 0x000000079c0079a6 */ /* 0x0007e8000c10f38e */
[----:B------:R4:W-:Y:S01]  /*7240*/  REDG.E.ADD.F32.FTZ.RN.STRONG.GPU desc[UR14][R150.64], R8 ;  /* 0x00000008960079a6 */ /* 0x0009e2000c10f38e */
[C---:B-1----:R-:W-:Y:S02]  /*7250*/  IMAD R5, R215.reuse, 0x28, RZ ;  /* 0x00000028d7057824 */ /* 0x042fe400078e02ff */
[----:B--2---:R-:W-:Y:S03]  /*7260*/  IMAD R6, R215, 0x30, RZ ;  /* 0x00000030d7067824 */ /* 0x004fe600078e02ff */
[-C--:B------:R-:W-:Y:S01]  /*7270*/  LEA R148, P0, R5, R244.reuse, 0x2 ;  /* 0x000000f405947211 */ /* 0x080fe200078010ff */
[----:B------:R-:W-:Y:S03]  /*7280*/  IMAD R215, R215, 0x38, RZ ;  /* 0x00000038d7d77824 */ /* 0x000fe600078e02ff */
[-C--:B------:R-:W-:Y:S01]  /*7290*/  LEA.HI.X.SX32 R149, R5, R245.reuse, 0x2, P0 ;  /* 0x000000f505957211 */ /* 0x080fe200000f16ff */
[----:B------:R-:W-:Y:S01]  /*72a0*/  IMAD.IADD R5, R153, 0x1, R4 ;  /* 0x0000000199057824 */ /* 0x000fe200078e0204 */
[CC--:B---3--:R-:W-:Y:S03]  /*72b0*/  LEA R156, P1, R6.reuse, R244.reuse, 0x2 ;  /* 0x000000f4069c7211 */ /* 0x0c8fe600078210ff */
[----:B------:R1:W-:Y:S01]  /*72c0*/  REDG.E.ADD.F32.FTZ.RN.STRONG.GPU desc[UR14][R148.64], R9 ;  /* 0x00000009940079a6 */ /* 0x0003e2000c10f38e */
[CC--:B----4-:R-:W-:Y:S02]  /*72d0*/  LEA R8, P0, R215.reuse, R244.reuse, 0x2 ;  /* 0x000000f4d7087211 */ /* 0x0d0fe400078010ff */
[-C--:B------:R-:W-:Y:S05]  /*72e0*/  LEA.HI.X.SX32 R157, R6, R245.reuse, 0x2, P1 ;  /* 0x000000f5069d7211 */ /* 0x080fea00008f16ff */
[----:B------:R-:W-:Y:S01]  /*72f0*/  REDG.E.ADD.F32.FTZ.RN.STRONG.GPU desc[UR14][R156.64], R10 ;  /* 0x0000000a9c0079a6 */ /* 0x000fe2000c10f38e */
[-C--:B-1----:R-:W-:Y:S02]  /*7300*/  LEA.HI.X.SX32 R9, R215, R245.reuse, 0x2, P0 ;  /* 0x000000f5d7097211 */ /* 0x082fe400000f16ff */
[CC--:B------:R-:W-:Y:S03]  /*7310*/  LEA R6, P0, R4.reuse, R244.reuse, 0x2 ;  /* 0x000000f404067211 */ /* 0x0c0fe600078010ff */
[----:B------:R1:W-:Y:S01]  /*7320*/  REDG.E.ADD.F32.FTZ.RN.STRONG.GPU desc[UR14][R8.64], R11 ;  /* 0x0000000b080079a6 */ /* 0x0003e2000c10f38e */
[-C--:B------:R-:W-:Y:S01]  /*7330*/  LEA.HI.X.SX32 R7, R4, R245.reuse, 0x2, P0 ;  /* 0x000000f504077211 */ /* 0x080fe200000f16ff */
[----:B------:R-:W-:Y:S02]  /*7340*/  IMAD.IADD R4, R153, 0x1, R5 ;  /* 0x0000000199047824 */ /* 0x000fe400078e0205 */
[----:B------:R2:W-:Y:S04]  /*7350*/  REDG.E.ADD.F32.FTZ.RN.STRONG.GPU desc[UR14][R244.64+0x80], R16 ;  /* 0x00008010f40079a6 */ /* 0x0005e8000c10f38e */
[----:B------:R-:W-:Y:S04]  /*7360*/  REDG.E.ADD.F32.FTZ.RN.STRONG.GPU desc[UR14][R154.64+0x80], R17 ;  /* 0x000080119a0079a6 */ /* 0x000fe8000c10f38e */
[----:B------:R3:W-:Y:S01]  /*7370*/  REDG.E.ADD.F32.FTZ.RN.STRONG.GPU desc[UR14][R6.64], R18 ;  /* 0x00000012060079a6 */ /* 0x0007e2000c10f38e */
[CC--:B-1----:R-:W-:Y:S04]  /*7380*/  LEA R8, P0, R5.reuse, R244.reuse, 0x2 ;  /* 0x000000f405087211 */ /* 0x0c2fe800078010ff */
[-C--:B------:R-:W-:Y:S01]  /*7390*/  LEA.HI.X.SX32 R9, R5, R245.reuse, 0x2, P0 ;  /* 0x000000f505097211 */ /* 0x080fe200000f16ff */
[----:B------:R-:W-:Y:S01]  /*73a0*/  IMAD.IADD R5, R153, 0x1, R4 ;  /* 0x0000000199057824 */ /* 0x000fe200078e0204 */
[CC--:B--2---:R-:W-:Y:S03]  /*73b0*/  LEA R16, P1, R4.reuse, R244.reuse, 0x2 ;  /* 0x000000f404107211 */ /* 0x0c4fe600078210ff */
[----:B------:R1:W-:Y:S01]  /*73c0*/  REDG.E.ADD.F32.FTZ.RN.STRONG.GPU desc[UR14][R8.64], R19 ;  /* 0x00000013080079a6 */ /* 0x0003e2000c10f38e */
[-C--:B------:R-:W-:Y:S01]  /*73d0*/  LEA R10, P0, R5, R244.reuse, 0x2 ;  /* 0x000000f4050a7211 */ /* 0x080fe200078010ff */
[----:B---3--:R-:W-:Y:S01]  /*73e0*/  IMAD.IADD R6, R153, 0x1, R5 ;  /* 0x0000000199067824 */ /* 0x008fe200078e0205 */
[-C--:B------:R-:W-:Y:S02]  /*73f0*/  LEA.HI.X.SX32 R17, R4, R245.reuse, 0x2, P1 ;  /* 0x000000f504117211 */ /* 0x080fe400008f16ff */
[-C--:B------:R-:W-:Y:S01]  /*7400*/  LEA.HI.X.SX32 R11, R5, R245.reuse, 0x2, P0 ;  /* 0x000000f5050b7211 */ /* 0x080fe200000f16ff */
[C---:B------:R-:W-:Y:S02]  /*7410*/  IMAD.IADD R4, R153.reuse, 0x1, R6 ;  /* 0x0000000199047824 */ /* 0x040fe400078e0206 */
        /* <DEDUP_REMOVED lines=8> */
[----:B------:R-:W-:Y:S04]  /*74a0*/  IMAD.IADD R4, R153, 0x1, R5 ;  /* 0x0000000199047824 */ /* 0x000fe800078e0205 */
[----:B------:R2:W-:Y:S04]  /*74b0*/  REDG.E.ADD.F32.FTZ.RN.STRONG.GPU desc[UR14][R6.64], R15 ;  /* 0x0000000f060079a6 */ /* 0x0005e8000c10f38e */
[----:B------:R-:W-:Y:S04]  /*74c0*/  REDG.E.ADD.F32.FTZ.RN.STRONG.GPU desc[UR14][R244.64+0x100], R68 ;  /* 0x00010044f40079a6 */ /* 0x000fe8000c10f38e */
[----:B------:R-:W-:Y:S01]  /*74d0*/  REDG.E.ADD.F32.FTZ.RN.STRONG.GPU desc[UR14][R154.64+0x100], R69 ;  /* 0x000100459a0079a6 */ /* 0x000fe2000c10f38e */
[CC--:B-1----:R-:W-:Y:S04]  /*74e0*/  LEA R8, P0, R5.reuse, R244.reuse, 0x2 ;  /* 0x000000f405087211 */ /* 0x0c2fe800078010ff */
[-C--:B------:R-:W-:Y:S01]  /*74f0*/  LEA.HI.X.SX32 R9, R5, R245.reuse, 0x2, P0 ;  /* 0x000000f505097211 */ /* 0x080fe200000f16ff */
[C---:B------:R-:W-:Y:S01]  /*7500*/  IMAD.IADD R5, R153.reuse, 0x1, R4 ;  /* 0x0000000199057824 */ /* 0x040fe200078e0204 */
[CC--:B------:R-:W-:Y:S03]  /*7510*/  LEA R10, P0, R4.reuse, R244.reuse, 0x2 ;  /* 0x000000f4040a7211 */ /* 0x0c0fe600078010ff */
[----:B------:R1:W-:Y:S01]  /*7520*/  REDG.E.ADD.F32.FTZ.RN.STRONG.GPU desc[UR14][R8.64], R70 ;  /* 0x00000046080079a6 */ /* 0x0003e2000c10f38e */
[-C--:B------:R-:W-:Y:S01]  /*7530*/  LEA.HI.X.SX32 R11, R4, R245.reuse, 0x2, P0 ;  /* 0x000000f5040b7211 */ /* 0x080fe200000f16ff */
[----:B------:R-:W-:Y:S01]  /*7540*/  IMAD.IADD R4, R153, 0x1, R5 ;  /* 0x0000000199047824 */ /* 0x000fe200078e0205 */
[CC--:B------:R-:W-:Y:S03]  /*7550*/  LEA R12, P1, R5.reuse, R244.reuse, 0x2 ;  /* 0x000000f4050c7211 */ /* 0x0c0fe600078210ff */
[----:B------:R3:W-:Y:S01]  /*7560*/  REDG.E.ADD.F32.FTZ.RN.STRONG.GPU desc[UR14][R10.64], R71 ;  /* 0x000000470a0079a6 */ /* 0x0007e2000c10f38e */
[-C--:B------:R-:W-:Y:S01]  /*7570*/  LEA.HI.X.SX32 R13, R5, R245.reuse, 0x2, P1 ;  /* 0x000000f5050d7211 */ /* 0x080fe200008f16ff */
[C---:B--2---:R-:W-:Y:S02]  /*7580*/  IMAD.IADD R6, R153.reuse, 0x1, R4 ;  /* 0x0000000199067824 */ /* 0x044fe400078e0204 */
[----:B------:R-:W-:Y:S01]  /*7590*/  VIADD R5, R152, 0x60 ;  /* 0x0000006098057836 */ /* 0x000fe20000000000 */
[----:B------:R-:W-:Y:S04]  /*75a0*/  LDSM.16.MT88.4 R68, [R176+0x4000] ;  /* 0x00400000b044783b */ /* 0x000fe80000004200 */
[----:B------:R-:W-:Y:S01]  /*75b0*/  REDG.E.ADD.F32.FTZ.RN.STRONG.GPU desc[UR14][R12.64], R72 ;  /* 0x000000480c0079a6 */ /* 0x000fe2000c10f38e */
[CC--:B-1----:R-:W-:Y:S04]  /*75c0*/  LEA R8, P0, R4.reuse, R244.reuse, 0x2 ;  /* 0x000000f404087211 */ /* 0x0c2fe800078010ff */
[-C--:B------:R-:W-:Y:S01]  /*75d0*/  LEA.HI.X.SX32 R9, R4, R245.reuse, 0x2, P0 ;  /* 0x000000f504097211 */ /* 0x080fe200000f16ff */
[C---:B------:R-:W-:Y:S01]  /*75e0*/  IMAD.IADD R4, R153.reuse, 0x1, R6 ;  /* 0x0000000199047824 */ /* 0x040fe200078e0206 */
[CC--:B---3--:R-:W-:Y:S03]  /*75f0*/  LEA R10, P0, R6.reuse, R244.reuse, 0x2 ;  /* 0x000000f4060a7211 */ /* 0x0c8fe600078010ff */
[----:B------:R1:W-:Y:S01]  /*7600*/  REDG.E.ADD.F32.FTZ.RN.STRONG.GPU desc[UR14][R8.64], R73 ;  /* 0x00000049080079a6 */ /* 0x0003e2000c10f38e */
[-C--:B------:R-:W-:Y:S02]  /*7610*/  LEA.HI.X.SX32 R11, R6, R245.reuse, 0x2, P0 ;  /* 0x000000f5060b7211 */ /* 0x080fe400000f16ff */
[CC--:B------:R-:W-:Y:S03]  /*7620*/  LEA R6, P0, R4.reuse, R244.reuse, 0x2 ;  /* 0x000000f404067211 */ /* 0x0c0fe600078010ff */
[----:B------:R2:W-:Y:S01]  /*7630*/  REDG.E.ADD.F32.FTZ.RN.STRONG.GPU desc[UR14][R10.64], R74 ;  /* 0x0000004a0a0079a6 */ /* 0x0005e2000c10f38e */
[-C--:B------:R-:W-:Y:S01]  /*7640*/  LEA.HI.X.SX32 R7, R4, R245.reuse, 0x2, P0 ;  /* 0x000000f504077211 */ /* 0x080fe200000f16ff */
[----:B------:R-:W-:Y:S04]  /*7650*/  IMAD.IADD R4, R153, 0x1, R5 ;  /* 0x0000000199047824 */ /* 0x000fe800078e0205 */
[----:B------:R3:W-:Y:S04]  /*7660*/  REDG.E.ADD.F32.FTZ.RN.STRONG.GPU desc[UR14][R6.64], R75 ;  /* 0x0000004b060079a6 */ /* 0x0007e8000c10f38e */
[----:B------:R-:W-:Y:S04]  /*7670*/  REDG.E.ADD.F32.FTZ.RN.STRONG.GPU desc[UR14][R244.64+0x180], R80 ;  /* 0x00018050f40079a6 */ /* 0x000fe8000c10f38e */
[----:B------:R-:W-:Y:S04]  /*7680*/  REDG.E.ADD.F32.FTZ.RN.STRONG.GPU desc[UR14][R154.64+0x180], R81 ;  /* 0x000180519a0079a6 */ /* 0x000fe8000c10f38e */
[----:B------:R-:W-:Y:S01]  /*7690*/  LDSM.16.MT88.4 R72, [R178+0x1e800] ;  /* 0x01e80000b248783b */ /* 0x000fe20000004200 */
[CC--:B-1----:R-:W-:Y:S04]  /*76a0*/  LEA R8, P0, R5.reuse, R244.reuse, 0x2 ;  /* 0x000000f405087211 */ /* 0x0c2fe800078010ff */
[-C--:B------:R-:W-:Y:S01]  /*76b0*/  LEA.HI.X.SX32 R9, R5, R245.reuse, 0x2, P0 ;  /* 0x000000f505097211 */ /* 0x080fe200000f16ff */
[C---:B------:R-:W-:Y:S01]  /*76c0*/  IMAD.IADD R5, R153.reuse, 0x1, R4 ;  /* 0x0000000199057824 */ /* 0x040fe200078e0204 */
[CC--:B--2---:R-:W-:Y:S03]  /*76d0*/  LEA R10, P0, R4.reuse, R244.reuse, 0x2 ;  /* 0x000000f4040a7211 */ /* 0x0c4fe600078010ff */
[----:B------:R1:W-:Y:S01]  /*76e0*/  REDG.E.ADD.F32.FTZ.RN.STRONG.GPU desc[UR14][R8.64], R82 ;  /* 0x00000052080079a6 */ /* 0x0003e2000c10f38e */
[-C--:B------:R-:W-:Y:S01]  /*76f0*/  LEA.HI.X.SX32 R11, R4, R245.reuse, 0x2, P0 ;  /* 0x000000f5040b7211 */ /* 0x080fe200000f16ff */
[----:B------:R-:W-:Y:S01]  /*7700*/  IMAD.IADD R4, R153, 0x1, R5 ;  /* 0x0000000199047824 */ /* 0x000fe200078e0205 */
[CC--:B------:R-:W-:Y:S03]  /*7710*/  LEA R12, P1, R5.reuse, R244.reuse, 0x2 ;  /* 0x000000f4050c7211 */ /* 0x0c0fe600078210ff */
[----:B------:R2:W-:Y:S01]  /*7720*/  REDG.E.ADD.F32.FTZ.RN.STRONG.GPU desc[UR14][R10.64], R83 ;  /* 0x000000530a0079a6 */ /* 0x0005e2000c10f38e */
[-C--:B------:R-:W-:Y:S01]  /*7730*/  LEA.HI.X.SX32 R13, R5, R245.reuse, 0x2, P1 ;  /* 0x000000f5050d7211 */ /* 0x080fe200008f16ff */
[C---:B---3--:R-:W-:Y:S02]  /*7740*/  IMAD.IADD R6, R153.reuse, 0x1, R4 ;  /* 0x0000000199067824 */ /* 0x048fe400078e0204 */
[C---:B------:R-:W-:Y:S01]  /*7750*/  VIADD R5, R152.reuse, 0x80 ;  /* 0x0000008098057836 */ /* 0x040fe20000000000 */
[----:B------:R-:W-:Y:S01]  /*7760*/  LDSM.16.MT88.4 R80, [R0+0x1e800] ;  /* 0x01e800000050783b */ /* 0x000fe20000004200 */
[----:B------:R-:W-:Y:S03]  /*7770*/  VIADD R152, R152, 0xa0 ;  /* 0x000000a098987836 */ /* 0x000fe60000000000 */
[----:B------:R-:W-:Y:S01]  /*7780*/  REDG.E.ADD.F32.FTZ.RN.STRONG.GPU desc[UR14][R12.64], R76 ;  /* 0x0000004c0c0079a6 */ /* 0x000fe2000c10f38e */
[CC--:B-1----:R-:W-:Y:S04]  /*7790*/  LEA R8, P0, R4.reuse, R244.reuse, 0x2 ;  /* 0x000000f404087211 */ /* 0x0c2fe800078010ff */
[-C--:B------:R-:W-:Y:S01]  /*77a0*/  LEA.HI.X.SX32 R9, R4, R245.reuse, 0x2, P0 ;  /* 0x000000f504097211 */ /* 0x080fe200000f16ff */
[C---:B------:R-:W-:Y:S01]  /*77b0*/  IMAD.IADD R4, R153.reuse, 0x1, R6 ;  /* 0x0000000199047824 */ /* 0x040fe200078e0206 */
[CC--:B--2---:R-:W-:Y:S03]  /*77c0*/  LEA R10, P0, R6.reuse, R244.reuse, 0x2 ;  /* 0x000000f4060a7211 */ /* 0x0c4fe600078010ff */
        /* <DEDUP_REMOVED lines=21> */
[----:B------:R-:W-:Y:S04]  /*7920*/  LDSM.16.MT88.4 R84, [R176+0x2800] ;  /* 0x00280000b054783b */ /* 0x000fe80000004200 */
        /* <DEDUP_REMOVED lines=12> */
[C---:B------:R-:W-:Y:S03]  /*79f0*/  IMAD.IADD R5, R153.reuse, 0x1, R4 ;  /* 0x0000000199057824 */ /* 0x040fe600078e0204 */
        /* <DEDUP_REMOVED lines=8> */
[----:B---3--:R-:W-:Y:S01]  /*7a80*/  IMAD.IADD R6, R153, 0x1, R5 ;  /* 0x0000000199067824 */ /* 0x008fe200078e0205 */
[-C--:B------:R-:W-:Y:S03]  /*7a90*/  LEA R12, P0, R5, R244.reuse, 0x2 ;  /* 0x000000f4050c7211 */ /* 0x080fe600078010ff */
        /* <DEDUP_REMOVED lines=8> */
[----:B------:R-:W-:Y:S02]  /*7b20*/  LEA.HI.X.SX32 R15, R4, R245, 0x2, P1 ;  /* 0x000000f5040f7211 */ /* 0x000fe400008f16ff */
[----:B------:R-:W-:Y:S01]  /*7b30*/  LDSM.16.MT88.4 R4, [R178+0x1e000] ;  /* 0x01e00000b204783b */ /* 0x000fe20000004200 */
[----:B------:R-:W-:Y:S02]  /*7b40*/  ISETP.GT.AND P2, PT, R234, R211, PT ;  /* 0x000000d3ea00720c */ /* 0x000fe40003f44270 */
[----:B------:R-:W-:Y:S01]  /*7b50*/  @P4 IADD3 R214, P1, R214, -0x100, RZ ;  /* 0xffffff00d6d64810 */ /* 0x000fe20007f3e0ff */
[----:B------:R-:W-:Y:S03]  /*7b60*/  REDG.E.ADD.F32.FTZ.RN.STRONG.GPU desc[UR14][R16.64], R93 ;  /* 0x0000005d100079a6 */ /* 0x000fe6000c10f38e */
[----:B------:R-:W-:Y:S01]  /*7b70*/  @P4 IADD3.X R213, R213, -0x1, RZ, P1, !PT ;  /* 0xffffffffd5d54810 */ /* 0x000fe20000ffe4ff */
        /* <DEDUP_REMOVED lines=40> */
[----:B------:R4:W4:Y:S05]  /*7e00*/  LDSM.16.MT88.4 R72, [R176+0x5800] ;  /* 0x00580000b048783b */ /* 0x00092a0000004200 */
        /* <DEDUP_REMOVED lines=18> */
[----:B------:R-:W-:Y:S01]  /*7f30*/  VIADD R234, R234, 0xffffffff ;  /* 0xffffffffeaea7836 */ /* 0x000fe20000000000 */
[C---:B------:R-:W-:Y:S05]  /*7f40*/  HMMA.16816.F32 R112, R76.reuse, R82, R112 ;  /* 0x000000524c70723c */ /* 0x040fea0000001870 */
[----:B------:R-:W-:Y:S01]  /*7f50*/  @P0 VIADD R4, R176, 0x6000 ;  /* 0x00006000b0040836 */ /* 0x000fe20000000000 */
[-C--:B------:R-:W-:Y:S05]  /*7f60*/  HMMA.16816.F32 R116, R76, R92.reuse, R116 ;  /* 0x0000005c4c74723c */ /* 0x080fea0000001874 */
[----:B----4-:R-:W-:Y:S01]  /*7f70*/  IMAD.MOV.U32 R176, RZ, RZ, R4 ;  /* 0x000000ffffb07224 */ /* 0x010fe200078e0004 */
        /* <DEDUP_REMOVED lines=85> */
[----:B------:R-:W-:Y:S01]  /*84d0*/  STS [R196+0x1000], R104 ;  /* 0x00100068c4007388 */ /* 0x000fe20000000800 */
        /* <DEDUP_REMOVED lines=81> */
[----:B------:R-:W1:Y:S01]  /*89f0*/  @P0 LDC.64 R6, c[0x0][0x450] ;  /* 0x00011400ff060b82 */ /* 0x000e620000000a00 */
[----:B------:R-:W-:Y:S01]  /*8a00*/  FMUL.FTZ R60, R60, UR6 ;  /* 0x000000063c3c7c20 */ /* 0x000fe20008410000 */
[----:B------:R-:W-:Y:S01]  /*8a10*/  STS [R196+0x6400], R22 ;  /* 0x00640016c4007388 */ /* 0x000fe20000000800 */
[----:B------:R-:W-:Y:S01]  /*8a20*/  FMUL.FTZ R61, R61, UR6 ;  /* 0x000000063d3d7c20 */ /* 0x000fe20008410000 */
[----:B------:R-:W-:Y:S01]  /*8a30*/  FMUL.FTZ R62, R62, UR6 ;  /* 0x000000063e3e7c20 */ /* 0x000fe20008410000 */
[----:B------:R-:W-:Y:S01]  /*8a40*/  FMUL.FTZ R63, R63, UR6 ;  /* 0x000000063f3f7c20 */ /* 0x000fe20008410000 */
[----:B------:R-:W-:Y:S01]  /*8a50*/  F2FP.F16.F32.PACK_AB R40, R41, R40 ;  /* 0x000000282928723e */ /* 0x000fe200000000ff */
[----:B------:R-:W-:Y:S01]  /*8a60*/  STS [R193+0x6000], R32 ;  /* 0x00600020c1007388 */ /* 0x000fe20000000800 */
[----:B------:R-:W-:Y:S01]  /*8a70*/  F2FP.F16.F32.PACK_AB R42, R43, R42 ;  /* 0x0000002a2b2a723e */ /* 0x000fe200000000ff */
[----:B------:R-:W2:Y:S01]  /*8a80*/  @P0 LDC.64 R4, c[0x0][0x458] ;  /* 0x00011600ff040b82 */ /* 0x000ea20000000a00 */
        /* <DEDUP_REMOVED lines=15> */
[CC--:B------:R-:W-:Y:S01]  /*8b80*/  @P0 IADD3 R10, R236.reuse, R238.reuse, RZ ;  /* 0x000000eeec0a0210 */ /* 0x0c0fe20007ffe0ff */
[----:B------:R-:W-:Y:S01]  /*8b90*/  STS [R196+0x8000], R36 ;  /* 0x00800024c4007388 */ /* 0x000fe20000000800 */
[----:B------:R-:W-:Y:S02]  /*8ba0*/  @P0 IADD3 R8, R236, R238, RZ ;  /* 0x000000eeec080210 */ /* 0x000fe40007ffe0ff */
[----:B------:R-:W-:Y:S01]  /*8bb0*/  LEA R61, R186, UR5, 0x1 ;  /* 0x00000005ba3d7c11 */ /* 0x000fe2000f8e08ff */
[----:B------:R-:W-:Y:S04]  /*8bc0*/  STS [R196+0x8400], R38 ;  /* 0x00840026c4007388 */ /* 0x000fe80000000800 */
[----:B------:R-:W-:Y:S04]  /*8bd0*/  STS [R193+0x8000], R48 ;  /* 0x00800030c1007388 */ /* 0x000fe80000000800 */
[----:B------:R-:W-:Y:S04]  /*8be0*/  STS [R193+0x8400], R50 ;  /* 0x00840032c1007388 */ /* 0x000fe80000000800 */
[----:B------:R1:W-:Y:S04]  /*8bf0*/  STS [R196+0x9000], R40 ;  /* 0x00900028c4007388 */ /* 0x0003e80000000800 */
[----:B------:R-:W-:Y:S04]  /*8c00*/  STS [R196+0x9400], R42 ;  /* 0x0094002ac4007388 */ /* 0x000fe80000000800 */
[----:B------:R-:W-:Y:S04]  /*8c10*/  STS [R193+0x9000], R44 ;  /* 0x0090002cc1007388 */ /* 0x000fe80000000800 */
[----:B------:R-:W-:Y:S04]  /*8c20*/  STS [R193+0x9400], R46 ;  /* 0x0094002ec1007388 */ /* 0x000fe80000000800 */
[----:B------:R2:W-:Y:S04]  /*8c30*/  STS [R196+0xa000], R52 ;  /* 0x00a00034c4007388 */ /* 0x0005e80000000800 */
[----:B------:R3:W-:Y:S04]  /*8c40*/  STS [R196+0xa400], R54 ;  /* 0x00a40036c4007388 */ /* 0x0007e80000000800 */
[----:B------:R3:W-:Y:S01]  /*8c50*/  STS [R193+0xa000], R64 ;  /* 0x00a00040c1007388 */ /* 0x0007e20000000800 */
[----:B-1----:R-:W-:-:S02]  /*8c60*/  @P0 IMAD R40, R10, R7, RZ ;  /* 0x000000070a280224 */ /* 0x002fc400078e02ff */
[----:B------:R-:W-:Y:S01]  /*8c70*/  @P0 IMAD.WIDE.U32 R10, R10, R6, RZ ;  /* 0x000000060a0a0225 */ /* 0x000fe200078e00ff */
[----:B------:R3:W-:Y:S04]  /*8c80*/  STS [R193+0xa400], R66 ;  /* 0x00a40042c1007388 */ /* 0x0007e80000000800 */
[----:B------:R3:W-:Y:S01]  /*8c90*/  STS [R196+0xb000], R56 ;  /* 0x00b00038c4007388 */ /* 0x0007e20000000800 */
[----:B------:R-:W-:Y:S02]  /*8ca0*/  @P0 MOV R41, R10 ;  /* 0x0000000a00290202 */ /* 0x000fe40000000f00 */
[----:B------:R-:W-:Y:S01]  /*8cb0*/  @P0 IADD3 R40, R11, R40, RZ ;  /* 0x000000280b280210 */ /* 0x000fe20007ffe0ff */
[----:B------:R3:W-:Y:S01]  /*8cc0*/  STS [R196+0xb400], R58 ;  /* 0x00b4003ac4007388 */ /* 0x0007e20000000800 */
[----:B------:R-:W-:-:S03]  /*8cd0*/  SHF.R.S32.HI R10, RZ, 0x1f, R190 ;  /* 0x0000001fff0a7819 */ /* 0x000fc600000114be */
[----:B------:R3:W-:Y:S01]  /*8ce0*/  STS [R193+0xb000], R60 ;  /* 0x00b0003cc1007388 */ /* 0x0007e20000000800 */
[C---:B--2---:R-:W-:Y:S02]  /*8cf0*/  @P0 IMAD R52, R8.reuse, R5, RZ ;  /* 0x0000000508340224 */ /* 0x044fe400078e02ff */
[----:B------:R-:W-:Y:S01]  /*8d00*/  @P0 IMAD.WIDE.U32 R8, R8, R4, RZ ;  /* 0x0000000408080225 */ /* 0x000fe200078e00ff */
[----:B------:R3:W-:Y:S04]  /*8d10*/  STS [R193+0xb400], R62 ;  /* 0x00b4003ec1007388 */ /* 0x0007e80000000800 */
        /* <DEDUP_REMOVED lines=16> */
.L_x_720:
        /* <DEDUP_REMOVED lines=13> */
.L_x_721:
[----:B------:R-:W-:Y:S01]  /*8ef0*/  BAR.SYNC.DEFER_BLOCKING 0x0 ;  /* 0x0000000000007b1d */ /* 0x000fe20000010000 */
[C---:B------:R-:W-:Y:S01]  /*8f00*/  IMAD.SHL.U32 R55, R191.reuse, 0x40, RZ ;  /* 0x00000040bf377824 */ /* 0x040fe200078e00ff */
[--C-:B------:R-:W-:Y:S01]  /*8f10*/  SHF.R.S32.HI R65, RZ, 0x1f, R188.reuse ;  /* 0x0000001fff417819 */ /* 0x100fe200000114bc */
[----:B---3--:R-:W-:Y:S01]  /*8f20*/  IMAD.MOV.U32 R64, RZ, RZ, R188 ;  /* 0x000000ffff407224 */ /* 0x008fe200078e00bc */
[----:B------:R-:W-:Y:S01]  /*8f30*/  SHF.R.S32.HI R56, RZ, 0x1f, R194 ;  /* 0x0000001fff387819 */ /* 0x000fe200000114c2 */
[----:B------:R-:W-:Y:S01]  /*8f40*/  IMAD R235, R191, -0x40, R235 ;  /* 0xffffffc0bfeb7824 */ /* 0x000fe200078e02eb */
[----:B------:R-:W-:Y:S01]  /*8f50*/  SHF.R.S32.HI R54, RZ, 0x1f, R55 ;  /* 0x0000001fff367819 */ /* 0x000fe20000011437 */
[-C--:B------:R-:W-:Y:S01]  /*8f60*/  IMAD.WIDE.U32 R44, R55, R6.reuse, R64 ;  /* 0x00000006372c7225 */ /* 0x080fe200078e0040 */
        /* <DEDUP_REMOVED lines=8> */
[----:B------:R-:W-:Y:S01]  /*8ff0*/  SHF.R.S32.HI R59, RZ, 0x1f, R187 ;  /* 0x0000001fff3b7819 */ /* 0x000fe200000114bb */
[----:B------:R-:W-:Y:S01]  /*9000*/  IMAD R60, R194, UR7, R60 ;  /* 0x00000007c23c7c24 */ /* 0x000fe2000f8e023c */
[----:B------:R-:W-:Y:S01]  /*9010*/  ISETP.GE.AND P3, PT, R41, R235, PT ;  /* 0x000000eb2900720c */ /* 0x000fe20003f66270 */
[----:B------:R-:W-:Y:S01]  /*9020*/  VIADD R58, R188, 0x40 ;  /* 0x00000040bc3a7836 */ /* 0x000fe20000000000 */
[----:B------:R-:W-:-:S02]  /*9030*/  IADD3.X R67, R40, R45, R42, P0, !PT ;  /* 0x0000002d28437210 */ /* 0x000fc400007fe42a */
[----:B------:R-:W-:Y:S01]  /*9040*/  IADD3 R57, R188, 0x80, RZ ;  /* 0x00000080bc397810 */ /* 0x000fe20007ffe0ff */
        /* <DEDUP_REMOVED lines=30> */
.L_x_723:
[----:B------:R-:W-:Y:S05]  /*9230*/  BSYNC B0 ;  /* 0x0000000000007941 */ /* 0x000fea0003800000 */
.L_x_722:
        /* <DEDUP_REMOVED lines=21> */
.L_x_725:
[----:B------:R-:W-:Y:S05]  /*9390*/  BSYNC B0 ;  /* 0x0000000000007941 */ /* 0x000fea0003800000 */
.L_x_724:
        /* <DEDUP_REMOVED lines=28> */
.L_x_727:
[----:B------:R-:W-:Y:S05]  /*9560*/  BSYNC B0 ;  /* 0x0000000000007941 */ /* 0x000fea0003800000 */
.L_x_726:
        /* <DEDUP_REMOVED lines=15> */
[----:B-1----:R3:W-:Y:S04]  /*9660*/  @!P2 STG.E.128 desc[UR14][R4.64], R24 ;  /* 0x000000180400a986 */ /* 0x0027e8000c101d0e */
[----:B------:R3:W-:Y:S04]  /*9670*/  @!P1 STG.E.128 desc[UR14][R4.64+0x80], R16 ;  /* 0x0000801004009986 */ /* 0x0007e8000c101d0e */
[----:B------:R3:W-:Y:S02]  /*9680*/  @!P0 STG.E.128 desc[UR14][R4.64+0x100], R8 ;  /* 0x0001000804008986 */ /* 0x0007e4000c101d0e */
.L_x_698:
[----:B------:R-:W-:Y:S05]  /*9690*/  BSYNC B1 ;  /* 0x0000000000017941 */ /* 0x000fea0003800000 */
.L_x_684:
[----:B---34-:R-:W3:Y:S02]  /*96a0*/  LDC R4, c[0x0][0xc] ;  /* 0x00000300ff047b82 */ /* 0x018ee40000000800 */
[----:B---3--:R-:W-:-:S04]  /*96b0*/  IADD3 R191, R4, R191, RZ ;  /* 0x000000bf04bf7210 */ /* 0x008fc80007ffe0ff */
[----:B------:R-:W-:-:S13]  /*96c0*/  ISETP.GE.AND P0, PT, R191, UR12, PT ;  /* 0x0000000cbf007c0c */ /* 0x000fda000bf06270 */
[----:B------:R-:W-:Y:S05]  /*96d0*/  @P0 BRA `(.L_x_728) ;  /* 0x0000000000040947 */ /* 0x000fea0003800000 */
[----:B------:R-:W-:Y:S05]  /*96e0*/  BRA `(.L_x_729) ;  /* 0xffffff7000687947 */ /* 0x000fea000383ffff */
.L_x_728:
[----:B------:R-:W-:Y:S05]  /*96f0*/  EXIT ;  /* 0x000000000000794d */ /* 0x000fea0003800000 */
.L_x_730:
        /* <DEDUP_REMOVED lines=16> */
.L_x_822:


//--------------------- .text._ZN5flash44flash_bwd_dq_dk_dv_loop_seqk_parallel_kernelI23Flash_bwd_kernel_traitsILi192ELi64ELi64ELi8ELi4ELi2ELi2ELb0ELb0EN7cutlass6half_tE19Flash_kernel_traitsILi192ELi64ELi64ELi8ES3_EELb0ELb1ELb0ELb1ELb0ELb0ELb1EEEvNS_16Flash_bwd_paramsE --------------------------
	.section	.text._ZN5flash44flash_bwd_dq_dk_dv_loop_seqk_parallel_kernelI23Flash_bwd_kernel_traitsILi192ELi64ELi64ELi8ELi4ELi2ELi2ELb0ELb0EN7cutlass6half_tE19Flash_kernel_traitsILi192ELi64ELi64ELi8ES3_EELb0ELb1ELb0ELb1ELb0ELb0ELb1EEEvNS_16Flash_bwd_paramsE,"ax",@progbits
	.align	128
        .global         _ZN5flash44flash_bwd_dq_dk_dv_loop_seqk_parallel_kernelI23Flash_bwd_kernel_traitsILi192ELi64ELi64ELi8ELi4ELi2ELi2ELb0ELb0EN7cutlass6half_tE19Flash_kernel_traitsILi192ELi64ELi64ELi8ES3_EELb0ELb1ELb0ELb1ELb0ELb0ELb1EEEvNS_16Flash_bwd_paramsE
        .type           _ZN5flash44flash_bwd_dq_dk_dv_loop_seqk_parallel_kernelI23Flash_bwd_kernel_traitsILi192ELi64ELi64ELi8ELi4ELi2ELi2ELb0ELb0EN7cutlass6half_tE19Flash_kernel_traitsILi192ELi64ELi64ELi8ES3_EELb0ELb1ELb0ELb1ELb0ELb0ELb1EEEvNS_16Flash_bwd_paramsE,@function
        .size           _ZN5flash44flash_bwd_dq_dk_dv_loop_seqk_parallel_kernelI23Flash_bwd_kernel_traitsILi192ELi64ELi64ELi8ELi4ELi2ELi2ELb0ELb0EN7cutlass6half_tE19Flash_kernel_traitsILi192ELi64ELi64ELi8ES3_EELb0ELb1ELb0ELb1ELb0ELb0ELb1EEEvNS_16Flash_bwd_paramsE,(.L_x_823 - _ZN5flash44flash_bwd_dq_dk_dv_loop_seqk_parallel_kernelI23Flash_bwd_kernel_traitsILi192ELi64ELi64ELi8ELi4ELi2ELi2ELb0ELb0EN7cutlass6half_tE19Flash_kernel_traitsILi192ELi64ELi64ELi8ES3_EELb0ELb1ELb0ELb1ELb0ELb0ELb1EEEvNS_16Flash_bwd_paramsE)
        .other          _ZN5flash44flash_bwd_dq_dk_dv_loop_seqk_parallel_kernelI23Flash_bwd_kernel_traitsILi192ELi64ELi64ELi8ELi4ELi2ELi2ELb0ELb0EN7cutlass6half_tE19Flash_kernel_traitsILi192ELi64ELi64ELi8ES3_EELb0ELb1ELb0ELb1ELb0ELb0ELb1EEEvNS_16Flash_bwd_paramsE,@"STO_CUDA_ENTRY STV_DEFAULT"
_ZN5flash44flash_bwd_dq_dk_dv_loop_seqk_parallel_kernelI23Flash_bwd_kernel_traitsILi192ELi64ELi64ELi8ELi4ELi2ELi2ELb0ELb0EN7cutlass6half_tE19Flash_kernel_traitsILi192ELi64ELi64ELi8ES3_EELb0ELb1ELb0ELb1ELb0ELb0ELb1EEEvNS_16Flash_bwd_paramsE:
.text._ZN5flash44flash_bwd_dq_dk_dv_loop_seqk_parallel_kernelI23Flash_bwd_kernel_traitsILi192ELi64ELi64ELi8ELi4ELi2ELi2ELb0ELb0EN7cutlass6half_tE19Flash_kernel_traitsILi192ELi64ELi64ELi8ES3_EELb0ELb1ELb0ELb1ELb0ELb0ELb1EEEvNS_16Flash_bwd_paramsE:
        /* <DEDUP_REMOVED lines=25> */
[----:B------:R-:W-:Y:S02]  /*0190*/  LEA.HI R13, R14, R10, RZ, 0x3 ;  /* 0x0000000a0e0d7211 */ /* 0x000fe400078f18ff */
[----:B------:R-:W-:Y:S02]  /*01a0*/  SHF.R.S32.HI R2, RZ, 0x4, R6 ;  /* 0x00000004ff027819 */ /* 0x000fe40000011406 */
[----:B------:R-:W-:Y:S02]  /*01b0*/  SHF.R.S32.HI R234, RZ, 0x3, R13 ;  /* 0x00000003ffea7819 */ /* 0x000fe4000001140d */
[----:B------:R-:W-:Y:S02]  /*01c0*/  LEA.HI R0, R6, R2, RZ, 0x1 ;  /* 0x0000000206007211 */ /* 0x000fe400078f08ff */
[----:B------:R-:W-:-:S02]  /*01d0*/  LEA.HI R16, R14, R10, RZ, 0x2 ;  /* 0x0000000a0e107211 */ /* 0x000fc400078f10ff */
[----:B------:R-:W-:Y:S02]  /*01e0*/  LOP3.LUT R0, R0, 0xfffffffe, RZ, 0xc0, !PT ;  /* 0xfffffffe00007812 */ /* 0x000fe400078ec0ff */
[--C-:B------:R-:W-:Y:S02]  /*01f0*/  SHF.R.S32.HI R7, RZ, 0x2, R16.reuse ;  /* 0x00000002ff077819 */ /* 0x100fe40000011410 */
[----:B------:R-:W-:Y:S01]  /*0200*/  SHF.R.S32.HI R3, RZ, 0x1f, R16 ;  /* 0x0000001fff037819 */ /* 0x000fe20000011410 */
[----:B------:R-:W-:Y:S01]  /*0210*/  IMAD.IADD R11, R2, 0x1, -R0 ;  /* 0x00000001020b7824 */ /* 0x000fe200078e0a00 */
[----:B------:R-:W-:Y:S01]  /*0220*/  LOP3.LUT R0, R13, 0xfffffff8, RZ, 0xc0, !PT ;  /* 0xfffffff80d007812 */ /* 0x000fe200078ec0ff */
[----:B------:R-:W-:Y:S01]  /*0230*/  IMAD.SHL.U32 R2, R234, 0x40, RZ ;  /* 0x00000040ea027824 */ /* 0x000fe200078e00ff */
[----:B------:R-:W-:Y:S01]  /*0240*/  LEA.HI R15, R14, R10, RZ, 0x5 ;  /* 0x0000000a0e0f7211 */ /* 0x000fe200078f28ff */
[----:B------:R-:W-:Y:S01]  /*0250*/  IMAD.SHL.U32 R185, R11, 0x200, RZ ;  /* 0x000002000bb97824 */ /* 0x000fe200078e00ff */
[----:B------:R-:W-:Y:S01]  /*0260*/  LEA.HI R3, R3, R7, RZ, 0x3 ;  /* 0x0000000703037211 */ /* 0x000fe200078f18ff */
[----:B------:R-:W-:Y:S01]  /*0270*/  IMAD.IADD R0, R10, 0x1, -R0 ;  /* 0x000000010a007824 */ /* 0x000fe200078e0a00 */
[----:B------:R-:W-:-:S02]  /*0280*/  LOP3.LUT R2, R2, 0x1c0, RZ, 0xc0, !PT ;  /* 0x000001c002027812 */ /* 0x000fc400078ec0ff */
[----:B------:R-:W-:Y:S01]  /*0290*/  SHF.R.S32.HI R18, RZ, 0x5, R15 ;  /* 0x00000005ff127819 */ /* 0x000fe2000001140f */
[----:B------:R-:W-:Y:S01]  /*02a0*/  IMAD.SHL.U32 R210, R0, 0x8, RZ ;  /* 0x0000000800d27824 */ /* 0x000fe200078e00ff */
[----:B------:R-:W-:Y:S02]  /*02b0*/  LOP3.LUT R4, R3, 0xfffffff8, RZ, 0xc0, !PT ;  /* 0xfffffff803047812 */ /* 0x000fe400078ec0ff */
[----:B------:R-:W-:Y:S02]  /*02c0*/  SHF.R.U32.HI R5, RZ, 0x3, R2 ;  /* 0x00000003ff057819 */ /* 0x000fe40000011602 */
[----:B------:R-:W-:Y:S01]  /*02d0*/  LOP3.LUT R3, R2, 0x38, R210, 0xf8, !PT ;  /* 0x0000003802037812 */ /* 0x000fe200078ef8d2 */
[----:B------:R-:W-:Y:S01]  /*02e0*/  IMAD.IADD R7, R7, 0x1, -R4 ;  /* 0x0000000107077824 */ /* 0x000fe200078e0a04 */
[----:B------:R-:W-:Y:S02]  /*02f0*/  LOP3.LUT R2, R6, 0xfffffff0, RZ, 0xc0, !PT ;  /* 0xfffffff006027812 */ /* 0x000fe400078ec0ff */
[----:B------:R-:W-:-:S02]  /*0300*/  LEA.HI R6, R15, R18, RZ, 0x1 ;  /* 0x000000120f067211 */ /* 0x000fc400078f08ff */
[----:B------:R-:W-:Y:S01]  /*0310*/  LOP3.LUT R9, R3, R5, RZ, 0x3c, !PT ;  /* 0x0000000503097212 */ /* 0x000fe200078e3cff */
[----:B------:R-:W-:Y:S01]  /*0320*/  IMAD.IADD R2, R10, 0x1, -R2 ;  /* 0x000000010a027824 */ /* 0x000fe200078e0a02 */
[----:B------:R-:W-:Y:S02]  /*0330*/  LOP3.LUT R3, R6, 0xfffffffe, RZ, 0xc0, !PT ;  /* 0xfffffffe06037812 */ /* 0x000fe400078ec0ff */
[C---:B------:R-:W-:Y:S02]  /*0340*/  LOP3.LUT P4, RZ, R0.reuse, 0x4, RZ, 0xc0, !PT ;  /* 0x0000000400ff7812 */ /* 0x040fe4000788c0ff */
[C---:B------:R-:W-:Y:S01]  /*0350*/  LOP3.LUT P3, RZ, R0.reuse, 0x2, RZ, 0xc0, !PT ;  /* 0x0000000200ff7812 */ /* 0x040fe2000786c0ff */
[----:B------:R-:W-:Y:S01]  /*0360*/  IMAD.SHL.U32 R0, R0, 0x40, RZ ;  /* 0x0000004000007824 */ /* 0x000fe200078e00ff */
[----:B------:R-:W-:Y:S01]  /*0370*/  SHF.R.S32.HI R5, RZ, 0x1f, R2 ;  /* 0x0000001fff057819 */ /* 0x000fe20000011402 */
[----:B------:R-:W-:Y:S01]  /*0380*/  IMAD.IADD R190, R18, 0x1, -R3 ;  /* 0x0000000112be7824 */ /* 0x000fe200078e0a03 */
[----:B------:R-:W-:-:S02]  /*0390*/  LEA.HI R4, R14, R10, RZ, 0x7 ;  /* 0x0000000a0e047211 */ /* 0x000fc400078f38ff */
[----:B------:R-:W-:Y:S01]  /*03a0*/  LOP3.LUT R0, R0, 0x1c0, RZ, 0xc0, !PT ;  /* 0x000001c000007812 */ /* 0x000fe200078ec0ff */
[----:B------:R-:W-:Y:S01]  /*03b0*/  IMAD.SHL.U32 R3, R190, 0x10, RZ ;  /* 0x00000010be037824 */ /* 0x000fe200078e00ff */
[----:B------:R-:W-:Y:S02]  /*03c0*/  LEA.HI R12, R5, R2, RZ, 0x3 ;  /* 0x00000002050c7211 */ /* 0x000fe400078f18ff */
[C---:B------:R-:W-:Y:S02]  /*03d0*/  LOP3.LUT R182, R0.reuse, 0x8, R13, 0xf8, !PT ;  /* 0x0000000800b67812 */ /* 0x040fe400078ef80d */
[----:B------:R-:W-:Y:S02]  /*03e0*/  LOP3.LUT R5, R0, 0x10, R3, 0xf8, !PT ;  /* 0x0000001000057812 */ /* 0x000fe400078ef803 */
[----:B------:R-:W-:Y:S02]  /*03f0*/  SHF.R.S32.HI R8, RZ, 0x7, R4 ;  /* 0x00000007ff087819 */ /* 0x000fe40000011404 */
[----:B------:R-:W-:-:S02]  /*0400*/  SHF.R.U32.HI R0, RZ, 0x3, R0 ;  /* 0x00000003ff007819 */ /* 0x000fc40000011600 */
[----:B------:R-:W-:Y:S01]  /*0410*/  LOP3.LUT R5, R5, 0x8, R13, 0xf8, !PT ;  /* 0x0000000805057812 */ /* 0x000fe200078ef80d */
[----:B------:R-:W-:Y:S01]  /*0420*/  IMAD R4, R8, 0x800, R185 ;  /* 0x0000080008047824 */ /* 0x000fe200078e02b9 */
[----:B------:R-:W-:Y:S02]  /*0430*/  LOP3.LUT R6, R12, 0xfffffff8, RZ, 0xc0, !PT ;  /* 0xfffffff80c067812 */ /* 0x000fe400078ec0ff */
[----:B------:R-:W-:Y:S02]  /*0440*/  LOP3.LUT R182, R182, R0, RZ, 0x3c, !PT ;  /* 0x00000000b6b67212 */ /* 0x000fe400078e3cff */
[----:B------:R-:W-:Y:S01]  /*0450*/  LOP3.LUT R185, R185, R5, R0, 0xf6, !PT ;  /* 0x00000005b9b97212 */ /* 0x000fe200078ef600 */
[----:B------:R-:W-:Y:S01]  /*0460*/  IMAD.IADD R13, R2, 0x1, -R6 ;  /* 0x00000001020d7824 */ /* 0x000fe200078e0a06 */
[----:B------:R-:W-:Y:S01]  /*0470*/  LEA.HI R0, R14, R10, RZ, 0x6 ;  /* 0x0000000a0e007211 */ /* 0x000fe200078f30ff */
[----:B------:R-:W-:Y:S01]  /*0480*/  IMAD.IADD R182, R4, 0x1, R182 ;  /* 0x0000000104b67824 */ /* 0x000fe200078e02b6 */
[----:B------:R-:W-:-:S02]  /*0490*/  LOP3.LUT R3, R7, 0x1, RZ, 0xc0, !PT ;  /* 0x0000000107037812 */ /* 0x000fc400078ec0ff */
[----:B------:R-:W-:Y:S01]  /*04a0*/  LOP3.LUT R4, R15, 0xffffffe0, RZ, 0xc0, !PT ;  /* 0xffffffe00f047812 */ /* 0x000fe200078ec0ff */
[----:B------:R-:W-:Y:S01]  /*04b0*/  IMAD.SHL.U32 R182, R182, 0x2, RZ ;  /* 0x00000002b6b67824 */ /* 0x000fe200078e00ff */
[----:B------:R-:W-:Y:S02]  /*04c0*/  LOP3.LUT R2, R16, 0x7ffffffc, RZ, 0xc0, !PT ;  /* 0x7ffffffc10027812 */ /* 0x000fe400078ec0ff */
[----:B------:R-:W-:Y:S01]  /*04d0*/  SHF.R.S32.HI R0, RZ, 0x6, R0 ;  /* 0x00000006ff007819 */ /* 0x000fe20000011400 */
[C---:B------:R-:W-:Y:S01]  /*04e0*/  IMAD.IADD R17, R10.reuse, 0x1, -R4 ;  /* 0x000000010a117824 */ /* 0x040fe200078e0a04 */
[----:B------:R-:W-:Y:S01]  /*04f0*/  ISETP.NE.U32.AND P0, PT, R3, 0x1, PT ;  /* 0x000000010300780c */ /* 0x000fe20003f05070 */
[C---:B------:R-:W-:Y:S01]  /*0500*/  IMAD.IADD R5, R10.reuse, 0x1, -R2 ;  /* 0x000000010a057824 */ /* 0x040fe200078e0a02 */
[----:B------:R-:W-:Y:S01]  /*0510*/  SHF.R.S32.HI R3, RZ, 0x1f, R15 ;  /* 0x0000001fff037819 */ /* 0x000fe2000001140f */
[----:B------:R-:W-:Y:S01]  /*0520*/  IMAD.SHL.U32 R10, R10, 0x2, RZ ;  /* 0x000000020a0a7824 */ /* 0x000fe200078e00ff */
[----:B------:R-:W-:Y:S01]  /*0530*/  R2P PR, R7, 0x6 ;  /* 0x0000000607007804 */ /* 0x000fe20000000000 */
[C---:B------:R-:W-:Y:S01]  /*0540*/  IMAD R250, R0.reuse, 0x200, R9 ;  /* 0x0000020000fa7824 */ /* 0x040fe200078e0209 */
[----:B------:R-:W-:Y:S01]  /*0550*/  LEA.HI R3, R3, R18, RZ, 0x2 ;  /* 0x0000001203037211 */ /* 0x000fe200078f10ff */
[----:B------:R-:W-:Y:S01]  /*0560*/  IMAD.SHL.U32 R2, R0, 0x8, RZ ;  /* 0x0000000800027824 */ /* 0x000fe200078e00ff */
[----:B------:R-:W-:Y:S01]  /*0570*/  STL [R1], R17 ;  /* 0x0000001101007387 */ /* 0x000fe20000100800 */
[----:B------:R-:W-:Y:S01]  /*0580*/  IMAD.SHL.U32 R4, R8, 0x20, RZ ;  /* 0x0000002008047824 */ /* 0x000fe200078e00ff */
[----:B------:R-:W-:Y:S01]  /*0590*/  SEL R181, R181, 0xffffffe0, !P3 ;  /* 0xffffffe0b5b57807 */ /* 0x000fe20005800000 */
[----:B------:R-:W-:Y:S01]  /*05a0*/  IMAD.SHL.U32 R0, R7, 0x40, RZ ;  /* 0x0000004007007824 */ /* 0x000fe200078e00ff */
[----:B------:R-:W-:Y:S01]  /*05b0*/  LOP3.LUT R7, R3, 0xfffffffc, RZ, 0xc0, !PT ;  /* 0xfffffffc03077812 */ /* 0x000fe200078ec0ff */
[----:B------:R-:W-:Y:S01]  /*05c0*/  IMAD.SHL.U32 R8, R5, 0x2, RZ ;  /* 0x0000000205087824 */ /* 0x000fe200078e00ff */
[----:B------:R-:W-:Y:S01]  /*05d0*/  LOP3.LUT R6, R4, 0x6, R10, 0xf8, !PT ;  /* 0x0000000604067812 */ /* 0x000fe200078ef80a */
[----:B------:R-:W-:Y:S01]  /*05e0*/  IMAD.SHL.U32 R5, R11, 0x20, RZ ;  /* 0x000000200b057824 */ /* 0x000fe200078e00ff */
[----:B------:R-:W-:Y:S01]  /*05f0*/  LOP3.LUT R0, R0, 0x1c0, RZ, 0xc0, !PT ;  /* 0x000001c000007812 */ /* 0x000fe200078ec0ff */
[----:B------:R-:W-:Y:S01]  /*0600*/  IMAD.IADD R7, R18, 0x1, -R7 ;  /* 0x0000000112077824 */ /* 0x000fe200078e0a07 */
[----:B------:R-:W-:Y:S01]  /*0610*/  LOP3.LUT R2, R2, 0x18, RZ, 0xc0, !PT ;  /* 0x0000001802027812 */ /* 0x000fe200078ec0ff */
[----:B------:R1:W-:Y:S01]  /*0620*/  STL [R1+0x4], R6 ;  /* 0x0000040601007387 */ /* 0x0003e20000100800 */
[----:B------:R-:W-:Y:S01]  /*0630*/  SHF.R.U32.HI R3, RZ, 0x3, R0 ;  /* 0x00000003ff037819 */ /* 0x000fe20000011600 */
[----:B------:R-:W-:Y:S01]  /*0640*/  VIADD R184, R182, UR6 ;  /* 0x00000006b6b87c36 */ /* 0x000fe20008000000 */
[----:B------:R-:W-:Y:S01]  /*0650*/  LOP3.LUT R9, R2, 0x20, R5, 0xf8, !PT ;  /* 0x0000002002097812 */ /* 0x000fe200078ef805 */
[----:B------:R-:W-:Y:S01]  /*0660*/  IMAD.SHL.U32 R5, R12, 0x40, RZ ;  /* 0x000000400c057824 */ /* 0x000fe200078e00ff */
[----:B------:R-:W-:Y:S01]  /*0670*/  LOP3.LUT R10, R3, R0, R2, 0x1e, !PT ;  /* 0x00000000030a7212 */ /* 0x000fe200078e1e02 */
[----:B------:R-:W-:Y:S01]  /*0680*/  IMAD R2, R7, 0x400, R8 ;  /* 0x0000040007027824 */ /* 0x000fe200078e0208 */
[----:B------:R-:W-:Y:S01]  /*0690*/  SEL R183, R183, 0xffffffc0, !P4 ;  /* 0xffffffc0b7b77807 */ /* 0x000fe20006000000 */
[----:B------:R-:W-:Y:S01]  /*06a0*/  IMAD.IADD R181, R184, 0x1, R181 ;  /* 0x00000001b8b57824 */ /* 0x000fe200078e02b5 */
[----:B------:R-:W-:-:S02]  /*06b0*/  SEL R217, R217, 0x10, !P0 ;  /* 0x00000010d9d97807 */ /* 0x000fc40004000000 */
[----:B------:R-:W-:Y:S01]  /*06c0*/  LEA R185, R185, UR5, 0x1 ;  /* 0x00000005b9b97c11 */ /* 0x000fe2000f8e08ff */
[----:B------:R-:W-:-:S04]  /*06d0*/  IMAD.IADD R184, R184, 0x1, R183 ;  /* 0x00000001b8b87824 */ /* 0x000fc800078e02b7 */
[----:B------:R-:W-:Y:S02]  /*06e0*/  IMAD.IADD R186, R183, 0x1, R185 ;  /* 0x00000001b7ba7824 */ /* 0x000fe400078e02b9 */
[----:B------:R-:W-:Y:S01]  /*06f0*/  IMAD.IADD R183, R181, 0x1, R183 ;  /* 0x00000001b5b77824 */ /* 0x000fe200078e02b7 */
[----:B-1----:R-:W-:Y:S01]  /*0700*/  LOP3.LUT R6, R0, 0x20, R4, 0xf8, !PT ;  /* 0x0000002000067812 */ /* 0x002fe200078ef804 */
[----:B------:R-:W-:-:S03]  /*0710*/  IMAD.SHL.U32 R4, R13, 0x40, RZ ;  /* 0x000000400d047824 */ /* 0x000fc600078e00ff */
[----:B------:R-:W-:Y:S02]  /*0720*/  LOP3.LUT R0, R6, R3, RZ, 0x3c, !PT ;  /* 0x0000000306007212 */ /* 0x000fe400078e3cff */
[----:B------:R-:W-:Y:S02]  /*0730*/  LOP3.LUT R3, R4, 0x1c0, RZ, 0xc0, !PT ;  /* 0x000001c004037812 */ /* 0x000fe400078ec0ff */
[----:B------:R-:W-:Y:S01]  /*0740*/  SHF.R.S32.HI R4, RZ, 0x1f, R17 ;  /* 0x0000001fff047819 */ /* 0x000fe20000011411 */
[----:B------:R-:W-:Y:S01]  /*0750*/  IMAD.IADD R215, R2, 0x1, R0 ;  /* 0x0000000102d77824 */ /* 0x000fe200078e0200 */
[----:B------:R-:W-:Y:S01]  /*0760*/  SHF.R.U32.HI R2, RZ, 0x3, R3 ;  /* 0x00000003ff027819 */ /* 0x000fe20000011603 */
[----:B------:R-:W-:Y:S01]  /*0770*/  IMAD.SHL.U32 R0, R11, 0x8, RZ ;  /* 0x000000080b007824 */ /* 0x000fe200078e00ff */
[----:B------:R-:W-:Y:S02]  /*0780*/  LEA.HI R4, R4, R17, RZ, 0x2 ;  /* 0x0000001104047211 */ /* 0x000fe400078f10ff */
[----:B------:R-:W-:-:S02]  /*0790*/  LEA R215, R215, UR5, 0x1 ;  /* 0x00000005d7d77c11 */ /* 0x000fc4000f8e08ff */
[----:B------:R-:W-:Y:S02]  /*07a0*/  LOP3.LUT R6, R3, 0x8, R0, 0xf8, !PT ;  /* 0x0000000803067812 */ /* 0x000fe400078ef800 */
[----:B------:R-:W-:Y:S01]  /*07b0*/  LOP3.LUT R0, R5, 0xfffffe00, RZ, 0xc0, !PT ;  /* 0xfffffe0005007812 */ /* 0x000fe200078ec0ff */
[----:B------:R-:W-:Y:S01]  /*07c0*/  IMAD R5, R190, 0x400, R8 ;  /* 0x00000400be057824 */ /* 0x000fe200078e0208 */
[----:B------:R-:W-:Y:S01]  /*07d0*/  LOP3.LUT R3, R2, R9, R3, 0x1e, !PT ;  /* 0x0000000902037212 */ /* 0x000fe200078e1e03 */
[----:B------:R-:W-:Y:S01]  /*07e0*/  VIADD R216, R215, 0x20 ;  /* 0x00000020d7d87836 */ /* 0x000fe20000000000 */
[----:B------:R-:W-:Y:S01]  /*07f0*/  SHF.R.S32.HI R4, RZ, 0x2, R4 ;  /* 0x00000002ff047819 */ /* 0x000fe20000011404 */
[----:B------:R-:W-:Y:S01]  /*0800*/  IMAD.IADD R5, R5, 0x1, R10 ;  /* 0x0000000105057824 */ /* 0x000fe200078e020a */
[----:B------:R-:W-:Y:S01]  /*0810*/  LOP3.LUT R2, R6, R2, RZ, 0x3c, !PT ;  /* 0x0000000206027212 */ /* 0x000fe200078e3cff */
[----:B------:R-:W-:Y:S01]  /*0820*/  IMAD R190, R190, 0x400, R0 ;  /* 0x00000400bebe7824 */ /* 0x000fe200078e0200 */
[----:B------:R-:W-:Y:S01]  /*0830*/  LOP3.LUT R195, R3, R0, RZ, 0xfc, !PT ;  /* 0x0000000003c37212 */ /* 0x000fe200078efcff */
[----:B------:R-:W-:Y:S01]  /*0840*/  IMAD R249, R7, 0x10, R4 ;  /* 0x0000001007f97824 */ /* 0x000fe200078e0204 */
[----:B------:R-:W-:Y:S01]  /*0850*/  LEA R239, R5, UR6, 0x1 ;  /* 0x0000000605ef7c11 */ /* 0x000fe2000f8e08ff */
[----:B------:R-:W-:-:S02]  /*0860*/  IMAD.IADD R190, R2, 0x1, R190 ;  /* 0x0000000102be7824 */ /* 0x000fc400078e02be */
[----:B------:R-:W-:Y:S01]  /*0870*/  IMAD R4, R7, 0x400, R0 ;  /* 0x0000040007047824 */ /* 0x000fe200078e0200 */
[----:B------:R-:W-:Y:S01]  /*0880*/  SHF.R.S32.HI R251, RZ, 0x1f, R249 ;  /* 0x0000001ffffb7819 */ /* 0x000fe200000114f9 */
[----:B------:R-:W-:Y:S01]  /*0890*/  @P1 VIADD R216, R215, 0xffffffe0 ;  /* 0xffffffe0d7d81836 */ /* 0x000fe20000000000 */
[----:B------:R-:W-:Y:S01]  /*08a0*/  LEA R190, R190, UR4, 0x1 ;  /* 0x00000004bebe7c11 */ /* 0x000fe2000f8e08ff */
[----:B------:R-:W-:Y:S02]  /*08b0*/  VIADD R240, R239, 0x40 ;  /* 0x00000040eff07836 */ /* 0x000fe40000000000 */
[----:B------:R-:W-:Y:S02]  /*08c0*/  IMAD.IADD R218, R215, 0x1, R217 ;  /* 0x00000001d7da7824 */ /* 0x000fe400078e02d9 */
[----:B------:R-:W-:Y:S02]  /*08d0*/  IMAD.IADD R194, R4, 0x1, R2 ;  /* 0x0000000104c27824 */ /* 0x000fe400078e0202 */
[----:B------:R-:W-:-:S02]  /*08e0*/  @P2 VIADD R240, R239, 0xffffffc0 ;  /* 0xffffffc0eff02836 */ /* 0x000fc40000000000 */
[----:B---34-:R-:W-:-:S07]  /*08f0*/  IMAD.IADD R217, R217, 0x1, R216 ;  /* 0x00000001d9d97824 */ /* 0x018fce00078e02d8 */
.L_x_777:
        /* <DEDUP_REMOVED lines=47> */
.L_x_731:
        /* <DEDUP_REMOVED lines=14> */
[----:B--2---:R-:W2:Y:S01]  /*0cd0*/  I2F.RP R2, R10 ;  /* 0x0000000a00027306 */ /* 0x004ea20000209400 */
[----:B-----5:R-:W-:-:S06]  /*0ce0*/  IMAD R9, R43, R6, RZ ;  /* 0x000000062b097224 */ /* 0x020fcc00078e02ff */
[----:B------:R-:W5:Y:S01]  /*0cf0*/  LDC.U8 R17, c[0x0][0x3d8] ;  /* 0x0000f600ff117b82 */ /* 0x000f620000000000 */
[C---:B------:R-:W-:Y:S02]  /*0d00*/  IMAD R9, R252.reuse, R7, R9 ;  /* 0x00000007fc097224 */ /* 0x040fe400078e0209 */
[----:B------:R-:W-:-:S05]  /*0d10*/  IMAD.WIDE.U32 R6, R252, R6, RZ ;  /* 0x00000006fc067225 */ /* 0x000fca00078e00ff */
[----:B------:R-:W4:Y:S01]  /*0d20*/  LDC R42, c[0x0][0x2dc] ;  /* 0x0000b700ff2a7b82 */ /* 0x000f220000000800 */
[----:B------:R-:W-:Y:S01]  /*0d30*/  IMAD.IADD R34, R7, 0x1, R9 ;  /* 0x0000000107227824 */ /* 0x000fe200078e0209 */
[----:B--2---:R-:W2:Y:S01]  /*0d40*/  MUFU.RCP R2, R2 ;  /* 0x0000000200027308 */ /* 0x004ea20000001000 */
[----:B------:R-:W-:Y:S01]  /*0d50*/  LOP3.LUT R7, R236, R16, RZ, 0x3c, !PT ;  /* 0x00000010ec077212 */ /* 0x000fe200078e3cff */
[----:B-1----:R-:W-:-:S03]  /*0d60*/  IMAD R8, R0, R29, RZ ;  /* 0x0000001d00087224 */ /* 0x002fc600078e02ff */
[----:B------:R-:W-:Y:S01]  /*0d70*/  ISETP.GE.AND P0, PT, R7, RZ, PT ;  /* 0x000000ff0700720c */ /* 0x000fe20003f06270 */
[----:B------:R-:W4:Y:S01]  /*0d80*/  LDC R41, c[0x0][0x270] ;  /* 0x00009c00ff297b82 */ /* 0x000f220000000800 */
[----:B---3--:R-:W-:-:S07]  /*0d90*/  IMAD.WIDE.U32 R14, R252, R44, RZ ;  /* 0x0000002cfc0e7225 */ /* 0x008fce00078e00ff */
[----:B------:R-:W1:Y:S01]  /*0da0*/  @P1 LDC.64 R26, c[0x0][0x250] ;  /* 0x00009400ff1a1b82 */ /* 0x000e620000000a00 */
[----:B--2---:R-:W-:-:S04]  /*0db0*/  IADD3 R2, R2, 0xffffffe, RZ ;  /* 0x0ffffffe02027810 */ /* 0x004fc80007ffe0ff */
[----:B------:R-:W2:Y:S03]  /*0dc0*/  F2I.FTZ.U32.TRUNC.NTZ R3, R2 ;  /* 0x0000000200037305 */ /* 0x000ea6000021f000 */
[----:B------:R-:W3:Y:S08]  /*0dd0*/  @P2 LDC.64 R12, c[0x0][0x420] ;  /* 0x00010800ff0c2b82 */ /* 0x000ef00000000a00 */
[----:B------:R-:W3:Y:S01]  /*0de0*/  LDC R33, c[0x0][0x2c4] ;  /* 0x0000b100ff217b82 */ /* 0x000ee20000000800 */
[----:B----4-:R-:W-:-:S04]  /*0df0*/  IMAD.WIDE R30, R42, R41, RZ ;  /* 0x000000292a1e7225 */ /* 0x010fc800078e02ff */
[----:B------:R-:W-:Y:S02]  /*0e00*/  IMAD R7, R31, R14, RZ ;  /* 0x0000000e1f077224 */ /* 0x000fe400078e02ff */
[----:B--2---:R-:W-:Y:S01]  /*0e10*/  IMAD.MOV R2, RZ, RZ, -R3 ;  /* 0x000000ffff027224 */ /* 0x004fe200078e0a03 */
[----:B------:R-:W2:Y:S03]  /*0e20*/  LDC.U8 R37, c[0x0][0x480] ;  /* 0x00012000ff257b82 */ /* 0x000ea60000000000 */
[----:B------:R-:W-:Y:S01]  /*0e30*/  IMAD R4, R2, R10, RZ ;  /* 0x0000000a02047224 */ /* 0x000fe200078e02ff */
[----:B------:R-:W-:-:S05]  /*0e40*/  MOV R2, RZ ;  /* 0x000000ff00027202 */ /* 0x000fca0000000f00 */
[----:B------:R-:W-:Y:S01]  /*0e50*/  IMAD.HI.U32 R2, R3, R4, R2 ;  /* 0x0000000403027227 */ /* 0x000fe200078e0002 */
[----:B------:R-:W-:-:S05]  /*0e60*/  IADD3 R4, R32, 0x3f, RZ ;  /* 0x0000003f20047810 */ /* 0x000fca0007ffe0ff */
[----:B------:R-:W-:-:S04]  /*0e70*/  IMAD.HI.U32 R2, R2, R5, RZ ;  /* 0x0000000502027227 */ /* 0x000fc800078e00ff */
[----:B------:R-:W-:-:S04]  /*0e80*/  IMAD.MOV R3, RZ, RZ, -R2 ;  /* 0x000000ffff037224 */ /* 0x000fc800078e0a02 */
[----:B------:R-:W-:Y:S01]  /*0e90*/  IMAD R3, R10, R3, R5 ;  /* 0x000000030a037224 */ /* 0x000fe200078e0205 */
[----:B------:R-:W-:-:S04]  /*0ea0*/  SHF.R.S32.HI R5, RZ, 0x1f, R4 ;  /* 0x0000001fff057819 */ /* 0x000fc80000011404 */
[----:B------:R-:W-:Y:S02]  /*0eb0*/  ISETP.GT.U32.AND P5, PT, R10, R3, PT ;  /* 0x000000030a00720c */ /* 0x000fe40003fa4070 */
[----:B------:R-:W-:Y:S01]  /*0ec0*/  LEA.HI R20, R5, R4, RZ, 0x6 ;  /* 0x0000000405147211 */ /* 0x000fe200078f30ff */
[----:B------:R-:W-:-:S04]  /*0ed0*/  IMAD.WIDE.U32 R4, R0, R28, RZ ;  /* 0x0000001c00047225 */ /* 0x000fc800078e00ff */
[----:B------:R-:W-:Y:S01]  /*0ee0*/  @P2 IMAD.IADD R34, R5, 0x1, R8 ;  /* 0x0000000105222824 */ /* 0x000fe200078e0208 */
[----:B------:R-:W-:Y:S02]  /*0ef0*/  SEL R40, R6, R4, !P2 ;  /* 0x0000000406287207 */ /* 0x000fe40005000000 */
[----:B------:R-:W-:-:S03]  /*0f00*/  SHF.R.S32.HI R6, RZ, 0x1f, R44 ;  /* 0x0000001fff067819 */ /* 0x000fc6000001142c */
[----:B------:R-:W-:Y:S02]  /*0f10*/  @!P5 IADD3 R3, R3, -R10, RZ ;  /* 0x8000000a0303d210 */ /* 0x000fe40007ffe0ff */
[----:B------:R-:W-:Y:S01]  /*0f20*/  @!P5 IADD3 R2, R2, 0x1, RZ ;  /* 0x000000010202d810 */ /* 0x000fe20007ffe0ff */
[----:B------:R-:W-:Y:S01]  /*0f30*/  IMAD R6, R6, R252, RZ ;  /* 0x000000fc06067224 */ /* 0x000fe200078e02ff */
[----:B------:R-:W-:Y:S02]  /*0f40*/  ISETP.GE.U32.AND P3, PT, R3, R10, PT ;  /* 0x0000000a0300720c */ /* 0x000fe40003f66070 */
[----:B------:R-:W4:Y:S01]  /*0f50*/  @!P2 LDC.64 R10, c[0x0][0x418] ;  /* 0x00010600ff0aab82 */ /* 0x000f220000000a00 */
[----:B------:R-:W-:Y:S01]  /*0f60*/  @P1 IADD3 R3, R235, R248, RZ ;  /* 0x000000f8eb031210 */ /* 0x000fe20007ffe0ff */
[----:B------:R-:W-:Y:S01]  /*0f70*/  IMAD R6, R43, R44, R6 ;  /* 0x0000002c2b067224 */ /* 0x000fe200078e0206 */
[----:B------:R-:W-:-:S03]  /*0f80*/  ISETP.NE.AND P5, PT, R16, RZ, PT ;  /* 0x000000ff1000720c */ /* 0x000fc60003fa5270 */
[C---:B-1----:R-:W-:Y:S02]  /*0f90*/  @P1 IMAD R8, R3.reuse, R27, RZ ;  /* 0x0000001b03081224 */ /* 0x042fe400078e02ff */
[----:B------:R-:W-:-:S03]  /*0fa0*/  @P1 IMAD.WIDE.U32 R4, R3, R26, RZ ;  /* 0x0000001a03041225 */ /* 0x000fc600078e00ff */
[----:B------:R-:W-:Y:S01]  /*0fb0*/  @P3 IADD3 R2, R2, 0x1, RZ ;  /* 0x0000000102023810 */ /* 0x000fe20007ffe0ff */
[----:B------:R-:W-:Y:S01]  /*0fc0*/  IMAD.IADD R3, R15, 0x1, R6 ;  /* 0x000000010f037824 */ /* 0x000fe200078e0206 */
[----:B-----5:R-:W-:Y:S01]  /*0fd0*/  ISETP.NE.AND P3, PT, R17, RZ, PT ;  /* 0x000000ff1100720c */ /* 0x020fe20003f65270 */
[----:B------:R-:W-:Y:S01]  /*0fe0*/  @P1 IMAD.MOV.U32 R38, RZ, RZ, R4 ;  /* 0x000000ffff261224 */ /* 0x000fe200078e0004 */
[----:B------:R-:W-:Y:S01]  /*0ff0*/  @P1 IADD3 R39, R5, R8, RZ ;  /* 0x0000000805271210 */ /* 0x000fe20007ffe0ff */
[----:B------:R-:W-:Y:S01]  /*1000*/  IMAD.WIDE.U32 R4, R30, R14, RZ ;  /* 0x0000000e1e047225 */ /* 0x000fe200078e00ff */
[----:B------:R-:W-:Y:S01]  /*1010*/  MOV R21, R2 ;  /* 0x0000000200157202 */ /* 0x000fe20000000f00 */
[----:B------:R-:W1:Y:S01]  /*1020*/  LDC.64 R14, c[0x0][0x488] ;  /* 0x00012200ff0e7b82 */ /* 0x000e620000000a00 */
[----:B------:R-:W-:Y:S01]  /*1030*/  SHF.L.U64.HI R8, R252, 0x7, R43 ;  /* 0x00000007fc087819 */ /* 0x000fe2000001022b */
[C---:B------:R-:W-:Y:S02]  /*1040*/  IMAD R7, R30.reuse, R3, R7 ;  /* 0x000000031e077224 */ /* 0x040fe400078e0207 */
[----:B------:R-:W-:Y:S01]  /*1050*/  IMAD.WIDE.U32 R2, R30, R0, RZ ;  /* 0x000000001e027225 */ /* 0x000fe200078e00ff */
[----:B------:R-:W-:-:S02]  /*1060*/  SEL R8, R8, RZ, P4 ;  /* 0x000000ff08087207 */ /* 0x000fc40002000000 */
[----:B------:R-:W-:Y:S01]  /*1070*/  IADD3 R25, R5, R7, RZ ;  /* 0x0000000705197210 */ /* 0x000fe20007ffe0ff */
[----:B------:R-:W-:Y:S01]  /*1080*/  IMAD R6, R31, R0, RZ ;  /* 0x000000001f067224 */ /* 0x000fe200078e02ff */
[----:B------:R-:W5:Y:S01]  /*1090*/  @P3 LDC R23, c[0x0][0x2e4] ;  /* 0x0000b900ff173b82 */ /* 0x000f620000000800 */
[----:B------:R-:W-:Y:S01]  /*10a0*/  @!P0 IMAD.MOV R21, RZ, RZ, -R21 ;  /* 0x000000ffff158224 */ /* 0x000fe200078e0a15 */
[----:B------:R-:W-:Y:S01]  /*10b0*/  @!P5 LOP3.LUT R21, RZ, R16, RZ, 0x33, !PT ;  /* 0x00000010ff15d212 */ /* 0x000fe200078e33ff */
[----:B------:R-:W-:Y:S01]  /*10c0*/  IMAD.SHL.U32 R7, R252, 0x80, RZ ;  /* 0x00000080fc077824 */ /* 0x000fe200078e00ff */
[----:B------:R-:W-:Y:S02]  /*10d0*/  @P2 IADD3 R25, R3, R6, RZ ;  /* 0x0000000603192210 */ /* 0x000fe40007ffe0ff */
[----:B------:R-:W-:Y:S02]  /*10e0*/  LOP3.LUT R6, R20, 0xffffffc0, RZ, 0xc0, !PT ;  /* 0xffffffc014067812 */ /* 0x000fe400078ec0ff */
[----:B------:R-:W5:Y:S01]  /*10f0*/  @P1 LDC.64 R16, c[0x0][0x248] ;  /* 0x00009200ff101b82 */ /* 0x000f620000000a00 */
[----:B------:R-:W-:Y:S01]  /*1100*/  SEL R36, R4, R2, !P2 ;  /* 0x0000000204247207 */ /* 0x000fe20005000000 */
[----:B----4-:R-:W-:Y:S01]  /*1110*/  @!P2 IMAD R2, R43, R10, RZ ;  /* 0x0000000a2b02a224 */ /* 0x010fe200078e02ff */
[----:B------:R-:W-:Y:S01]  /*1120*/  SEL R7, R7, RZ, P4 ;  /* 0x000000ff07077207 */ /* 0x000fe20002000000 */
[----:B---3--:R-:W-:Y:S01]  /*1130*/  @P2 IMAD.WIDE.U32 R4, R0, R12, RZ ;  /* 0x0000000c00042225 */ /* 0x008fe200078e00ff */
[----:B------:R-:W-:-:S02]  /*1140*/  IADD3 R6, R6, -0x40, RZ ;  /* 0xffffffc006067810 */ /* 0x000fc40007ffe0ff */
[----:B------:R-:W-:Y:S01]  /*1150*/  SHF.R.S32.HI R20, RZ, 0x6, R20 ;  /* 0x00000006ff147819 */ /* 0x000fe20000011414 */
[----:B------:R-:W-:Y:S01]  /*1160*/  @!P2 IMAD R9, R252, R11, R2 ;  /* 0x0000000bfc09a224 */ /* 0x000fe200078e0202 */
[----:B------:R-:W-:Y:S01]  /*1170*/  IADD3 R7, P0, R6, R7, RZ ;  /* 0x0000000706077210 */ /* 0x000fe20007f1e0ff */
[C---:B------:R-:W-:Y:S01]  /*1180*/  @P3 IMAD R11, R252.reuse, R33, RZ ;  /* 0x00000021fc0b3224 */ /* 0x040fe200078e02ff */
[----:B------:R-:W-:Y:S01]  /*1190*/  SHF.R.S32.HI R18, RZ, 0x1f, R6 ;  /* 0x0000001fff127819 */ /* 0x000fe20000011406 */
[----:B------:R-:W-:-:S03]  /*11a0*/  @!P2 IMAD.WIDE.U32 R2, R252, R10, RZ ;  /* 0x0000000afc02a225 */ /* 0x000fc600078e00ff */
[----:B------:R-:W-:Y:S01]  /*11b0*/  IADD3.X R8, R18, R8, RZ, P0, !PT ;  /* 0x0000000812087210 */ /* 0x000fe200007fe4ff */
[----:B------:R-:W-:Y:S01]  /*11c0*/  @P2 IMAD R22, R0, R13, R5 ;  /* 0x0000000d00162224 */ /* 0x000fe200078e0205 */
[----:B------:R-:W-:Y:S01]  /*11d0*/  @!P2 IADD3 R22, R3, R9, RZ ;  /* 0x000000090316a210 */ /* 0x000fe20007ffe0ff */
[----:B------:R-:W-:Y:S01]  /*11e0*/  @P2 IMAD.MOV.U32 R19, RZ, RZ, R4 ;  /* 0x000000ffff132224 */ /* 0x000fe200078e0004 */
[----:B------:R-:W-:Y:S01]  /*11f0*/  @P3 SEL R4, R11, R0, !P2 ;  /* 0x000000000b043207 */ /* 0x000fe20005000000 */
[----:B------:R-:W-:Y:S01]  /*1200*/  IMAD R5, R31, R7, RZ ;  /* 0x000000071f057224 */ /* 0x000fe200078e02ff */
[----:B------:R-:W-:Y:S01]  /*1210*/  @!P2 MOV R19, R2 ;  /* 0x000000020013a202 */ /* 0x000fe20000000f00 */
[----:B-1----:R-:W-:Y:S01]  /*1220*/  IMAD.WIDE.U32 R2, R35, R14, RZ ;  /* 0x0000000e23027225 */ /* 0x002fe200078e00ff */
[----:B--2---:R-:W-:Y:S02]  /*1230*/  ISETP.NE.AND P0, PT, R37, RZ, PT ;  /* 0x000000ff2500720c */ /* 0x004fe40003f05270 */
[----:B------:R-:W-:Y:S01]  /*1240*/  SHF.R.S32.HI R31, RZ, 0x1f, R24 ;  /* 0x0000001fff1f7819 */ /* 0x000fe20000011418 */
[----:B------:R-:W-:-:S02]  /*1250*/  IMAD R10, R30, R8, R5 ;  /* 0x000000081e0a7224 */ /* 0x000fc400078e0205 */
[----:B-----5:R-:W-:Y:S02]  /*1260*/  @P3 IMAD R23, R236, R23, R4 ;  /* 0x00000017ec173224 */ /* 0x020fe400078e0204 */
[----:B------:R-:W-:Y:S02]  /*1270*/  @!P3 IMAD R5, R252, R41, R236 ;  /* 0x00000029fc05b224 */ /* 0x000fe400078e02ec */
[----:B------:R-:W-:Y:S02]  /*1280*/  @P1 IMAD.IADD R4, R235, 0x1, R248 ;  /* 0x00000001eb041824 */ /* 0x000fe400078e02f8 */
[----:B------:R-:W-:Y:S01]  /*1290*/  IMAD.WIDE.U32 R12, R30, R7, RZ ;  /* 0x000000071e0c7225 */ /* 0x000fe200078e00ff */
[----:B------:R-:W-:-:S03]  /*12a0*/  SEL R30, R2, RZ, P0 ;  /* 0x000000ff021e7207 */ /* 0x000fc60000000000 */
[----:B------:R-:W-:Y:S02]  /*12b0*/  @!P3 IMAD R23, R5, R33, RZ ;  /* 0x000000210517b224 */ /* 0x000fe400078e02ff */
[----:B------:R-:W-:Y:S02]  /*12c0*/  IMAD R7, R35, R15, R3 ;  /* 0x0000000f23077224 */ /* 0x000fe400078e0203 */
[----:B------:R-:W-:Y:S02]  /*12d0*/  IMAD R8, R236, R42, RZ ;  /* 0x0000002aec087224 */ /* 0x000fe400078e02ff */
[C---:B------:R-:W-:Y:S01]  /*12e0*/  @P1 IMAD R5, R4.reuse, R17, RZ ;  /* 0x0000001104051224 */ /* 0x040fe200078e02ff */
        /* <DEDUP_REMOVED lines=18> */
.L_x_733:
        /* <DEDUP_REMOVED lines=13> */
.L_x_734:
        /* <DEDUP_REMOVED lines=10> */
.L_x_735:
[----:B------:R-:W-:-:S04]  /*1580*/  IMAD R0, R252, R41, R236 ;  /* 0x00000029fc007224 */ /* 0x000fc800078e02ec */
[----:B------:R-:W-:-:S07]  /*1590*/  IMAD R0, R0, R44, RZ ;  /* 0x0000002c00007224 */ /* 0x000fce00078e02ff */
.L_x_736:
[----:B------:R-:W2:Y:S01]  /*15a0*/  LDL R46, [R1] ;  /* 0x00000000012e7983 */ /* 0x000ea20000100800 */
[----:B------:R-:W1:Y:S01]  /*15b0*/  LDC.64 R10, c[0x0][0x420] ;  /* 0x00010800ff0a7b82 */ /* 0x000e620000000a00 */
[----:B------:R-:W-:Y:S01]  /*15c0*/  IMAD R9, R42, R41, RZ ;  /* 0x000000292a097224 */ /* 0x000fe200078e02ff */
[----:B------:R-:W-:Y:S01]  /*15d0*/  IADD3 R2, P4, R210, R19, RZ ;  /* 0x00000013d2027210 */ /* 0x000fe20007f9e0ff */
[----:B------:R-:W3:Y:S01]  /*15e0*/  S2R R44, SR_TID.X ;  /* 0x00000000002c7919 */ /* 0x000ee20000002100 */
[----:B------:R-:W-:Y:S01]  /*15f0*/  IMAD.IADD R19, R6, 0x1, R0 ;  /* 0x0000000106137824 */ /* 0x000fe200078e0200 */
[----:B------:R-:W-:Y:S01]  /*1600*/  SHF.R.S32.HI R211, RZ, 0x1f, R210 ;  /* 0x0000001fffd37819 */ /* 0x000fe200000114d2 */
[----:B------:R-:W-:Y:S01]  /*1610*/  IMAD.SHL.U32 R4, R9, 0x40, RZ ;  /* 0x0000004009047824 */ /* 0x000fe200078e00ff */
[----:B------:R-:W4:Y:S01]  /*1620*/  S2R R45, SR_TID.X ;  /* 0x00000000002d7919 */ /* 0x000f220000002100 */
[----:B------:R-:W-:Y:S01]  /*1630*/  ULDC UR4, c[0x0][0x398] ;  /* 0x0000e60000047ab9 */ /* 0x000fe20000000800 */
[----:B------:R-:W-:Y:S01]  /*1640*/  ULDC.64 UR6, c[0x0][0x428] ;  /* 0x00010a0000067ab9 */ /* 0x000fe20000000a00 */
[----:B------:R-:W-:Y:S01]  /*1650*/  ULDC.64 UR8, c[0x0][0x210] ;  /* 0x0000840000087ab9 */ /* 0x000fe20000000a00 */
[----:B------:R-:W-:Y:S01]  /*1660*/  IADD3 R3, P3, P2, R12, R4, R8 ;  /* 0x000000040c037210 */ /* 0x000fe20007a7e008 */
[----:B------:R-:W-:Y:S01]  /*1670*/  BSSY B1, `(.L_x_732) ;  /* 0x00007a6000017945 */ /* 0x000fe20003800000 */
[----:B------:R-:W-:Y:S01]  /*1680*/  SHF.R.S32.HI R4, RZ, 0x1f, R4 ;  /* 0x0000001fff047819 */ /* 0x000fe20000011404 */
[----:B------:R-:W-:Y:S01]  /*1690*/  VIADD R208, R20, 0xffffffff ;  /* 0xffffffff14d07836 */ /* 0x000fe20000000000 */
[C---:B------:R-:W-:Y:S01]  /*16a0*/  IADD3 R214, R210.reuse, 0x80, RZ ;  /* 0x00000080d2d67810 */ /* 0x040fe20007ffe0ff */
[----:B------:R-:W-:Y:S01]  /*16b0*/  VIADD R213, R210, 0x40 ;  /* 0x00000040d2d57836 */ /* 0x000fe20000000000 */
[----:B------:R-:W-:Y:S01]  /*16c0*/  IADD3.X R4, R5, R4, R15, P3, P2 ;  /* 0x0000000405047210 */ /* 0x000fe20001fe440f */
[----:B------:R-:W-:Y:S01]  /*16d0*/  IMAD.IADD R15, R6, 0x1, R23 ;  /* 0x00000001060f7824 */ /* 0x000fe200078e0217 */
[----:B------:R-:W-:Y:S01]  /*16e0*/  IADD3 R7, P3, P2, R30, R3, R36 ;  /* 0x000000031e077210 */ /* 0x000fe20007a7e024 */
[----:B------:R-:W-:Y:S01]  /*16f0*/  IMAD.X R3, R211, 0x1, R22, P4 ;  /* 0x00000001d3037824 */ /* 0x000fe200020e0616 */
[----:B------:R-:W-:-:S02]  /*1700*/  SHF.R.S32.HI R22, RZ, 0x1f, R234 ;  /* 0x0000001fff167819 */ /* 0x000fc400000114ea */
[----:B------:R-:W-:Y:S01]  /*1710*/  IADD3.X R8, R14, R4, R25, P3, P2 ;  /* 0x000000040e087210 */ /* 0x000fe20001fe4419 */
[----:B-1----:R-:W-:Y:S01]  /*1720*/  IMAD R5, R18, R10, RZ ;  /* 0x0000000a12057224 */ /* 0x002fe200078e02ff */
[----:B------:R-:W-:Y:S01]  /*1730*/  IADD3 R4, P3, R234, R6, RZ ;  /* 0x00000006ea047210 */ /* 0x000fe20007f7e0ff */
[----:B------:R-:W-:-:S04]  /*1740*/  IMAD.WIDE.U32 R2, R6, R10, R2 ;  /* 0x0000000a06027225 */ /* 0x000fc800078e0002 */
[----:B------:R-:W-:Y:S02]  /*1750*/  IMAD R5, R6, R11, R5 ;  /* 0x0000000b06057224 */ /* 0x000fe400078e0205 */
[----:B------:R-:W-:Y:S01]  /*1760*/  IMAD R6, R237, UR6, RZ ;  /* 0x00000006ed067c24 */ /* 0x000fe2000f8e02ff */
[----:B---3--:R-:W-:-:S03]  /*1770*/  SHF.R.S32.HI R44, RZ, 0x1f, R44 ;  /* 0x0000001fff2c7819 */ /* 0x008fc6000001142c */
[----:B------:R-:W-:Y:S01]  /*1780*/  IMAD R6, R236, UR7, R6 ;  /* 0x00000007ec067c24 */ /* 0x000fe2000f8e0206 */
[----:B------:R-:W-:Y:S01]  /*1790*/  IADD3 R3, R3, R5, RZ ;  /* 0x0000000503037210 */ /* 0x000fe20007ffe0ff */
[----:B------:R-:W-:Y:S01]  /*17a0*/  IMAD.X R5, R22, 0x1, R18, P3 ;  /* 0x0000000116057824 */ /* 0x000fe200018e0612 */
[----:B----4-:R-:W-:Y:S01]  /*17b0*/  LEA.HI R44, R44, R45, RZ, 0x5 ;  /* 0x0000002d2c2c7211 */ /* 0x010fe200078f28ff */
[----:B------:R-:W-:-:S03]  /*17c0*/  IMAD.WIDE.U32 R2, R236, UR6, R2 ;  /* 0x00000006ec027c25 */ /* 0x000fc6000f8e0002 */
[----:B------:R-:W-:Y:S01]  /*17d0*/  SHF.R.S32.HI R44, RZ, 0x5, R44 ;  /* 0x00000005ff2c7819 */ /* 0x000fe2000001142c */
[----:B------:R-:W-:Y:S01]  /*17e0*/  ULDC.64 UR6, c[0x0][0x400] ;  /* 0x0001000000067ab9 */ /* 0x000fe20000000a00 */
[----:B------:R-:W-:Y:S02]  /*17f0*/  IMAD.IADD R3, R3, 0x1, R6 ;  /* 0x0000000103037824 */ /* 0x000fe400078e0206 */
[----:B------:R-:W-:Y:S02]  /*1800*/  IMAD R5, R5, R28, RZ ;  /* 0x0000001c05057224 */ /* 0x000fe400078e02ff */
[----:B------:R-:W-:-:S04]  /*1810*/  IMAD.WIDE.U32 R2, R234, R10, R2 ;  /* 0x0000000aea027225 */ /* 0x000fc800078e0002 */
[----:B--2---:R-:W-:Y:S02]  /*1820*/  IMAD R0, R44, R9, R46 ;  /* 0x000000092c007224 */ /* 0x004fe400078e022e */
[----:B------:R-:W1:Y:S03]  /*1830*/  LDC.64 R44, c[0x0][0x2b0] ;  /* 0x0000ac00ff2c7b82 */ /* 0x000e660000000a00 */
[----:B------:R-:W-:-:S04]  /*1840*/  IADD3 R12, P2, R0, R7, RZ ;  /* 0x00000007000c7210 */ /* 0x000fc80007f5e0ff */
[----:B------:R-:W-:Y:S01]  /*1850*/  LEA.HI.X.SX32 R14, R0, R8, 0x1, P2 ;  /* 0x00000008000e7211 */ /* 0x000fe200010f0eff */
[----:B------:R-:W2:Y:S01]  /*1860*/  LDC.64 R46, c[0x0][0x478] ;  /* 0x00011e00ff2e7b82 */ /* 0x000ea20000000a00 */
[----:B------:R-:W-:Y:S01]  /*1870*/  IADD3 R0, -R221, R32, R24 ;  /* 0x00000020dd007210 */ /* 0x000fe20007ffe118 */
[----:B------:R-:W-:Y:S01]  /*1880*/  IMAD R8, R4, R29, R5 ;  /* 0x0000001d04087224 */ /* 0x000fe200078e0205 */
[----:B------:R-:W-:Y:S01]  /*1890*/  LEA R196, P2, R12, UR6, 0x2 ;  /* 0x000000060cc47c11 */ /* 0x000fe2000f8410ff */
[----:B------:R-:W-:Y:S01]  /*18a0*/  IMAD.WIDE.U32 R4, R4, R28, R210 ;  /* 0x0000001c04047225 */ /* 0x000fe200078e00d2 */
[----:B------:R-:W-:Y:S02]  /*18b0*/  IADD3 R0, R0, -UR4, RZ ;  /* 0x8000000400007c10 */ /* 0x000fe4000fffe0ff */
[----:B------:R-:W-:Y:S01]  /*18c0*/  LEA.HI.X R197, R12, UR7, R14, 0x2, P2 ;  /* 0x000000070cc57c11 */ /* 0x000fe200090f140e */
[----:B------:R-:W-:Y:S01]  /*18d0*/  ULDC.64 UR6, c[0x0][0x258] ;  /* 0x0000960000067ab9 */ /* 0x000fe20000000a00 */
[----:B------:R-:W-:-:S02]  /*18e0*/  SHF.R.S32.HI R7, RZ, 0x1f, R0 ;  /* 0x0000001fff077819 */ /* 0x000fc40000011400 */
[----:B------:R-:W-:Y:S02]  /*18f0*/  IADD3 R4, P3, R40, R4, RZ ;  /* 0x0000000428047210 */ /* 0x000fe40007f7e0ff */
[----:B------:R-:W-:Y:S01]  /*1900*/  LEA.HI R13, R7, R0, RZ, 0x6 ;  /* 0x00000000070d7211 */ /* 0x000fe200078f30ff */
[----:B------:R-:W-:Y:S01]  /*1910*/  IMAD R0, R237, UR6, RZ ;  /* 0x00000006ed007c24 */ /* 0x000fe2000f8e02ff */
[----:B------:R-:W-:Y:S01]  /*1920*/  IADD3.X R5, R34, R5, R8, P3, !PT ;  /* 0x0000000522057210 */ /* 0x000fe20001ffe408 */
[----:B-1----:R-:W-:-:S04]  /*1930*/  IMAD.WIDE R6, R15, 0x4, R44 ;  /* 0x000000040f067825 */ /* 0x002fc800078e022c */
[----:B------:R-:W-:Y:S01]  /*1940*/  IMAD.MOV.U32 R219, RZ, RZ, R7 ;  /* 0x000000ffffdb7224 */ /* 0x000fe200078e0007 */
[----:B------:R-:W-:Y:S01]  /*1950*/  SHF.R.S32.HI R7, RZ, 0x6, R13 ;  /* 0x00000006ff077819 */ /* 0x000fe2000001140d */
[----:B------:R-:W-:Y:S02]  /*1960*/  IMAD.MOV.U32 R220, RZ, RZ, R6 ;  /* 0x000000ffffdc7224 */ /* 0x000fe400078e0006 */
[----:B------:R-:W-:Y:S01]  /*1970*/  IMAD R6, R22, R10, RZ ;  /* 0x0000000a16067224 */ /* 0x000fe200078e02ff */
[----:B------:R-:W-:Y:S01]  /*1980*/  VIMNMX R233, RZ, R7, !PT ;  /* 0x00000007ffe97248 */ /* 0x000fe20007fe0100 */
[C---:B------:R-:W-:Y:S02]  /*1990*/  IMAD R12, R236.reuse, UR7, R0 ;  /* 0x00000007ec0c7c24 */ /* 0x040fe4000f8e0200 */
[----:B------:R-:W-:Y:S01]  /*19a0*/  IMAD.WIDE.U32 R4, R236, UR6, R4 ;  /* 0x00000006ec047c25 */ /* 0x000fe2000f8e0004 */
[----:B------:R-:W-:Y:S01]  /*19b0*/  ISETP.GT.AND P4, PT, R20, R233, PT ;  /* 0x000000e91400720c */ /* 0x000fe20003f84270 */
[----:B------:R-:W-:-:S02]  /*19c0*/  ULDC.64 UR6, c[0x0][0x3e0] ;  /* 0x0000f80000067ab9 */ /* 0x000fc40000000a00 */
[----:B------:R-:W-:Y:S01]  /*19d0*/  IMAD R0, R234, R11, R6 ;  /* 0x0000000bea007224 */ /* 0x000fe200078e0206 */
[----:B------:R-:W-:Y:S01]  /*19e0*/  IADD3 R12, R5, R12, RZ ;  /* 0x0000000c050c7210 */ /* 0x000fe20007ffe0ff */
[----:B--2---:R-:W-:Y:S01]  /*19f0*/  IMAD.WIDE R8, R19, 0x4, R46 ;  /* 0x0000000413087825 */ /* 0x004fe200078e022e */
[----:B------:R-:W-:Y:S02]  /*1a00*/  LEA R206, P3, R4, UR8, 0x1 ;  /* 0x0000000804ce7c11 */ /* 0x000fe4000f8608ff */
[----:B------:R-:W-:Y:S01]  /*1a10*/  LEA R204, P2, R2, UR6, 0x1 ;  /* 0x0000000602cc7c11 */ /* 0x000fe2000f8408ff */
[----:B------:R-:W-:Y:S01]  /*1a20*/  IMAD.IADD R0, R3, 0x1, R0 ;  /* 0x0000000103007824 */ /* 0x000fe200078e0200 */
[----:B------:R-:W-:Y:S01]  /*1a30*/  MOV R222, R9 ;  /* 0x0000000900de7202 */ /* 0x000fe20000000f00 */
        /* <DEDUP_REMOVED lines=29> */
.L_x_738:
        /* <DEDUP_REMOVED lines=13> */
.L_x_739:
        /* <DEDUP_REMOVED lines=32> */
.L_x_741:
[----:B------:R-:W-:Y:S05]  /*1ee0*/  BSYNC B0 ;  /* 0x0000000000007941 */ /* 0x000fea0003800000 */
.L_x_740:
        /* <DEDUP_REMOVED lines=19> */
.L_x_743:
[----:B------:R-:W-:Y:S05]  /*2020*/  BSYNC B0 ;  /* 0x0000000000007941 */ /* 0x000fea0003800000 */
.L_x_742:
[CC--:B-12---:R-:W-:Y:S01]  /*2030*/  IMAD.WIDE.U32 R2, R24.reuse, R12.reuse, R210 ;  /* 0x0000000c18027225 */ /* 0x0c6fe200078e00d2 */
        /* <DEDUP_REMOVED lines=27> */
.L_x_745:
[----:B------:R-:W-:Y:S05]  /*21f0*/  BSYNC B0 ;  /* 0x0000000000007941 */ /* 0x000fea0003800000 */
.L_x_744:
        /* <DEDUP_REMOVED lines=20> */
.L_x_737:
        /* <DEDUP_REMOVED lines=34> */
.L_x_748:
[----:B------:R-:W-:Y:S05]  /*2560*/  BSYNC B0 ;  /* 0x0000000000007941 */ /* 0x000fea0003800000 */
.L_x_747:
        /* <DEDUP_REMOVED lines=15> */
[----:B------:R-:W-:Y:S01]  /*2660*/  @!P3 LEA R8, P1, R10, R204, 0x6 ;  /* 0x000000cc0a08b211 */ /* 0x000fe200078230ff */
[----:B------:R1:W-:Y:S01]  /*2670*/  @P3 STS.128 [R201+0xd000], RZ ;  /* 0x00d000ffc9003388 */ /* 0x0003e20000000c00 */
[----:B------:R-:W-:Y:S02]  /*2680*/  @!P2 LEA R6, P6, R2, UR6, 0x1 ;  /* 0x000000060206ac11 */ /* 0x000fe4000f8c08ff */
[----:B------:R-:W-:Y:S02]  /*2690*/  @!P3 LEA.HI.X R9, R10, R205, R11, 0x6, P1 ;  /* 0x000000cd0a09b211 */ /* 0x000fe400008f340b */
[----:B------:R-:W-:Y:S02]  /*26a0*/  ISETP.GE.AND P1, PT, R214, UR4, PT ;  /* 0x00000004d6007c0c */ /* 0x000fe4000bf26270 */
[----:B------:R-:W-:Y:S01]  /*26b0*/  @!P2 LEA.HI.X R7, R2, UR7, R0, 0x1, P6 ;  /* 0x000000070207ac11 */ /* 0x000fe2000b0f0c00 */
        /* <DEDUP_REMOVED lines=17> */
.L_x_750:
[----:B------:R-:W-:Y:S05]  /*27d0*/  BSYNC B0 ;  /* 0x0000000000007941 */ /* 0x000fea0003800000 */
.L_x_749:
        /* <DEDUP_REMOVED lines=16> */
.L_x_752:
        /* <DEDUP_REMOVED lines=29> */
.L_x_753:
[----:B------:R-:W-:Y:S05]  /*2ab0*/  BSYNC B0 ;  /* 0x0000000000007941 */ /* 0x000fea0003800000 */
.L_x_751:
        /* <DEDUP_REMOVED lines=17> */
.L_x_755:
        /* <DEDUP_REMOVED lines=37> */
.L_x_756:
[----:B------:R-:W-:Y:S05]  /*2e20*/  BSYNC B0 ;  /* 0x0000000000007941 */ /* 0x000fea0003800000 */
.L_x_754:
[----:B------:R-:W-:Y:S01]  /*2e30*/  IMAD R0, R238, -0x40, R221 ;  /* 0xffffffc0ee007824 */ /* 0x000fe200078e02dd */
[----:B------:R-:W-:Y:S01]  /*2e40*/  ULDC.64 UR6, c[0x0][0x260] ;  /* 0x0000980000067ab9 */ /* 0x000fe20000000a00 */
[--C-:B-1----:R-:W-:Y:S01]  /*2e50*/  IMAD.WIDE.U32 R2, R24, R16, R210.reuse ;  /* 0x0000001018027225 */ /* 0x102fe200078e00d2 */
[----:B------:R-:W-:Y:S02]  /*2e60*/  BSSY B0, `(.L_x_757) ;  /* 0x0000037000007945 */ /* 0x000fe40003800000 */
        /* <DEDUP_REMOVED lines=54> */
.L_x_758:
[----:B------:R-:W-:Y:S05]  /*31d0*/  BSYNC B0 ;  /* 0x0000000000007941 */ /* 0x000fea0003800000 */
.L_x_757:
        /* <DEDUP_REMOVED lines=42> */
.L_x_760:
[----:B------:R-:W-:Y:S05]  /*3480*/  BSYNC B0 ;  /* 0x0000000000007941 */ /* 0x000fea0003800000 */
.L_x_759:
        /* <DEDUP_REMOVED lines=45> */
.L_x_762:
[----:B------:R-:W-:Y:S05]  /*3760*/  BSYNC B0 ;  /* 0x0000000000007941 */ /* 0x000fea0003800000 */
.L_x_761:
        /* <DEDUP_REMOVED lines=42> */
.L_x_764:
[----:B------:R-:W-:Y:S05]  /*3a10*/  BSYNC B0 ;  /* 0x0000000000007941 */ /* 0x000fea0003800000 */
.L_x_763:
[----:B------:R-:W-:Y:S01]  /*3a20*/  ULDC.64 UR6, c[0x0][0x3c8] ;  /* 0x0000f20000067ab9 */ /* 0x000fe20000000a00 */
[----:B-1----:R-:W2:Y:S01]  /*3a30*/  LDL R6, [R1+0x4] ;  /* 0x0000040001067983 */ /* 0x002ea20000100800 */
[----:B------:R-:W-:Y:S02]  /*3a40*/  ISETP.NE.U32.AND P3, PT, RZ, UR6, PT ;  /* 0x00000006ff007c0c */ /* 0x000fe4000bf65070 */
[C---:B------:R-:W-:Y:S01]  /*3a50*/  ISETP.GE.AND P4, PT, R249.reuse, R14, PT ;  /* 0x0000000ef900720c */ /* 0x040fe20003f86270 */
[----:B------:R-:W-:Y:S01]  /*3a60*/  IMAD.MOV.U32 R209, RZ, RZ, 0x7f800000 ;  /* 0x7f800000ffd17424 */ /* 0x000fe200078e00ff */
[----:B------:R-:W-:Y:S01]  /*3a70*/  ISETP.NE.AND.EX P3, PT, RZ, UR7, PT, P3 ;  /* 0x00000007ff007c0c */ /* 0x000fe2000bf65330 */
[----:B------:R-:W-:Y:S01]  /*3a80*/  IMAD.MOV.U32 R212, RZ, RZ, 0x7f800000 ;  /* 0x7f800000ffd47424 */ /* 0x000fe200078e00ff */
[----:B------:R-:W0:Y:S01]  /*3a90*/  LDGDEPBAR ;  /* 0x00000000000079af */ /* 0x000e220000000000 */
[----:B------:R-:W1:Y:S01]  /*3aa0*/  LDC R247, c[0x0][0x270] ;  /* 0x00009c00fff77b82 */ /* 0x000e620000000800 */
[----:B------:R-:W-:Y:S01]  /*3ab0*/  IMAD.MOV.U32 R189, RZ, RZ, 0x20 ;  /* 0x00000020ffbd7424 */ /* 0x000fe200078e00ff */
[----:B------:R-:W-:Y:S01]  /*3ac0*/  ULDC UR4, c[0x0][0x2d0] ;  /* 0x0000b40000047ab9 */ /* 0x000fe20000000800 */
[----:B------:R-:W-:Y:S01]  /*3ad0*/  IMAD.MOV.U32 R188, RZ, RZ, 0x40 ;  /* 0x00000040ffbc7424 */ /* 0x000fe200078e00ff */
[C-C-:B------:R-:W-:Y:S01]  /*3ae0*/  SHF.L.U64.HI R245, R249.reuse, 0x2, R251.reuse ;  /* 0x00000002f9f57819 */ /* 0x140fe200000102fb */
[----:B------:R-:W-:Y:S01]  /*3af0*/  IMAD.MOV.U32 R200, RZ, RZ, RZ ;  /* 0x000000ffffc87224 */ /* 0x000fe200078e00ff */
[C---:B------:R-:W-:Y:S01]  /*3b00*/  SHF.L.U64.HI R243, R249.reuse, 0x2, R251 ;  /* 0x00000002f9f37819 */ /* 0x040fe200000102fb */
[----:B------:R-:W-:Y:S01]  /*3b10*/  IMAD.MOV.U32 R203, RZ, RZ, R199 ;  /* 0x000000ffffcb7224 */ /* 0x000fe200078e00c7 */
[----:B------:R-:W-:Y:S01]  /*3b20*/  CS2R R142, SRZ ;  /* 0x00000000008e7805 */ /* 0x000fe2000001ff00 */
[C---:B------:R-:W-:Y:S01]  /*3b30*/  IMAD.SHL.U32 R244, R249.reuse, 0x4, RZ ;  /* 0x00000004f9f47824 */ /* 0x040fe200078e00ff */
[----:B------:R-:W3:Y:S01]  /*3b40*/  @P3 LDC.64 R4, c[0x0][0x3d0] ;  /* 0x0000f400ff043b82 */ /* 0x000ee20000000a00 */
        /* <DEDUP_REMOVED lines=23> */
[-C--:B---3--:R-:W-:Y:S01]  /*3cc0*/  @P3 IMAD R0, R43, R4.reuse, RZ ;  /* 0x000000042b003224 */ /* 0x088fe200078e02ff */
[----:B------:R-:W-:Y:S01]  /*3cd0*/  CS2R R100, SRZ ;  /* 0x0000000000647805 */ /* 0x000fe2000001ff00 */
[----:B------:R-:W-:Y:S01]  /*3ce0*/  @P3 IMAD.WIDE.U32 R2, R252, R4, R236 ;  /* 0x00000004fc023225 */ /* 0x000fe200078e00ec */
[----:B------:R-:W-:Y:S02]  /*3cf0*/  CS2R R62, SRZ ;  /* 0x00000000003e7805 */ /* 0x000fe4000001ff00 */
[----:B------:R-:W-:-:S02]  /*3d00*/  CS2R R60, SRZ ;  /* 0x00000000003c7805 */ /* 0x000fc4000001ff00 */
[----:B------:R-:W-:Y:S01]  /*3d10*/  CS2R R66, SRZ ;  /* 0x0000000000427805 */ /* 0x000fe2000001ff00 */
[----:B------:R-:W-:Y:S01]  /*3d20*/  @P3 IMAD R5, R252, R5, R0 ;  /* 0x00000005fc053224 */ /* 0x000fe200078e0200 */
[----:B------:R-:W-:Y:S01]  /*3d30*/  @P3 LEA R4, P1, R2, UR6, 0x2 ;  /* 0x0000000602043c11 */ /* 0x000fe2000f8210ff */
[----:B------:R-:W-:Y:S01]  /*3d40*/  VIADD R0, R249, 0x8 ;  /* 0x00000008f9007836 */ /* 0x000fe20000000000 */
[----:B------:R-:W-:Y:S01]  /*3d50*/  CS2R R64, SRZ ;  /* 0x0000000000407805 */ /* 0x000fe2000001ff00 */
[----:B------:R-:W-:Y:S01]  /*3d60*/  @P3 IMAD.IADD R5, R3, 0x1, R5 ;  /* 0x0000000103053824 */ /* 0x000fe200078e0205 */
[----:B------:R-:W-:Y:S02]  /*3d70*/  CS2R R58, SRZ ;  /* 0x00000000003a7805 */ /* 0x000fe4000001ff00 */
[----:B------:R-:W-:Y:S02]  /*3d80*/  CS2R R56, SRZ ;  /* 0x0000000000387805 */ /* 0x000fe4000001ff00 */
[----:B------:R-:W-:-:S02]  /*3d90*/  CS2R R54, SRZ ;  /* 0x0000000000367805 */ /* 0x000fc4000001ff00 */
[----:B------:R-:W-:Y:S02]  /*3da0*/  CS2R R52, SRZ ;  /* 0x0000000000347805 */ /* 0x000fe4000001ff00 */
[----:B------:R-:W-:Y:S01]  /*3db0*/  @P3 LEA.HI.X R5, R2, UR7, R5, 0x2, P1 ;  /* 0x0000000702053c11 */ /* 0x000fe200088f1405 */
[C---:B------:R-:W-:Y:S01]  /*3dc0*/  IMAD.SHL.U32 R2, R249.reuse, 0x4, RZ ;  /* 0x00000004f9027824 */ /* 0x040fe200078e00ff */
[----:B------:R-:W-:Y:S02]  /*3dd0*/  ISETP.GE.AND P2, PT, R0, R14, PT ;  /* 0x0000000e0000720c */ /* 0x000fe40003f46270 */
[----:B------:R-:W-:Y:S02]  /*3de0*/  CS2R R46, SRZ ;  /* 0x00000000002e7805 */ /* 0x000fe4000001ff00 */
[----:B------:R-:W-:Y:S01]  /*3df0*/  CS2R R44, SRZ ;  /* 0x00000000002c7805 */ /* 0x000fe2000001ff00 */
[----:B------:R3:W4:Y:S01]  /*3e00*/  @P3 LDG.E R4, desc[UR14][R4.64] ;  /* 0x0000000e04043981 */ /* 0x000722000c1e1900 */
[----:B------:R-:W-:-:S02]  /*3e10*/  SHF.L.U64.HI R0, R249, 0x2, R251 ;  /* 0x00000002f9007819 */ /* 0x000fc400000102fb */
[----:B------:R-:W-:Y:S02]  /*3e20*/  CS2R R50, SRZ ;  /* 0x0000000000327805 */ /* 0x000fe4000001ff00 */
[----:B------:R-:W-:Y:S02]  /*3e30*/  IADD3 R2, P1, R2, R220, RZ ;  /* 0x000000dc02027210 */ /* 0x000fe40007f3e0ff */
[----:B------:R-:W-:Y:S02]  /*3e40*/  CS2R R48, SRZ ;  /* 0x0000000000307805 */ /* 0x000fe4000001ff00 */
[----:B------:R-:W-:Y:S02]  /*3e50*/  CS2R R42, SRZ ;  /* 0x00000000002a7805 */ /* 0x000fe4000001ff00 */
[----:B------:R-:W-:Y:S02]  /*3e60*/  CS2R R40, SRZ ;  /* 0x0000000000287805 */ /* 0x000fe4000001ff00 */
[----:B------:R-:W-:Y:S01]  /*3e70*/  CS2R R38, SRZ ;  /* 0x0000000000267805 */ /* 0x000fe2000001ff00 */
[----:B------:R-:W-:Y:S01]  /*3e80*/  IMAD.X R3, R0, 0x1, R219, P1 ;  /* 0x0000000100037824 */ /* 0x000fe200008e06db */
[----:B------:R-:W-:-:S02]  /*3e90*/  CS2R R36, SRZ ;  /* 0x0000000000247805 */ /* 0x000fc4000001ff00 */
[----:B------:R-:W-:Y:S02]  /*3ea0*/  CS2R R30, SRZ ;  /* 0x00000000001e7805 */ /* 0x000fe4000001ff00 */
[----:B------:R-:W-:Y:S02]  /*3eb0*/  CS2R R28, SRZ ;  /* 0x00000000001c7805 */ /* 0x000fe4000001ff00 */
[----:B------:R-:W-:Y:S01]  /*3ec0*/  CS2R R34, SRZ ;  /* 0x0000000000227805 */ /* 0x000fe2000001ff00 */
[----:B------:R-:W5:Y:S01]  /*3ed0*/  @!P4 LDG.E R209, desc[UR14][R2.64] ;  /* 0x0000000e02d1c981 */ /* 0x000f62000c1e1900 */
[----:B------:R-:W-:Y:S02]  /*3ee0*/  CS2R R26, SRZ ;  /* 0x00000000001a7805 */ /* 0x000fe4000001ff00 */
[----:B------:R-:W-:Y:S02]  /*3ef0*/  CS2R R22, SRZ ;  /* 0x0000000000167805 */ /* 0x000fe4000001ff00 */
[----:B------:R-:W-:Y:S01]  /*3f00*/  CS2R R20, SRZ ;  /* 0x0000000000147805 */ /* 0x000fe2000001ff00 */
[----:B------:R1:W5:Y:S01]  /*3f10*/  @!P2 LDG.E R212, desc[UR14][R2.64+0x20] ;  /* 0x0000200e02d4a981 */ /* 0x000362000c1e1900 */
[----:B------:R-:W-:Y:S01]  /*3f20*/  ULDC UR6, c[0x0][0x2dc] ;  /* 0x0000b70000067ab9 */ /* 0x000fe20000000800 */
[----:B------:R-:W-:Y:S01]  /*3f30*/  ULDC UR8, c[0x0][0x39c] ;  /* 0x0000e70000087ab9 */ /* 0x000fe20000000800 */
[----:B------:R-:W-:Y:S01]  /*3f40*/  ULDC UR7, c[0x0][0x2ec] ;  /* 0x0000bb0000077ab9 */ /* 0x000fe20000000800 */
[----:B---3--:R-:W-:-:S02]  /*3f50*/  IADD3 R5, R32, 0x40, R24 ;  /* 0x0000004020057810 */ /* 0x008fc40007ffe018 */
[----:B------:R-:W-:-:S03]  /*3f60*/  CS2R R24, SRZ ;  /* 0x0000000000187805 */ /* 0x000fc6000001ff00 */
[----:B------:R-:W-:Y:S01]  /*3f70*/  IMAD.IADD R241, R5, 0x1, -R221 ;  /* 0x0000000105f17824 */ /* 0x000fe200078e0add */
[----:B-1----:R-:W1:Y:S01]  /*3f80*/  S2R R2, SR_TID.X ;  /* 0x0000000000027919 */ /* 0x002e620000002100 */
[----:B------:R-:W3:Y:S02]  /*3f90*/  @P3 LDC R3, c[0x0][0x2e8] ;  /* 0x0000ba00ff033b82 */ /* 0x000ee40000000800 */
[----:B---3--:R-:W4:Y:S01]  /*3fa0*/  @P3 MUFU.RCP R3, R3 ;  /* 0x0000000300033308 */ /* 0x008f220000001000 */
[----:B-1----:R-:W-:-:S04]  /*3fb0*/  SHF.R.S32.HI R0, RZ, 0x1f, R2 ;  /* 0x0000001fff007819 */ /* 0x002fc80000011402 */
[----:B------:R-:W-:-:S04]  /*3fc0*/  LEA.HI R0, R0, R2, RZ, 0x4 ;  /* 0x0000000200007211 */ /* 0x000fc800078f20ff */
[----:B------:R-:W-:-:S05]  /*3fd0*/  LOP3.LUT R0, R0, 0xfffffff0, RZ, 0xc0, !PT ;  /* 0xfffffff000007812 */ /* 0x000fca00078ec0ff */
[----:B------:R-:W-:-:S05]  /*3fe0*/  IMAD.IADD R0, R2, 0x1, -R0 ;  /* 0x0000000102007824 */ /* 0x000fca00078e0a00 */
[----:B------:R-:W-:-:S04]  /*3ff0*/  SHF.R.S32.HI R2, RZ, 0x1f, R0 ;  /* 0x0000001fff027819 */ /* 0x000fc80000011400 */
[----:B------:R-:W-:-:S04]  /*4000*/  LEA.HI R2, R2, R0, RZ, 0x3 ;  /* 0x0000000002027211 */ /* 0x000fc800078f18ff */
[----:B------:R-:W-:-:S05]  /*4010*/  LOP3.LUT R2, R2, 0xfffffff8, RZ, 0xc0, !PT ;  /* 0xfffffff802027812 */ /* 0x000fca00078ec0ff */
[----:B------:R-:W-:Y:S02]  /*4020*/  IMAD.IADD R0, R0, 0x1, -R2 ;  /* 0x0000000100007824 */ /* 0x000fe400078e0a02 */
[----:B------:R-:W-:-:S03]  /*4030*/  VIADD R2, R249, 0x1 ;  /* 0x00000001f9027836 */ /* 0x000fc60000000000 */
[----:B------:R-:W-:Y:S01]  /*4040*/  R2P PR, R0, 0x6 ;  /* 0x0000000600007804 */ /* 0x000fe20000000000 */
[----:B------:R-:W-:Y:S01]  /*4050*/  VIADD R0, R195, 0x3000 ;  /* 0x00003000c3007836 */ /* 0x000fe20000000000 */
[----:B------:R-:W-:Y:S01]  /*4060*/  IADD3 R246, R221, R2, -R32 ;  /* 0x00000002ddf67210 */ /* 0x000fe20007ffe820 */
[----:B------:R-:W-:Y:S01]  /*4070*/  VIADD R2, R194, 0x3000 ;  /* 0x00003000c2027836 */ /* 0x000fe20000000000 */
[----:B------:R-:W-:Y:S02]  /*4080*/  CS2R R32, SRZ ;  /* 0x0000000000207805 */ /* 0x000fe4000001ff00 */
[----:B------:R-:W-:Y:S02]  /*4090*/  SEL R189, R189, 0xffffffe0, !P1 ;  /* 0xffffffe0bdbd7807 */ /* 0x000fe40004800000 */
[----:B------:R-:W-:Y:S02]  /*40a0*/  SEL R188, R188, 0xffffffc0, !P2 ;  /* 0xffffffc0bcbc7807 */ /* 0x000fe40005000000 */
[----:B------:R-:W-:Y:S01]  /*40b0*/  SEL R0, R0, R195, !P0 ;  /* 0x000000c300007207 */ /* 0x000fe20004000000 */
[----:B------:R-:W-:Y:S01]  /*40c0*/  IMAD.IADD R191, R190, 0x1, R189 ;  /* 0x00000001bebf7824 */ /* 0x000fe200078e02bd */
[----:B------:R-:W-:Y:S01]  /*40d0*/  SEL R2, R2, R194, !P0 ;  /* 0x000000c202027207 */ /* 0x000fe20004000000 */
[----:B------:R-:W-:Y:S01]  /*40e0*/  IMAD.IADD R192, R190, 0x1, R188 ;  /* 0x00000001bec07824 */ /* 0x000fe200078e02bc */
[----:B------:R-:W-:Y:S01]  /*40f0*/  LEA R180, R0, UR5, 0x1 ;  /* 0x0000000500b47c11 */ /* 0x000fe2000f8e08ff */
[----:B------:R-:W-:Y:S01]  /*4100*/  IMAD.IADD R193, R188, 0x1, R191 ;  /* 0x00000001bcc17824 */ /* 0x000fe200078e02bf */
[----:B------:R-:W-:Y:S01]  /*4110*/  LEA R187, R2, UR5, 0x1 ;  /* 0x0000000502bb7c11 */ /* 0x000fe2000f8e08ff */
[----:B--2---:R-:W-:-:S04]  /*4120*/  IMAD R202, R238, 0x40, R6 ;  /* 0x00000040eeca7824 */ /* 0x004fc800078e0206 */
[C---:B------:R-:W-:Y:S01]  /*4130*/  VIADD R232, R202.reuse, 0x18 ;  /* 0x00000018cae87836 */ /* 0x040fe20000000000 */
[----:B------:R-:W-:Y:S01]  /*4140*/  I2FP.F32.S32 R228, R202 ;  /* 0x000000ca00e47245 */ /* 0x000fe20000201400 */
[C---:B------:R-:W-:Y:S02]  /*4150*/  VIADD R231, R202.reuse, 0x11 ;  /* 0x00000011cae77836 */ /* 0x040fe40000000000 */
[C---:B------:R-:W-:Y:S01]  /*4160*/  VIADD R230, R202.reuse, 0x10 ;  /* 0x00000010cae67836 */ /* 0x040fe20000000000 */
[----:B------:R-:W-:Y:S01]  /*4170*/  I2FP.F32.S32 R232, R232 ;  /* 0x000000e800e87245 */ /* 0x000fe20000201400 */
[C---:B------:R-:W-:Y:S01]  /*4180*/  VIADD R229, R202.reuse, 0x9 ;  /* 0x00000009cae57836 */ /* 0x040fe20000000000 */
[----:B------:R-:W-:Y:S01]  /*4190*/  I2FP.F32.S32 R231, R231 ;  /* 0x000000e700e77245 */ /* 0x000fe20000201400 */
[C---:B------:R-:W-:Y:S01]  /*41a0*/  VIADD R227, R202.reuse, 0x8 ;  /* 0x00000008cae37836 */ /* 0x040fe20000000000 */
[----:B------:R-:W-:Y:S01]  /*41b0*/  I2FP.F32.S32 R230, R230 ;  /* 0x000000e600e67245 */ /* 0x000fe20000201400 */
[C---:B------:R-:W-:Y:S01]  /*41c0*/  VIADD R226, R202.reuse, 0x1 ;  /* 0x00000001cae27836 */ /* 0x040fe20000000000 */
[----:B------:R-:W-:Y:S01]  /*41d0*/  I2FP.F32.S32 R229, R229 ;  /* 0x000000e500e57245 */ /* 0x000fe20000201400 */
[----:B------:R-:W-:Y:S01]  /*41e0*/  VIADD R224, R202, 0x19 ;  /* 0x00000019cae07836 */ /* 0x000fe20000000000 */
[----:B------:R-:W-:-:S02]  /*41f0*/  I2FP.F32.S32 R227, R227 ;  /* 0x000000e300e37245 */ /* 0x000fc40000201400 */
[----:B------:R-:W-:Y:S02]  /*4200*/  I2FP.F32.S32 R226, R226 ;  /* 0x000000e200e27245 */ /* 0x000fe40000201400 */
[----:B------:R-:W-:Y:S01]  /*4210*/  I2FP.F32.S32 R225, R224 ;  /* 0x000000e000e17245 */ /* 0x000fe20000201400 */
[----:B----4-:R-:W-:-:S07]  /*4220*/  @P3 FMUL.FTZ R200, R4, R3 ;  /* 0x0000000304c83220 */ /* 0x010fce0000410000 */
.L_x_767:
[----:B------:R-:W0:Y:S01]  /*4230*/  LDGDEPBAR ;  /* 0x00000000000079af */ /* 0x000e220000000000 */
[C---:B------:R-:W-:Y:S02]  /*4240*/  IADD3 R0, R187.reuse, R189, RZ ;  /* 0x000000bdbb007210 */ /* 0x040fe40007ffe0ff */
[-C--:B------:R-:W-:Y:S02]  /*4250*/  IADD3 R2, R187, R188.reuse, RZ ;  /* 0x000000bcbb027210 */ /* 0x080fe40007ffe0ff */
[----:B------:R-:W-:Y:S02]  /*4260*/  IADD3 R3, R0, R188, RZ ;  /* 0x000000bc00037210 */ /* 0x000fe40007ffe0ff */
[C---:B-----5:R-:W-:Y:S02]  /*4270*/  FSETP.NEU.FTZ.AND P0, PT, R209.reuse, -INF , PT ;  /* 0xff800000d100780b */ /* 0x060fe40003f1d000 */
[C---:B------:R-:W-:Y:S01]  /*4280*/  ISETP.GT.AND P4, PT, R208.reuse, R233, PT ;  /* 0x000000e9d000720c */ /* 0x040fe20003f84270 */
[----:B------:R-:W-:Y:S04]  /*4290*/  DEPBAR.LE SB0, 0x0 ;  /* 0x000080000000791a */ /* 0x000fe80000000000 */
[----:B------:R-:W-:Y:S06]  /*42a0*/  BAR.SYNC.DEFER_BLOCKING 0x0 ;  /* 0x0000000000007b1d */ /* 0x000fec0000010000 */
[----:B------:R-:W-:Y:S05]  /*42b0*/  LDSM.16.M88.4 R16, [R187] ;  /* 0x00000000bb10783b */ /* 0x000fea0000000200 */
[----:B------:R-:W1:Y:S05]  /*42c0*/  LDSM.16.M88.4 R8, [R182+UR5+0x12000] ;  /* 0x01200005b608783b */ /* 0x000e6a0008000200 */
[----:B------:R-:W2:Y:S05]  /*42d0*/  LDSM.16.M88.4 R68, [R182+UR5+0x12800] ;  /* 0x01280005b644783b */ /* 0x000eaa0008000200 */
[----:B------:R-:W-:Y:S05]  /*42e0*/  LDSM.16.M88.4 R72, [R0] ;  /* 0x000000000048783b */ /* 0x000fea0000000200 */
[----:B------:R-:W3:Y:S05]  /*42f0*/  LDSM.16.M88.4 R76, [R181] ;  /* 0x00000000b54c783b */ /* 0x000eea0000000200 */
[----:B------:R-:W4:Y:S05]  /*4300*/  LDSM.16.M88.4 R80, [R181+0x800] ;  /* 0x00080000b550783b */ /* 0x000f2a0000000200 */
[----:B------:R-:W-:Y:S05]  /*4310*/  LDSM.16.M88.4 R84, [R2] ;  /* 0x000000000254783b */ /* 0x000fea0000000200 */
[----:B------:R-:W4:Y:S05]  /*4320*/  LDSM.16.M88.4 R88, [R184] ;  /* 0x00000000b858783b */ /* 0x000f2a0000000200 */
[----:B------:R-:W-:Y:S01]  /*4330*/  LDSM.16.M88.4 R92, [R3] ;  /* 0x00000000035c783b */ /* 0x000fe20000000200 */
[C---:B-1----:R-:W-:Y:S04]  /*4340*/  HMMA.16816.F32 R4, R16.reuse, R8, RZ ;  /* 0x000000081004723c */ /* 0x042fe800000018ff */
[----:B------:R-:W-:Y:S02]  /*4350*/  LDSM.16.M88.4 R96, [R183] ;  /* 0x00000000b760783b */ /* 0x000fe40000000200 */
        /* <DEDUP_REMOVED lines=9> */
[----:B------:R-:W2:Y:S05]  /*43f0*/  LDSM.16.M88.4 R72, [R183+0x800] ;  /* 0x00080000b748783b */ /* 0x000eaa0000000200 */
[C---:B------:R-:W-:Y:S01]  /*4400*/  HMMA.16816.F32 R4, R84.reuse, R88, R4 ;  /* 0x000000585404723c */ /* 0x040fe20000001804 */
[----:B------:R-:W3:Y:S05]  /*4410*/  LDSM.16.M88.4 R80, [R182+UR5+0x14000] ;  /* 0x01400005b650783b */ /* 0x000eea0008000200 */
[C---:B------:R-:W-:Y:S01]  /*4420*/  HMMA.16816.F32 R8, R84.reuse, R90, R8 ;  /* 0x0000005a5408723c */ /* 0x040fe20000001808 */
[----:B------:R-:W-:Y:S05]  /*4430*/  LDSM.16.M88.4 R88, [R181+0x2000] ;  /* 0x00200000b558783b */ /* 0x000fea0000000200 */
[C---:B-1----:R-:W-:Y:S06]  /*4440*/  HMMA.16816.F32 R12, R84.reuse, R68, R12 ;  /* 0x00000044540c723c */ /* 0x042fec000000180c */
[----:B------:R-:W-:Y:S01]  /*4450*/  HMMA.16816.F32 R16, R84, R70, R16 ;  /* 0x000000465410723c */ /* 0x000fe20000001810 */
[----:B------:R-:W1:Y:S05]  /*4460*/  LDSM.16.M88.4 R68, [R182+UR5+0x14800] ;  /* 0x01480005b644783b */ /* 0x000e6a0008000200 */
[C---:B------:R-:W-:Y:S01]  /*4470*/  HMMA.16816.F32 R4, R92.reuse, R96, R4 ;  /* 0x000000605c04723c */ /* 0x040fe20000001804 */
[----:B------:R-:W4:Y:S05]  /*4480*/  LDSM.16.M88.4 R84, [R0+0x2000] ;  /* 0x002000000054783b */ /* 0x000f2a0000000200 */
[C---:B------:R-:W-:Y:S01]  /*4490*/  HMMA.16816.F32 R8, R92.reuse, R98, R8 ;  /* 0x000000625c08723c */ /* 0x040fe20000001808 */
[----:B------:R-:W-:Y:S05]  /*44a0*/  LDSM.16.M88.4 R96, [R184+0x2000] ;  /* 0x00200000b860783b */ /* 0x000fea0000000200 */
[C---:B--2---:R-:W-:Y:S06]  /*44b0*/  HMMA.16816.F32 R12, R92.reuse, R72, R12 ;  /* 0x000000485c0c723c */ /* 0x044fec000000180c */
[----:B------:R-:W-:Y:S01]  /*44c0*/  HMMA.16816.F32 R16, R92, R74, R16 ;  /* 0x0000004a5c10723c */ /* 0x000fe20000001810 */
[----:B------:R-:W2:Y:S05]  /*44d0*/  LDSM.16.M88.4 R72, [R181+0x2800] ;  /* 0x00280000b548783b */ /* 0x000eaa0000000200 */
[C---:B---3--:R-:W-:Y:S01]  /*44e0*/  HMMA.16816.F32 R4, R76.reuse, R80, R4 ;  /* 0x000000504c04723c */ /* 0x048fe20000001804 */
[----:B------:R-:W3:Y:S05]  /*44f0*/  LDSM.16.M88.4 R92, [R2+0x2000] ;  /* 0x00200000025c783b */ /* 0x000eea0000000200 */
[C---:B------:R-:W-:Y:S01]  /*4500*/  HMMA.16816.F32 R8, R76.reuse, R82, R8 ;  /* 0x000000524c08723c */ /* 0x040fe20000001808 */
[----:B------:R-:W-:Y:S05]  /*4510*/  LDSM.16.M88.4 R80, [R183+0x2000] ;  /* 0x00200000b750783b */ /* 0x000fea0000000200 */
[C---:B-1----:R-:W-:Y:S06]  /*4520*/  HMMA.16816.F32 R12, R76.reuse, R68, R12 ;  /* 0x000000444c0c723c */ /* 0x042fec000000180c */
[----:B------:R-:W-:Y:S01]  /*4530*/  HMMA.16816.F32 R16, R76, R70, R16 ;  /* 0x000000464c10723c */ /* 0x000fe20000001810 */
[----:B------:R-:W1:Y:S05]  /*4540*/  LDSM.16.M88.4 R68, [R184+0x2800] ;  /* 0x00280000b844783b */ /* 0x000e6a0000000200 */
[C---:B----4-:R-:W-:Y:S01]  /*4550*/  HMMA.16816.F32 R4, R84.reuse, R88, R4 ;  /* 0x000000585404723c */ /* 0x050fe20000001804 */
[----:B------:R-:W4:Y:S05]  /*4560*/  LDSM.16.M88.4 R76, [R3+0x2000] ;  /* 0x00200000034c783b */ /* 0x000f2a0000000200 */
[C---:B------:R-:W-:Y:S01]  /*4570*/  HMMA.16816.F32 R8, R84.reuse, R90, R8 ;  /* 0x0000005a5408723c */ /* 0x040fe20000001808 */
[----:B------:R-:W-:Y:S05]  /*4580*/  LDSM.16.M88.4 R88, [R182+UR5+0x16000] ;  /* 0x01600005b658783b */ /* 0x000fea0008000200 */
        /* <DEDUP_REMOVED lines=9> */
[----:B------:R-:W1:Y:S05]  /*4620*/  LDSM.16.M88.4 R68, [R182+UR5+0x16800] ;  /* 0x01680005b644783b */ /* 0x000e6a0008000200 */
[C---:B----4-:R-:W-:Y:S01]  /*4630*/  HMMA.16816.F32 R4, R76.reuse, R80, R4 ;  /* 0x000000504c04723c */ /* 0x050fe20000001804 */
[----:B------:R4:W1:Y:S05]  /*4640*/  LDSM.16.M88.4 R92, [R0+0x4000] ;  /* 0x00400000005c783b */ /* 0x00086a0000000200 */
[C---:B------:R-:W-:Y:S01]  /*4650*/  HMMA.16816.F32 R8, R76.reuse, R82, R8 ;  /* 0x000000524c08723c */ /* 0x040fe20000001808 */
[----:B------:R-:W-:Y:S05]  /*4660*/  LDSM.16.M88.4 R80, [R184+0x4000] ;  /* 0x00400000b850783b */ /* 0x000fea0000000200 */
[C---:B--2---:R-:W-:Y:S06]  /*4670*/  HMMA.16816.F32 R12, R76.reuse, R72, R12 ;  /* 0x000000484c0c723c */ /* 0x044fec000000180c */
[----:B------:R-:W-:Y:S01]  /*4680*/  HMMA.16816.F32 R16, R76, R74, R16 ;  /* 0x0000004a4c10723c */ /* 0x000fe20000001810 */
[----:B------:R-:W2:Y:S05]  /*4690*/  LDSM.16.M88.4 R72, [R181+0x4800] ;  /* 0x00480000b548783b */ /* 0x000eaa0000000200 */
[C---:B---3--:R-:W-:Y:S01]  /*46a0*/  HMMA.16816.F32 R4, R84.reuse, R88, R4 ;  /* 0x000000585404723c */ /* 0x048fe20000001804 */
[----:B------:R3:W2:Y:S04]  /*46b0*/  LDSM.16.M88.4 R76, [R2+0x4000] ;  /* 0x00400000024c783b */ /* 0x0006a80000000200 */
[----:B----4-:R-:W-:Y:S01]  /*46c0*/  SHF.L.U32 R0, R208, 0x6, RZ ;  /* 0x00000006d0007819 */ /* 0x010fe200000006ff */
[C---:B------:R-:W-:Y:S01]  /*46d0*/  HMMA.16816.F32 R8, R84.reuse, R90, R8 ;  /* 0x0000005a5408723c */ /* 0x040fe20000001808 */
[----:B------:R-:W-:Y:S02]  /*46e0*/  LDSM.16.M88.4 R88, [R183+0x4000] ;  /* 0x00400000b758783b */ /* 0x000fe40000000200 */
[----:B------:R-:W-:Y:S03]  /*46f0*/  ISETP.GE.AND P2, PT, R0, R241, PT ;  /* 0x000000f10000720c */ /* 0x000fe60003f46270 */
[C---:B-1----:R-:W-:Y:S06]  /*4700*/  HMMA.16816.F32 R12, R84.reuse, R68, R12 ;  /* 0x00000044540c723c */ /* 0x042fec000000180c */
[----:B------:R-:W-:Y:S01]  /*4710*/  HMMA.16816.F32 R16, R84, R70, R16 ;  /* 0x000000465410723c */ /* 0x000fe20000001810 */
[----:B------:R-:W1:Y:S05]  /*4720*/  LDSM.16.M88.4 R68, [R184+0x4800] ;  /* 0x00480000b844783b */ /* 0x000e6a0000000200 */
[C---:B------:R-:W-:Y:S01]  /*4730*/  HMMA.16816.F32 R4, R92.reuse, R96, R4 ;  /* 0x000000605c04723c */ /* 0x040fe20000001804 */
[----:B------:R-:W4:Y:S04]  /*4740*/  LDSM.16.M88.4 R84, [R3+0x4000] ;  /* 0x004000000354783b */ /* 0x000f280000000200 */
[----:B---3--:R-:W-:Y:S01]  /*4750*/  SHF.L.U32 R2, R238, 0x6, RZ ;  /* 0x00000006ee027819 */ /* 0x008fe200000006ff */
[C---:B------:R-:W-:Y:S05]  /*4760*/  HMMA.16816.F32 R8, R92.reuse, R98, R8 ;  /* 0x000000625c08723c */ /* 0x040fea0000001808 */
[----:B------:R-:W-:Y:S01]  /*4770*/  IADD3 R2, R2, 0x40, RZ ;  /* 0x0000004002027810 */ /* 0x000fe20007ffe0ff */
[C---:B--2---:R-:W-:Y:S03]  /*4780*/  HMMA.16816.F32 R12, R92.reuse, R72, R12 ;  /* 0x000000485c0c723c */ /* 0x044fe6000000180c */
[-C--:B------:R-:W-:Y:S02]  /*4790*/  ISETP.LT.AND P2, PT, R2, R221.reuse, P2 ;  /* 0x000000dd0200720c */ /* 0x080fe40001741270 */
[----:B------:R-:W-:Y:S01]  /*47a0*/  FMUL.FTZ R2, R209, 1.4426950216293334961 ;  /* 0x3fb8aa3bd1027820 */ /* 0x000fe20000410000 */
[----:B------:R-:W-:Y:S05]  /*47b0*/  HMMA.16816.F32 R16, R92, R74, R16 ;  /* 0x0000004a5c10723c */ /* 0x000fea0000001810 */
[----:B------:R-:W-:Y:S01]  /*47c0*/  FSEL R2, R2, RZ, P0 ;  /* 0x000000ff02027208 */ /* 0x000fe20000000000 */
[C---:B------:R-:W-:Y:S05]  /*47d0*/  HMMA.16816.F32 R4, R76.reuse, R80, R4 ;  /* 0x000000504c04723c */ /* 0x040fea0000001804 */
[----:B------:R-:W-:Y:S01]  /*47e0*/  FSETP.NEU.FTZ.AND P0, PT, R212, -INF , PT ;  /* 0xff800000d400780b */ /* 0x000fe20003f1d000 */
[C---:B------:R-:W-:Y:S06]  /*47f0*/  HMMA.16816.F32 R8, R76.reuse, R82, R8 ;  /* 0x000000524c08723c */ /* 0x040fec0000001808 */
[C---:B-1----:R-:W-:Y:S06]  /*4800*/  HMMA.16816.F32 R12, R76.reuse, R68, R12 ;  /* 0x000000444c0c723c */ /* 0x042fec000000180c */
[----:B------:R-:W-:Y:S01]  /*4810*/  HMMA.16816.F32 R16, R76, R70, R16 ;  /* 0x000000464c10723c */ /* 0x000fe20000001810 */
[----:B------:R-:W1:Y:S05]  /*4820*/  LDSM.16.M88.4 R68, [R183+0x4800] ;  /* 0x00480000b744783b */ /* 0x000e6a0000000200 */
[C---:B----4-:R-:W-:Y:S06]  /*4830*/  HMMA.16816.F32 R4, R84.reuse, R88, R4 ;  /* 0x000000585404723c */ /* 0x050fec0000001804 */
        /* <DEDUP_REMOVED lines=12> */
[----:B------:R1:W4:Y:S02]  /*4900*/  MUFU.TANH R153, R4 ;  /* 0x0000000400997308 */ /* 0x0003240000002400 */
[----:B------:R-:W-:Y:S08]  /*4910*/  HMMA.16816.F32 R16, R84, R70, R16 ;  /* 0x000000465410723c */ /* 0x000ff00000001810 */
[----:B------:R4:W-:Y:S03]  /*4920*/  MUFU.TANH R162, R6 ;  /* 0x0000000600a27308 */ /* 0x0009e60000002400 */
[----:B--2---:R-:W-:Y:S01]  /*4930*/  @!P2 IADD3 R5, R246, R0, RZ ;  /* 0x00000000f605a210 */ /* 0x004fe20007ffe0ff */
[-C--:B---3--:R-:W-:Y:S06]  /*4940*/  FFMA.FTZ R0, R226, R200.reuse, R152 ;  /* 0x000000c8e2007223 */ /* 0x088fec0000010098 */
[----:B------:R2:W3:Y:S01]  /*4950*/  MUFU.TANH R159, R7 ;  /* 0x00000007009f7308 */ /* 0x0004e20000002400 */
[----:B-1----:R-:W-:Y:S01]  /*4960*/  @!P2 VIMNMX R4, R5, R221, PT ;  /* 0x000000dd0504a248 */ /* 0x002fe20003fe0100 */
[----:B----4-:R-:W-:Y:S03]  /*4970*/  FFMA.FTZ R3, R228, R200, R153 ;  /* 0x000000c8e4037223 */ /* 0x010fe60000010099 */
[-C--:B------:R-:W-:Y:S01]  /*4980*/  @!P2 ISETP.GE.AND P1, PT, R202, R4.reuse, PT ;  /* 0x00000004ca00a20c */ /* 0x080fe20003f26270 */
[----:B------:R-:W-:Y:S04]  /*4990*/  FMUL.FTZ R12, R12, UR8 ;  /* 0x000000080c0c7c20 */ /* 0x000fe80008410000 */
[----:B------:R1:W4:Y:S01]  /*49a0*/  MUFU.TANH R151, R8 ;  /* 0x0000000800977308 */ /* 0x0003220000002400 */
[----:B------:R-:W-:Y:S01]  /*49b0*/  @!P2 FSEL R3, R3, -INF , !P1 ;  /* 0xff8000000303a808 */ /* 0x000fe20004800000 */
[----:B------:R-:W-:Y:S01]  /*49c0*/  FMUL.FTZ R13, R13, UR8 ;  /* 0x000000080d0d7c20 */ /* 0x000fe20008410000 */
[----:B------:R-:W-:Y:S01]  /*49d0*/  FMUL.FTZ R14, R14, UR8 ;  /* 0x000000080e0e7c20 */ /* 0x000fe20008410000 */
[----:B------:R-:W-:Y:S01]  /*49e0*/  FMUL.FTZ R15, R15, UR8 ;  /* 0x000000080f0f7c20 */ /* 0x000fe20008410000 */
[----:B------:R-:W-:Y:S01]  /*49f0*/  FMUL.FTZ R16, R16, UR8 ;  /* 0x0000000810107c20 */ /* 0x000fe20008410000 */
[--C-:B------:R-:W-:Y:S01]  /*4a00*/  FFMA.FTZ R6, R3, UR7, -R2.reuse ;  /* 0x0000000703067c23 */ /* 0x100fe20008010802 */
[----:B------:R-:W-:Y:S01]  /*4a10*/  @!P2 VIADDMNMX R3, R5, 0x8, R221, PT ;  /* 0x000000080503a846 */ /* 0x000fe200038001dd */
[----:B------:R-:W-:Y:S01]  /*4a20*/  FMUL.FTZ R5, R212, 1.4426950216293334961 ;  /* 0x3fb8aa3bd4057820 */ /* 0x000fe20000410000 */
[----:B--2---:R-:W-:Y:S01]  /*4a30*/  @!P2 IADD3 R7, R202, 0x1, RZ ;  /* 0x00000001ca07a810 */ /* 0x004fe20007ffe0ff */
[----:B------:R2:W-:Y:S01]  /*4a40*/  MUFU.EX2 R170, R6 ;  /* 0x0000000600aa7308 */ /* 0x0005e20000000800 */
[----:B------:R-:W-:Y:S01]  /*4a50*/  FMUL.FTZ R18, R18, UR8 ;  /* 0x0000000812127c20 */ /* 0x000fe20008410000 */
[----:B------:R-:W-:Y:S01]  /*4a60*/  FMUL.FTZ R17, R17, UR8 ;  /* 0x0000000811117c20 */ /* 0x000fe20008410000 */
[----:B------:R-:W-:Y:S01]  /*4a70*/  @!P2 ISETP.GE.AND P1, PT, R7, R4, PT ;  /* 0x000000040700a20c */ /* 0x000fe20003f26270 */
[----:B------:R-:W-:Y:S03]  /*4a80*/  FMUL.FTZ R19, R19, UR8 ;  /* 0x0000000813137c20 */ /* 0x000fe60008410000 */
[----:B------:R-:W-:Y:S03]  /*4a90*/  @!P2 FSEL R0, R0, -INF , !P1 ;  /* 0xff8000000000a808 */ /* 0x000fe60004800000 */
[----:B------:R-:W4:Y:S01]  /*4aa0*/  MUFU.TANH R150, R9 ;  /* 0x0000000900967308 */ /* 0x000f220000002400 */
[-C--:B------:R-:W-:Y:S01]  /*4ab0*/  @!P2 ISETP.GE.AND P1, PT, R202, R3.reuse, PT ;  /* 0x00000003ca00a20c */ /* 0x080fe20003f26270 */
[----:B-1----:R-:W-:Y:S01]  /*4ac0*/  FFMA.FTZ R8, R0, UR7, -R2 ;  /* 0x0000000700087c23 */ /* 0x002fe20008010802 */
[----:B------:R-:W-:Y:S01]  /*4ad0*/  FSEL R0, R5, RZ, P0 ;  /* 0x000000ff05007208 */ /* 0x000fe20000000000 */
[-C--:B---3--:R-:W-:Y:S01]  /*4ae0*/  FFMA.FTZ R5, R226, R200.reuse, R159 ;  /* 0x000000c8e2057223 */ /* 0x088fe2000001009f */
[-C--:B------:R-:W-:Y:S05]  /*4af0*/  @!P2 ISETP.GE.AND P0, PT, R7, R3.reuse, PT ;  /* 0x000000030700a20c */ /* 0x080fea0003f06270 */
[----:B------:R1:W-:Y:S01]  /*4b00*/  MUFU.EX2 R168, R8 ;  /* 0x0000000800a87308 */ /* 0x0003e20000000800 */
[----:B--2---:R-:W-:Y:S01]  /*4b10*/  FFMA.FTZ R6, R228, R200, R162 ;  /* 0x000000c8e4067223 */ /* 0x004fe200000100a2 */
[----:B------:R-:W-:Y:S02]  /*4b20*/  @!P2 IADD3 R7, R202, 0x8, RZ ;  /* 0x00000008ca07a810 */ /* 0x000fe40007ffe0ff */
[----:B------:R-:W-:Y:S02]  /*4b30*/  @!P2 FSEL R5, R5, -INF , !P0 ;  /* 0xff8000000505a808 */ /* 0x000fe40004000000 */
[----:B------:R-:W-:Y:S02]  /*4b40*/  @!P2 FSEL R6, R6, -INF , !P1 ;  /* 0xff8000000606a808 */ /* 0x000fe40004800000 */
[----:B------:R-:W-:Y:S01]  /*4b50*/  @!P2 ISETP.GE.AND P0, PT, R7, R4, PT ;  /* 0x000000040700a20c */ /* 0x000fe20003f06270 */
[--C-:B------:R-:W-:Y:S01]  /*4b60*/  FFMA.FTZ R5, R5, UR7, -R0.reuse ;  /* 0x0000000705057c23 */ /* 0x100fe20008010800 */
[----:B------:R-:W2:Y:S01]  /*4b70*/  MUFU.TANH R161, R10 ;  /* 0x0000000a00a17308 */ /* 0x000ea20000002400 */
[----:B------:R-:W-:Y:S01]  /*4b80*/  FFMA.FTZ R6, R6, UR7, -R0 ;  /* 0x0000000706067c23 */ /* 0x000fe20008010800 */
[----:B-1----:R-:W-:Y:S08]  /*4b90*/  @!P2 IADD3 R8, R202, 0x9, RZ ;  /* 0x00000009ca08a810 */ /* 0x002ff00007ffe0ff */
[----:B------:R4:W-:Y:S10]  /*4ba0*/  MUFU.EX2 R178, R6 ;  /* 0x0000000600b27308 */ /* 0x0009f40000000800 */
[----:B------:R1:W-:Y:S10]  /*4bb0*/  MUFU.EX2 R176, R5 ;  /* 0x0000000500b07308 */ /* 0x0003f40000000800 */
[----:B------:R-:W3:Y:S01]  /*4bc0*/  MUFU.TANH R160, R11 ;  /* 0x0000000b00a07308 */ /* 0x000ee20000002400 */
[----:B----4-:R-:W-:Y:S05]  /*4bd0*/  FFMA.FTZ R6, R227, R200, R151 ;  /* 0x000000c8e3067223 */ /* 0x010fea0000010097 */
[----:B------:R-:W-:Y:S02]  /*4be0*/  @!P2 FSEL R6, R6, -INF , !P0 ;  /* 0xff8000000606a808 */ /* 0x000fe40004000000 */
[----:B------:R-:W-:Y:S01]  /*4bf0*/  @!P2 ISETP.GE.AND P0, PT, R8, R4, PT ;  /* 0x000000040800a20c */ /* 0x000fe20003f06270 */
[-C--:B-1----:R-:W-:Y:S01]  /*4c00*/  FFMA.FTZ R5, R229, R200.reuse, R150 ;  /* 0x000000c8e5057223 */ /* 0x082fe20000010096 */
[----:B------:R-:W1:Y:S01]  /*4c10*/  MUFU.TANH R154, R12 ;  /* 0x0000000c009a7308 */ /* 0x000e620000002400 */
[--C-:B------:R-:W-:Y:S03]  /*4c20*/  FFMA.FTZ R6, R6, UR7, -R2.reuse ;  /* 0x0000000706067c23 */ /* 0x100fe60008010802 */
[----:B------:R-:W-:Y:S02]  /*4c30*/  @!P2 FSEL R5, R5, -INF , !P0 ;  /* 0xff8000000505a808 */ /* 0x000fe40004000000 */
[-C--:B------:R-:W-:Y:S04]  /*4c40*/  @!P2 ISETP.GE.AND P0, PT, R7, R3.reuse, PT ;  /* 0x000000030700a20c */ /* 0x080fe80003f06270 */
[----:B------:R2:W-:Y:S01]  /*4c50*/  MUFU.EX2 R167, R6 ;  /* 0x0000000600a77308 */ /* 0x0005e20000000800 */
[----:B------:R-:W-:Y:S01]  /*4c60*/  FFMA.FTZ R5, R5, UR7, -R2 ;  /* 0x0000000705057c23 */ /* 0x000fe20008010802 */
[----:B------:R-:W-:Y:S08]  /*4c70*/  @!P2 IADD3 R7, R202, 0x10, RZ ;  /* 0x00000010ca07a810 */ /* 0x000ff00007ffe0ff */
[----:B------:R3:W-:Y:S10]  /*4c80*/  MUFU.EX2 R165, R5 ;  /* 0x0000000500a57308 */ /* 0x0007f40000000800 */
[----:B------:R-:W4:Y:S01]  /*4c90*/  MUFU.TANH R149, R13 ;  /* 0x0000000d00957308 */ /* 0x000f220000002400 */
[-C--:B--2---:R-:W-:Y:S05]  /*4ca0*/  FFMA.FTZ R6, R227, R200.reuse, R161 ;  /* 0x000000c8e3067223 */ /* 0x084fea00000100a1 */
[----:B------:R-:W-:Y:S02]  /*4cb0*/  @!P2 FSEL R6, R6, -INF , !P0 ;  /* 0xff8000000606a808 */ /* 0x000fe40004000000 */
[-C--:B------:R-:W-:Y:S01]  /*4cc0*/  @!P2 ISETP.GE.AND P0, PT, R8, R3.reuse, PT ;  /* 0x000000030800a20c */ /* 0x080fe20003f06270 */
[----:B---3--:R-:W-:Y:S01]  /*4cd0*/  FFMA.FTZ R5, R229, R200, R160 ;  /* 0x000000c8e5057223 */ /* 0x008fe200000100a0 */
[----:B------:R-:W-:Y:S01]  /*4ce0*/  @!P2 IADD3 R8, R202, 0x11, RZ ;  /* 0x00000011ca08a810 */ /* 0x000fe20007ffe0ff */
[--C-:B------:R-:W-:Y:S01]  /*4cf0*/  FFMA.FTZ R6, R6, UR7, -R0.reuse ;  /* 0x0000000706067c23 */ /* 0x100fe20008010800 */
[----:B------:R-:W2:Y:S02]  /*4d00*/  MUFU.TANH R158, R14 ;  /* 0x0000000e009e7308 */ /* 0x000ea40000002400 */
[----:B------:R-:W-:Y:S02]  /*4d10*/  @!P2 FSEL R5, R5, -INF , !P0 ;  /* 0xff8000000505a808 */ /* 0x000fe40004000000 */
[----:B------:R-:W-:Y:S03]  /*4d20*/  @!P2 ISETP.GE.AND P0, PT, R7, R4, PT ;  /* 0x000000040700a20c */ /* 0x000fe60003f06270 */
[----:B------:R-:W-:Y:S03]  /*4d30*/  FFMA.FTZ R5, R5, UR7, -R0 ;  /* 0x0000000705057c23 */ /* 0x000fe60008010800 */
[----:B------:R1:W-:Y:S10]  /*4d40*/  MUFU.EX2 R174, R6 ;  /* 0x0000000600ae7308 */ /* 0x0003f40000000800 */
[----:B------:R4:W-:Y:S10]  /*4d50*/  MUFU.EX2 R173, R5 ;  /* 0x0000000500ad7308 */ /* 0x0009f40000000800 */
[----:B------:R-:W3:Y:S01]  /*4d60*/  MUFU.TANH R157, R15 ;  /* 0x0000000f009d7308 */ /* 0x000ee20000002400 */
[----:B-1----:R-:W-:Y:S05]  /*4d70*/  FFMA.FTZ R6, R230, R200, R154 ;  /* 0x000000c8e6067223 */ /* 0x002fea000001009a */
[----:B------:R-:W-:Y:S02]  /*4d80*/  @!P2 FSEL R6, R6, -INF , !P0 ;  /* 0xff8000000606a808 */ /* 0x000fe40004000000 */
[----:B------:R-:W-:Y:S01]  /*4d90*/  @!P2 ISETP.GE.AND P0, PT, R8, R4, PT ;  /* 0x000000040800a20c */ /* 0x000fe20003f06270 */
[-C--:B----4-:R-:W-:Y:S01]  /*4da0*/  FFMA.FTZ R5, R231, R200.reuse, R149 ;  /* 0x000000c8e7057223 */ /* 0x090fe20000010095 */
[----:B------:R-:W1:Y:S01]  /*4db0*/  MUFU.TANH R148, R16 ;  /* 0x0000001000947308 */ /* 0x000e620000002400 */
[--C-:B------:R-:W-:Y:S03]  /*4dc0*/  FFMA.FTZ R6, R6, UR7, -R2.reuse ;  /* 0x0000000706067c23 */ /* 0x100fe60008010802 */
[----:B------:R-:W-:Y:S02]  /*4dd0*/  @!P2 FSEL R5, R5, -INF , !P0 ;  /* 0xff8000000505a808 */ /* 0x000fe40004000000 */
[-C--:B------:R-:W-:Y:S04]  /*4de0*/  @!P2 ISETP.GE.AND P0, PT, R7, R3.reuse, PT ;  /* 0x000000030700a20c */ /* 0x080fe80003f06270 */
[----:B------:R2:W-:Y:S01]  /*4df0*/  MUFU.EX2 R169, R6 ;  /* 0x0000000600a97308 */ /* 0x0005e20000000800 */
[----:B------:R-:W-:Y:S01]  /*4e00*/  FFMA.FTZ R5, R5, UR7, -R2 ;  /* 0x0000000705057c23 */ /* 0x000fe20008010802 */
[----:B------:R-:W-:Y:S04]  /*4e10*/  @!P2 IADD3 R7, R202, 0x18, RZ ;  /* 0x00000018ca07a810 */ /* 0x000fe80007ffe0ff */
[-C--:B------:R-:W-:Y:S04]  /*4e20*/  @!P2 ISETP.GE.AND P1, PT, R7, R3.reuse, PT ;  /* 0x000000030700a20c */ /* 0x080fe80003f26270 */
[----:B------:R3:W-:Y:S10]  /*4e30*/  MUFU.EX2 R166, R5 ;  /* 0x0000000500a67308 */ /* 0x0007f40000000800 */
[----:B------:R-:W4:Y:S01]  /*4e40*/  MUFU.TANH R156, R18 ;  /* 0x00000012009c7308 */ /* 0x000f220000002400 */
[-C--:B--2---:R-:W-:Y:S05]  /*4e50*/  FFMA.FTZ R6, R230, R200.reuse, R158 ;  /* 0x000000c8e6067223 */ /* 0x084fea000001009e */
[----:B------:R-:W-:Y:S02]  /*4e60*/  @!P2 FSEL R6, R6, -INF , !P0 ;  /* 0xff8000000606a808 */ /* 0x000fe40004000000 */
[-C--:B------:R-:W-:Y:S01]  /*4e70*/  @!P2 ISETP.GE.AND P0, PT, R8, R3.reuse, PT ;  /* 0x000000030800a20c */ /* 0x080fe20003f06270 */
[----:B---3--:R-:W-:Y:S01]  /*4e80*/  FFMA.FTZ R5, R231, R200, R157 ;  /* 0x000000c8e7057223 */ /* 0x008fe2000001009d */
[----:B------:R-:W2:Y:S01]  /*4e90*/  MUFU.TANH R99, R17 ;  /* 0x0000001100637308 */ /* 0x000ea20000002400 */
[--C-:B------:R-:W-:Y:S03]  /*4ea0*/  FFMA.FTZ R6, R6, UR7, -R0.reuse ;  /* 0x0000000706067c23 */ /* 0x100fe60008010800 */
[----:B------:R-:W-:Y:S02]  /*4eb0*/  @!P2 FSEL R5, R5, -INF , !P0 ;  /* 0xff8000000505a808 */ /* 0x000fe40004000000 */
[----:B------:R-:W-:Y:S04]  /*4ec0*/  @!P2 ISETP.GE.AND P0, PT, R7, R4, PT ;  /* 0x000000040700a20c */ /* 0x000fe80003f06270 */
[----:B------:R1:W-:Y:S01]  /*4ed0*/  MUFU.EX2 R177, R6 ;  /* 0x0000000600b17308 */ /* 0x0003e20000000800 */
[----:B------:R-:W-:Y:S09]  /*4ee0*/  FFMA.FTZ R5, R5, UR7, -R0 ;  /* 0x0000000705057c23 */ /* 0x000ff20008010800 */
[----:B------:R2:W-:Y:S10]  /*4ef0*/  MUFU.EX2 R175, R5 ;  /* 0x0000000500af7308 */ /* 0x0005f40000000800 */
[----:B------:R-:W3:Y:S01]  /*4f00*/  MUFU.TANH R155, R19 ;  /* 0x00000013009b7308 */ /* 0x000ee20000002400 */
[----:B-1----:R-:W-:Y:S05]  /*4f10*/  FFMA.FTZ R6, R232, R200, R148 ;  /* 0x000000c8e8067223 */ /* 0x002fea0000010094 */
[----:B------:R-:W-:Y:S02]  /*4f20*/  @!P2 FSEL R6, R6, -INF , !P0 ;  /* 0xff8000000606a808 */ /* 0x000fe40004000000 */
[----:B------:R-:W-:Y:S01]  /*4f30*/  @!P2 ISETP.GE.AND P0, PT, R224, R4, PT ;  /* 0x00000004e000a20c */ /* 0x000fe20003f06270 */
[-C--:B----4-:R-:W-:Y:S01]  /*4f40*/  FFMA.FTZ R4, R232, R200.reuse, R156 ;  /* 0x000000c8e8047223 */ /* 0x090fe2000001009c */
[-C--:B--2---:R-:W-:Y:S01]  /*4f50*/  FFMA.FTZ R5, R225, R200.reuse, R99 ;  /* 0x000000c8e1057223 */ /* 0x084fe20000010063 */
[----:B------:R-:W-:Y:S03]  /*4f60*/  FFMA.FTZ R6, R6, UR7, -R2 ;  /* 0x0000000706067c23 */ /* 0x000fe60008010802 */
[----:B------:R-:W-:Y:S01]  /*4f70*/  @!P2 FSEL R4, R4, -INF , !P1 ;  /* 0xff8000000404a808 */ /* 0x000fe20004800000 */
[----:B------:R-:W-:Y:S01]  /*4f80*/  MUFU.EX2 R164, R6 ;  /* 0x0000000600a47308 */ /* 0x000fe20000000800 */
[----:B------:R-:W-:Y:S02]  /*4f90*/  @!P2 FSEL R5, R5, -INF , !P0 ;  /* 0xff8000000505a808 */ /* 0x000fe40004000000 */
[----:B------:R-:W-:Y:S01]  /*4fa0*/  @!P2 ISETP.GE.AND P0, PT, R224, R3, PT ;  /* 0x00000003e000a20c */ /* 0x000fe20003f06270 */
[----:B------:R-:W-:Y:S01]  /*4fb0*/  FFMA.FTZ R4, R4, UR7, -R0 ;  /* 0x0000000704047c23 */ /* 0x000fe20008010800 */
[----:B---3--:R-:W-:Y:S01]  /*4fc0*/  FFMA.FTZ R3, R225, R200, R155 ;  /* 0x000000c8e1037223 */ /* 0x008fe2000001009b */
[----:B------:R-:W-:Y:S01]  /*4fd0*/  FFMA.FTZ R2, R5, UR7, -R2 ;  /* 0x0000000705027c23 */ /* 0x000fe20008010802 */
[----:B------:R-:W-:Y:S03]  /*4fe0*/  F2FP.F16.F32.PACK_AB R5, R166, R169 ;  /* 0x000000a9a605723e */ /* 0x000fe600000000ff */
[----:B------:R1:W-:Y:S01]  /*4ff0*/  MUFU.EX2 R172, R4 ;  /* 0x0000000400ac7308 */ /* 0x0003e20000000800 */
[----:B------:R-:W-:Y:S02]  /*5000*/  @!P2 FSEL R3, R3, -INF , !P0 ;  /* 0xff8000000303a808 */ /* 0x000fe40004000000 */
[----:B------:R-:W-:Y:S03]  /*5010*/  IADD3 R92, P0, R244, R223, RZ ;  /* 0x000000dff45c7210 */ /* 0x000fe60007f1e0ff */
[----:B------:R-:W-:Y:S04]  /*5020*/  FFMA.FTZ R0, R3, UR7, -R0 ;  /* 0x0000000703007c23 */ /* 0x000fe80008010800 */
[----:B------:R2:W3:Y:S01]  /*5030*/  MUFU.EX2 R163, R2 ;  /* 0x0000000200a37308 */ /* 0x0004e20000000800 */
[----:B------:R-:W-:Y:S02]  /*5040*/  F2FP.F16.F32.PACK_AB R3, R176, R178 ;  /* 0x000000b2b003723e */ /* 0x000fe400000000ff */
[----:B------:R-:W-:Y:S03]  /*5050*/  IADD3.X R93, R245, R222, RZ, P0, !PT ;  /* 0x000000def55d7210 */ /* 0x000fe600007fe4ff */
[----:B------:R3:W-:Y:S04]  /*5060*/  STS [R215+0x20400], R3 ;  /* 0x02040003d7007388 */ /* 0x0007e80000000800 */
[----:B------:R4:W3:Y:S01]  /*5070*/  MUFU.EX2 R171, R0 ;  /* 0x0000000000ab7308 */ /* 0x0008e20000000800 */
[----:B-1----:R-:W-:Y:S01]  /*5080*/  F2FP.F16.F32.PACK_AB R4, R168, R170 ;  /* 0x000000aaa804723e */ /* 0x002fe200000000ff */
[----:B------:R-:W3:Y:S05]  /*5090*/  LDG.E R98, desc[UR14][R92.64] ;  /* 0x0000000e5c627981 */ /* 0x000eea000c1e1900 */
[----:B------:R1:W-:Y:S01]  /*50a0*/  STS [R215+0x20000], R4 ;  /* 0x02000004d7007388 */ /* 0x0003e20000000800 */
[----:B--2---:R-:W-:Y:S04]  /*50b0*/  F2FP.F16.F32.PACK_AB R2, R165, R167 ;  /* 0x000000a7a502723e */ /* 0x004fe800000000ff */
[----:B------:R2:W2:Y:S05]  /*50c0*/  LDG.E R97, desc[UR14][R92.64+0x20] ;  /* 0x0000200e5c617981 */ /* 0x0004aa000c1e1900 */
[----:B------:R1:W-:Y:S01]  /*50d0*/  STS [R218+0x20000], R2 ;  /* 0x02000002da007388 */ /* 0x0003e20000000800 */
[----:B----4-:R-:W-:Y:S05]  /*50e0*/  F2FP.F16.F32.PACK_AB R0, R173, R174 ;  /* 0x000000aead00723e */ /* 0x010fea00000000ff */
[----:B------:R4:W-:Y:S01]  /*50f0*/  STS [R218+0x20400], R0 ;  /* 0x02040000da007388 */ /* 0x0009e20000000800 */
[----:B---3--:R-:W-:Y:S04]  /*5100*/  F2FP.F16.F32.PACK_AB R3, R163, R164 ;  /* 0x000000a4a303723e */ /* 0x008fe800000000ff */
[----:B------:R-:W-:Y:S01]  /*5110*/  STS [R216+0x20000], R5 ;  /* 0x02000005d8007388 */ /* 0x000fe20000000800 */
[----:B-1----:R-:W-:Y:S05]  /*5120*/  F2FP.F16.F32.PACK_AB R4, R175, R177 ;  /* 0x000000b1af04723e */ /* 0x002fea00000000ff */
[----:B------:R-:W-:Y:S01]  /*5130*/  STS [R216+0x20400], R4 ;  /* 0x02040004d8007388 */ /* 0x000fe20000000800 */
[----:B------:R-:W-:Y:S04]  /*5140*/  F2FP.F16.F32.PACK_AB R2, R171, R172 ;  /* 0x000000acab02723e */ /* 0x000fe800000000ff */
[----:B------:R1:W-:Y:S05]  /*5150*/  STS [R217+0x20000], R3 ;  /* 0x02000003d9007388 */ /* 0x0003ea0000000800 */
[----:B------:R3:W-:Y:S01]  /*5160*/  STS [R217+0x20400], R2 ;  /* 0x02040002d9007388 */ /* 0x0007e20000000800 */
[----:B----4-:R-:W-:Y:S04]  /*5170*/  LEA R0, R194, UR5, 0x1 ;  /* 0x00000005c2007c11 */ /* 0x010fe8000f8e08ff */
[----:B------:R-:W-:Y:S05]  /*5180*/  LDSM.16.M88.4 R8, [R182+UR5+0x18000] ;  /* 0x01800005b608783b */ /* 0x000fea0008000200 */
[----:B------:R-:W4:Y:S05]  /*5190*/  LDSM.16.M88.4 R16, [R0+0xc000] ;  /* 0x00c000000010783b */ /* 0x000f2a0000000200 */
[----:B------:R-:W4:Y:S05]  /*51a0*/  LDSM.16.M88.4 R68, [R182+UR5+0x18800] ;  /* 0x01880005b644783b */ /* 0x000f2a0008000200 */
[----:B------:R-:W-:Y:S01]  /*51b0*/  LDSM.16.M88.4 R76, [R181+0x6000] ;  /* 0x00600000b54c783b */ /* 0x000fe20000000200 */
[CC--:B-1----:R-:W-:Y:S04]  /*51c0*/  IADD3 R3, R188.reuse, R0.reuse, RZ ;  /* 0x00000000bc037210 */ /* 0x0c2fe80007ffe0ff */
[----:B------:R-:W-:Y:S01]  /*51d0*/  LDSM.16.M88.4 R80, [R181+0x6800] ;  /* 0x00680000b550783b */ /* 0x000fe20000000200 */
[----:B---3--:R-:W-:Y:S04]  /*51e0*/  IADD3 R2, R189, R0, RZ ;  /* 0x00000000bd027210 */ /* 0x008fe80007ffe0ff */
[----:B------:R-:W-:Y:S01]  /*51f0*/  LDSM.16.M88.4 R84, [R184+0x6000] ;  /* 0x00600000b854783b */ /* 0x000fe20000000200 */
[----:B------:R-:W-:Y:S04]  /*5200*/  IADD3 R96, R188, R2, RZ ;  /* 0x00000002bc607210 */ /* 0x000fe80007ffe0ff */
[----:B------:R-:W1:Y:S05]  /*5210*/  LDSM.16.M88.4 R72, [R2+0xc000] ;  /* 0x00c000000248783b */ /* 0x000e6a0000000200 */
[----:B------:R-:W-:Y:S05]  /*5220*/  LDSM.16.M88.4 R88, [R184+0x6800] ;  /* 0x00680000b858783b */ /* 0x000fea0000000200 */
[----:B--2---:R-:W-:Y:S01]  /*5230*/  LDSM.16.M88.4 R92, [R182+UR5+0x1c000] ;  /* 0x01c00005b65c783b */ /* 0x004fe20008000200 */
[C---:B----4-:R-:W-:Y:S06]  /*5240*/  HMMA.16816.F32 R4, R16.reuse, R8, RZ ;  /* 0x000000081004723c */ /* 0x050fec00000018ff */
[C---:B------:R-:W-:Y:S06]  /*5250*/  HMMA.16816.F32 R8, R16.reuse, R10, RZ ;  /* 0x0000000a1008723c */ /* 0x040fec00000018ff */
[C---:B------:R-:W-:Y:S06]  /*5260*/  HMMA.16816.F32 R12, R16.reuse, R68, RZ ;  /* 0x00000044100c723c */ /* 0x040fec00000018ff */
[----:B------:R-:W-:Y:S01]  /*5270*/  HMMA.16816.F32 R16, R16, R70, RZ ;  /* 0x000000461010723c */ /* 0x000fe200000018ff */
[----:B------:R-:W2:Y:S05]  /*5280*/  LDSM.16.M88.4 R68, [R3+0xc000] ;  /* 0x00c000000344783b */ /* 0x000eaa0000000200 */
[C---:B-1----:R-:W-:Y:S06]  /*5290*/  HMMA.16816.F32 R4, R72.reuse, R76, R4 ;  /* 0x0000004c4804723c */ /* 0x042fec0000001804 */
[C---:B------:R-:W-:Y:S01]  /*52a0*/  HMMA.16816.F32 R8, R72.reuse, R78, R8 ;  /* 0x0000004e4808723c */ /* 0x040fe20000001808 */
[----:B------:R-:W-:Y:S05]  /*52b0*/  LDSM.16.M88.4 R76, [R183+0x6000] ;  /* 0x00600000b74c783b */ /* 0x000fea0000000200 */
[C---:B------:R-:W-:Y:S06]  /*52c0*/  HMMA.16816.F32 R12, R72.reuse, R80, R12 ;  /* 0x00000050480c723c */ /* 0x040fec000000180c */
[----:B------:R-:W-:Y:S01]  /*52d0*/  HMMA.16816.F32 R16, R72, R82, R16 ;  /* 0x000000524810723c */ /* 0x000fe20000001810 */
[----:B------:R-:W1:Y:S05]  /*52e0*/  LDSM.16.M88.4 R72, [R96+0xc000] ;  /* 0x00c000006048783b */ /* 0x000e6a0000000200 */
[----:B------:R-:W3:Y:S01]  /*52f0*/  LDSM.16.M88.4 R80, [R183+0x6800] ;  /* 0x00680000b750783b */ /* 0x000ee20000000200 */
[C---:B--2---:R-:W-:Y:S06]  /*5300*/  HMMA.16816.F32 R4, R68.reuse, R84, R4 ;  /* 0x000000544404723c */ /* 0x044fec0000001804 */
[C---:B------:R-:W-:Y:S01]  /*5310*/  HMMA.16816.F32 R8, R68.reuse, R86, R8 ;  /* 0x000000564408723c */ /* 0x040fe20000001808 */
[----:B------:R-:W-:Y:S05]  /*5320*/  LDSM.16.M88.4 R84, [R182+UR5+0x1a000] ;  /* 0x01a00005b654783b */ /* 0x000fea0008000200 */
[C---:B------:R-:W-:Y:S06]  /*5330*/  HMMA.16816.F32 R12, R68.reuse, R88, R12 ;  /* 0x00000058440c723c */ /* 0x040fec000000180c */
[----:B------:R-:W-:Y:S01]  /*5340*/  HMMA.16816.F32 R16, R68, R90, R16 ;  /* 0x0000005a4410723c */ /* 0x000fe20000001810 */
[----:B------:R-:W2:Y:S05]  /*5350*/  LDSM.16.M88.4 R68, [R0+0xe000] ;  /* 0x00e000000044783b */ /* 0x000eaa0000000200 */
[----:B------:R-:W4:Y:S01]  /*5360*/  LDSM.16.M88.4 R88, [R182+UR5+0x1a800] ;  /* 0x01a80005b658783b */ /* 0x000f220008000200 */
[C---:B-1----:R-:W-:Y:S06]  /*5370*/  HMMA.16816.F32 R4, R72.reuse, R76, R4 ;  /* 0x0000004c4804723c */ /* 0x042fec0000001804 */
[C---:B------:R-:W-:Y:S01]  /*5380*/  HMMA.16816.F32 R8, R72.reuse, R78, R8 ;  /* 0x0000004e4808723c */ /* 0x040fe20000001808 */
[----:B------:R-:W-:Y:S05]  /*5390*/  LDSM.16.M88.4 R76, [R181+0x8000] ;  /* 0x00800000b54c783b */ /* 0x000fea0000000200 */
[C---:B---3--:R-:W-:Y:S06]  /*53a0*/  HMMA.16816.F32 R12, R72.reuse, R80, R12 ;  /* 0x00000050480c723c */ /* 0x048fec000000180c */
[----:B------:R-:W-:Y:S01]  /*53b0*/  HMMA.16816.F32 R16, R72, R82, R16 ;  /* 0x000000524810723c */ /* 0x000fe20000001810 */
[----:B------:R-:W1:Y:S05]  /*53c0*/  LDSM.16.M88.4 R72, [R2+0xe000] ;  /* 0x00e000000248783b */ /* 0x000e6a0000000200 */
[----:B------:R-:W3:Y:S01]  /*53d0*/  LDSM.16.M88.4 R80, [R181+0x8800] ;  /* 0x00880000b550783b */ /* 0x000ee20000000200 */
[C---:B--2---:R-:W-:Y:S06]  /*53e0*/  HMMA.16816.F32 R4, R68.reuse, R84, R4 ;  /* 0x000000544404723c */ /* 0x044fec0000001804 */
[C---:B------:R-:W-:Y:S01]  /*53f0*/  HMMA.16816.F32 R8, R68.reuse, R86, R8 ;  /* 0x000000564408723c */ /* 0x040fe20000001808 */
[----:B------:R-:W-:Y:S05]  /*5400*/  LDSM.16.M88.4 R84, [R184+0x8000] ;  /* 0x00800000b854783b */ /* 0x000fea0000000200 */
[C---:B----4-:R-:W-:Y:S06]  /*5410*/  HMMA.16816.F32 R12, R68.reuse, R88, R12 ;  /* 0x00000058440c723c */ /* 0x050fec000000180c */
[----:B------:R-:W-:Y:S01]  /*5420*/  HMMA.16816.F32 R16, R68, R90, R16 ;  /* 0x0000005a4410723c */ /* 0x000fe20000001810 */
[----:B------:R-:W2:Y:S05]  /*5430*/  LDSM.16.M88.4 R68, [R3+0xe000] ;  /* 0x00e000000344783b */ /* 0x000eaa0000000200 */
[----:B------:R-:W4:Y:S01]  /*5440*/  LDSM.16.M88.4 R88, [R184+0x8800] ;  /* 0x00880000b858783b */ /* 0x000f220000000200 */
        /* <DEDUP_REMOVED lines=9> */
[----:B------:R-:W2:Y:S05]  /*54e0*/  LDSM.16.M88.4 R84, [R0+0x10000] ;  /* 0x010000000054783b */ /* 0x000eaa0000000200 */
[C---:B----4-:R-:W-:Y:S06]  /*54f0*/  HMMA.16816.F32 R12, R68.reuse, R88, R12 ;  /* 0x00000058440c723c */ /* 0x050fec000000180c */
[----:B------:R-:W-:Y:S01]  /*5500*/  HMMA.16816.F32 R16, R68, R90, R16 ;  /* 0x0000005a4410723c */ /* 0x000fe20000001810 */
[----:B------:R-:W4:Y:S05]  /*5510*/  LDSM.16.M88.4 R68, [R182+UR5+0x1c800] ;  /* 0x01c80005b644783b */ /* 0x000f2a0008000200 */
[----:B------:R-:W-:Y:S01]  /*5520*/  LDSM.16.M88.4 R88, [R181+0xa000] ;  /* 0x00a00000b558783b */ /* 0x000fe20000000200 */
[C---:B-1----:R-:W-:Y:S06]  /*5530*/  HMMA.16816.F32 R4, R72.reuse, R76, R4 ;  /* 0x0000004c4804723c */ /* 0x042fec0000001804 */
[C---:B------:R-:W-:Y:S01]  /*5540*/  HMMA.16816.F32 R8, R72.reuse, R78, R8 ;  /* 0x0000004e4808723c */ /* 0x040fe20000001808 */
[----:B------:R1:W4:Y:S05]  /*5550*/  LDSM.16.M88.4 R76, [R2+0x10000] ;  /* 0x01000000024c783b */ /* 0x00032a0000000200 */
[C---:B---3--:R-:W-:Y:S06]  /*5560*/  HMMA.16816.F32 R12, R72.reuse, R80, R12 ;  /* 0x00000050480c723c */ /* 0x048fec000000180c */
[----:B------:R-:W-:Y:S01]  /*5570*/  HMMA.16816.F32 R16, R72, R82, R16 ;  /* 0x000000524810723c */ /* 0x000fe20000001810 */
[----:B------:R-:W3:Y:S05]  /*5580*/  LDSM.16.M88.4 R72, [R181+0xa800] ;  /* 0x00a80000b548783b */ /* 0x000eea0000000200 */
[C---:B--2---:R-:W-:Y:S01]  /*5590*/  HMMA.16816.F32 R4, R84.reuse, R92, R4 ;  /* 0x0000005c5404723c */ /* 0x044fe20000001804 */
[----:B------:R2:W-:Y:S05]  /*55a0*/  LDSM.16.M88.4 R80, [R3+0x10000] ;  /* 0x010000000350783b */ /* 0x0005ea0000000200 */
[C---:B------:R-:W-:Y:S01]  /*55b0*/  HMMA.16816.F32 R8, R84.reuse, R94, R8 ;  /* 0x0000005e5408723c */ /* 0x040fe20000001808 */
[----:B------:R-:W3:Y:S04]  /*55c0*/  LDSM.16.M88.4 R92, [R184+0xa000] ;  /* 0x00a00000b85c783b */ /* 0x000ee80000000200 */
[----:B-1----:R-:W-:Y:S01]  /*55d0*/  FFMA.FTZ R2, -R152, R152, 1 ;  /* 0x3f80000098027423 */ /* 0x002fe20000010198 */
[C---:B----4-:R-:W-:Y:S05]  /*55e0*/  HMMA.16816.F32 R12, R84.reuse, R68, R12 ;  /* 0x00000044540c723c */ /* 0x050fea000000180c */
[----:B------:R-:W-:Y:S01]  /*55f0*/  FMUL.FTZ R2, R2, UR8 ;  /* 0x0000000802027c20 */ /* 0x000fe20008410000 */
[----:B------:R-:W-:Y:S01]  /*5600*/  HMMA.16816.F32 R16, R84, R70, R16 ;  /* 0x000000465410723c */ /* 0x000fe20000001810 */
[----:B------:R-:W1:Y:S05]  /*5610*/  LDSM.16.M88.4 R68, [R184+0xa800] ;  /* 0x00a80000b844783b */ /* 0x000e6a0000000200 */
[C---:B------:R-:W-:Y:S01]  /*5620*/  HMMA.16816.F32 R4, R76.reuse, R88, R4 ;  /* 0x000000584c04723c */ /* 0x040fe20000001804 */
[----:B------:R-:W-:Y:S04]  /*5630*/  LDSM.16.M88.4 R84, [R96+0x10000] ;  /* 0x010000006054783b */ /* 0x000fe80000000200 */
[----:B--2---:R-:W-:Y:S01]  /*5640*/  FFMA.FTZ R3, -R153, R153, 1 ;  /* 0x3f80000099037423 */ /* 0x004fe20000010199 */
[C---:B------:R-:W-:Y:S01]  /*5650*/  HMMA.16816.F32 R8, R76.reuse, R90, R8 ;  /* 0x0000005a4c08723c */ /* 0x040fe20000001808 */
[----:B------:R-:W2:Y:S04]  /*5660*/  LDSM.16.M88.4 R88, [R183+0xa000] ;  /* 0x00a00000b758783b */ /* 0x000ea80000000200 */
[----:B------:R-:W-:Y:S01]  /*5670*/  FMUL.FTZ R3, R3, UR8 ;  /* 0x0000000803037c20 */ /* 0x000fe20008410000 */
[C---:B---3--:R-:W-:Y:S06]  /*5680*/  HMMA.16816.F32 R12, R76.reuse, R72, R12 ;  /* 0x000000484c0c723c */ /* 0x048fec000000180c */
[----:B------:R-:W-:Y:S01]  /*5690*/  HMMA.16816.F32 R16, R76, R74, R16 ;  /* 0x0000004a4c10723c */ /* 0x000fe20000001810 */
[----:B------:R-:W3:Y:S05]  /*56a0*/  LDSM.16.M88.4 R72, [R183+0xa800] ;  /* 0x00a80000b748783b */ /* 0x000eea0000000200 */
[C---:B------:R-:W-:Y:S06]  /*56b0*/  HMMA.16816.F32 R4, R80.reuse, R92, R4 ;  /* 0x0000005c5004723c */ /* 0x040fec0000001804 */
[C---:B------:R-:W-:Y:S06]  /*56c0*/  HMMA.16816.F32 R8, R80.reuse, R94, R8 ;  /* 0x0000005e5008723c */ /* 0x040fec0000001808 */
[C---:B-1----:R-:W-:Y:S06]  /*56d0*/  HMMA.16816.F32 R12, R80.reuse, R68, R12 ;  /* 0x00000044500c723c */ /* 0x042fec000000180c */
[----:B------:R-:W-:Y:S05]  /*56e0*/  HMMA.16816.F32 R16, R80, R70, R16 ;  /* 0x000000465010723c */ /* 0x000fea0000001810 */
[----:B------:R-:W-:Y:S01]  /*56f0*/  FFMA.FTZ R68, -R150, R150, 1 ;  /* 0x3f80000096447423 */ /* 0x000fe20000010196 */
[C---:B--2---:R-:W-:Y:S05]  /*5700*/  HMMA.16816.F32 R4, R84.reuse, R88, R4 ;  /* 0x000000585404723c */ /* 0x044fea0000001804 */
[----:B------:R-:W-:Y:S01]  /*5710*/  FMUL.FTZ R68, R68, UR8 ;  /* 0x0000000844447c20 */ /* 0x000fe20008410000 */
[C---:B------:R-:W-:Y:S05]  /*5720*/  HMMA.16816.F32 R8, R84.reuse, R90, R8 ;  /* 0x0000005a5408723c */ /* 0x040fea0000001808 */
[----:B------:R-:W-:Y:S01]  /*5730*/  FFMA.FTZ R70, -R161, R161, 1 ;  /* 0x3f800000a1467423 */ /* 0x000fe200000101a1 */
[C---:B---3--:R-:W-:Y:S05]  /*5740*/  HMMA.16816.F32 R12, R84.reuse, R72, R12 ;  /* 0x00000048540c723c */ /* 0x048fea000000180c */
[----:B------:R-:W-:Y:S01]  /*5750*/  FFMA.FTZ R69, -R160, R160, 1 ;  /* 0x3f800000a0457423 */ /* 0x000fe200000101a0 */
[----:B------:R-:W-:Y:S05]  /*5760*/  HMMA.16816.F32 R16, R84, R74, R16 ;  /* 0x0000004a5410723c */ /* 0x000fea0000001810 */
[----:B------:R-:W-:Y:S01]  /*5770*/  FMUL.FTZ R70, R70, UR8 ;  /* 0x0000000846467c20 */ /* 0x000fe20008410000 */
[C---:B------:R-:W-:Y:S01]  /*5780*/  FADD.FTZ R0, -R98.reuse, R4 ;  /* 0x0000000462007221 */ /* 0x040fe20000010100 */
[----:B------:R-:W-:Y:S01]  /*5790*/  FADD.FTZ R4, -R98, R5 ;  /* 0x0000000562047221 */ /* 0x000fe20000010100 */
[----:B------:R-:W-:Y:S03]  /*57a0*/  FADD.FTZ R6, -R97, R6 ;  /* 0x0000000661067221 */ /* 0x000fe60000010100 */
[----:B------:R-:W-:Y:S01]  /*57b0*/  FMUL.FTZ R0, R170, R0 ;  /* 0x00000000aa007220 */ /* 0x000fe20000410000 */
[----:B------:R-:W-:Y:S01]  /*57c0*/  FMUL.FTZ R4, R168, R4 ;  /* 0x00000004a8047220 */ /* 0x000fe20000410000 */
[C---:B------:R-:W-:Y:S01]  /*57d0*/  FADD.FTZ R5, -R98.reuse, R8 ;  /* 0x0000000862057221 */ /* 0x040fe20000010100 */
[----:B------:R-:W-:Y:S01]  /*57e0*/  FADD.FTZ R8, -R98, R9 ;  /* 0x0000000962087221 */ /* 0x000fe20000010100 */
[----:B------:R-:W-:Y:S01]  /*57f0*/  FMUL.FTZ R3, R3, R0 ;  /* 0x0000000003037220 */ /* 0x000fe20000410000 */
[----:B------:R-:W-:Y:S01]  /*5800*/  FFMA.FTZ R0, -R151, R151, 1 ;  /* 0x3f80000097007423 */ /* 0x000fe20000010197 */
[----:B------:R-:W-:Y:S01]  /*5810*/  FMUL.FTZ R5, R167, R5 ;  /* 0x00000005a7057220 */ /* 0x000fe20000410000 */
[----:B------:R-:W-:Y:S01]  /*5820*/  FMUL.FTZ R2, R2, R4 ;  /* 0x0000000402027220 */ /* 0x000fe20000410000 */
[----:B------:R-:W-:Y:S01]  /*5830*/  FADD.FTZ R9, -R98, R12 ;  /* 0x0000000c62097221 */ /* 0x000fe20000010100 */
[----:B------:R-:W-:Y:S01]  /*5840*/  FMUL.FTZ R0, R0, UR8 ;  /* 0x0000000800007c20 */ /* 0x000fe20008410000 */
[----:B------:R-:W-:Y:S01]  /*5850*/  FADD.FTZ R12, -R98, R13 ;  /* 0x0000000d620c7221 */ /* 0x000fe20000010100 */
[----:B------:R-:W-:Y:S01]  /*5860*/  FMUL.FTZ R8, R165, R8 ;  /* 0x00000008a5087220 */ /* 0x000fe20000410000 */
[----:B------:R-:W-:Y:S01]  /*5870*/  F2FP.F16.F32.PACK_AB R13, R2, R3 ;  /* 0x00000003020d723e */ /* 0x000fe200000000ff */
[----:B------:R-:W-:Y:S01]  /*5880*/  FADD.FTZ R17, -R98, R17 ;  /* 0x0000001162117221 */ /* 0x000fe20000010100 */
[----:B------:R-:W-:Y:S01]  /*5890*/  FMUL.FTZ R0, R0, R5 ;  /* 0x0000000500007220 */ /* 0x000fe20000410000 */
[----:B------:R-:W-:Y:S01]  /*58a0*/  FADD.FTZ R4, -R98, R16 ;  /* 0x0000001062047221 */ /* 0x000fe20000010100 */
[----:B------:R-:W-:Y:S01]  /*58b0*/  FFMA.FTZ R2, -R154, R154, 1 ;  /* 0x3f8000009a027423 */ /* 0x000fe2000001019a */
[----:B------:R-:W-:Y:S01]  /*58c0*/  FMUL.FTZ R5, R163, R17 ;  /* 0x00000011a3057220 */ /* 0x000fe20000410000 */
[----:B------:R-:W-:Y:S01]  /*58d0*/  FFMA.FTZ R16, -R149, R149, 1 ;  /* 0x3f80000095107423 */ /* 0x000fe20000010195 */
[----:B------:R-:W-:Y:S01]  /*58e0*/  FFMA.FTZ R3, -R148, R148, 1 ;  /* 0x3f80000094037423 */ /* 0x000fe20000010194 */
[----:B------:R-:W-:Y:S01]  /*58f0*/  FFMA.FTZ R17, -R99, R99, 1 ;  /* 0x3f80000063117423 */ /* 0x000fe20000010163 */
[----:B------:R-:W-:Y:S01]  /*5900*/  FMUL.FTZ R9, R169, R9 ;  /* 0x00000009a9097220 */ /* 0x000fe20000410000 */
[----:B------:R-:W-:Y:S01]  /*5910*/  FMUL.FTZ R12, R166, R12 ;  /* 0x0000000ca60c7220 */ /* 0x000fe20000410000 */
[----:B------:R-:W-:Y:S01]  /*5920*/  FMUL.FTZ R68, R68, R8 ;  /* 0x0000000844447220 */ /* 0x000fe20000410000 */
[----:B------:R-:W-:Y:S01]  /*5930*/  FMUL.FTZ R4, R164, R4 ;  /* 0x00000004a4047220 */ /* 0x000fe20000410000 */
[----:B------:R-:W-:Y:S01]  /*5940*/  FMUL.FTZ R2, R2, UR8 ;  /* 0x0000000802027c20 */ /* 0x000fe20008410000 */
[----:B------:R-:W-:Y:S01]  /*5950*/  FMUL.FTZ R16, R16, UR8 ;  /* 0x0000000810107c20 */ /* 0x000fe20008410000 */
[----:B------:R-:W-:Y:S01]  /*5960*/  FMUL.FTZ R3, R3, UR8 ;  /* 0x0000000803037c20 */ /* 0x000fe20008410000 */
[----:B------:R-:W-:Y:S01]  /*5970*/  FMUL.FTZ R17, R17, UR8 ;  /* 0x0000000811117c20 */ /* 0x000fe20008410000 */
[----:B------:R-:W-:Y:S01]  /*5980*/  FMUL.FTZ R2, R2, R9 ;  /* 0x0000000902027220 */ /* 0x000fe20000410000 */
[----:B------:R-:W-:Y:S01]  /*5990*/  FMUL.FTZ R16, R16, R12 ;  /* 0x0000000c10107220 */ /* 0x000fe20000410000 */
[----:B------:R-:W-:Y:S01]  /*59a0*/  FMUL.FTZ R3, R3, R4 ;  /* 0x0000000403037220 */ /* 0x000fe20000410000 */
[----:B------:R-:W-:Y:S01]  /*59b0*/  FMUL.FTZ R17, R17, R5 ;  /* 0x0000000511117220 */ /* 0x000fe20000410000 */
[----:B------:R-:W-:Y:S01]  /*59c0*/  F2FP.F16.F32.PACK_AB R68, R68, R0 ;  /* 0x000000004444723e */ /* 0x000fe200000000ff */
[----:B------:R-:W-:Y:S01]  /*59d0*/  FADD.FTZ R7, -R97, R7 ;  /* 0x0000000761077221 */ /* 0x000fe20000010100 */
[----:B------:R-:W-:Y:S01]  /*59e0*/  FFMA.FTZ R0, -R162, R162, 1 ;  /* 0x3f800000a2007423 */ /* 0x000fe200000101a2 */
[----:B------:R-:W-:Y:S01]  /*59f0*/  FFMA.FTZ R12, -R159, R159, 1 ;  /* 0x3f8000009f0c7423 */ /* 0x000fe2000001019f */
[----:B------:R-:W-:Y:S01]  /*5a00*/  F2FP.F16.F32.PACK_AB R16, R16, R2 ;  /* 0x000000021010723e */ /* 0x000fe200000000ff */
[----:B------:R-:W-:Y:S01]  /*5a10*/  FMUL.FTZ R2, R178, R6 ;  /* 0x00000006b2027220 */ /* 0x000fe20000410000 */
[----:B------:R-:W-:Y:S01]  /*5a20*/  F2FP.F16.F32.PACK_AB R17, R17, R3 ;  /* 0x000000031111723e */ /* 0x000fe200000000ff */
[----:B------:R-:W-:Y:S01]  /*5a30*/  FMUL.FTZ R3, R176, R7 ;  /* 0x00000007b0037220 */ /* 0x000fe20000410000 */
[----:B------:R-:W-:Y:S01]  /*5a40*/  FMUL.FTZ R0, R0, UR8 ;  /* 0x0000000800007c20 */ /* 0x000fe20008410000 */
[----:B------:R-:W-:Y:S01]  /*5a50*/  FMUL.FTZ R12, R12, UR8 ;  /* 0x000000080c0c7c20 */ /* 0x000fe20008410000 */
[C---:B------:R-:W-:Y:S01]  /*5a60*/  FADD.FTZ R18, -R97.reuse, R18 ;  /* 0x0000001261127221 */ /* 0x040fe20000010100 */
        /* <DEDUP_REMOVED lines=9> */
[----:B------:R-:W-:Y:S01]  /*5b00*/  FFMA.FTZ R15, -R158, R158, 1 ;  /* 0x3f8000009e0f7423 */ /* 0x000fe2000001019e */
[----:B------:R-:W-:Y:S01]  /*5b10*/  FFMA.FTZ R14, -R157, R157, 1 ;  /* 0x3f8000009d0e7423 */ /* 0x000fe2000001019d */
[----:B------:R-:W-:Y:S01]  /*5b20*/  FFMA.FTZ R19, -R156, R156, 1 ;  /* 0x3f8000009c137423 */ /* 0x000fe2000001019c */
[----:B------:R-:W-:Y:S01]  /*5b30*/  FFMA.FTZ R18, -R155, R155, 1 ;  /* 0x3f8000009b127423 */ /* 0x000fe2000001019b */
[----:B------:R-:W-:Y:S01]  /*5b40*/  FMUL.FTZ R4, R174, R4 ;  /* 0x00000004ae047220 */ /* 0x000fe20000410000 */
[----:B------:R-:W-:Y:S01]  /*5b50*/  FMUL.FTZ R5, R173, R5 ;  /* 0x00000005ad057220 */ /* 0x000fe20000410000 */
[----:B------:R-:W-:Y:S01]  /*5b60*/  FMUL.FTZ R69, R69, UR8 ;  /* 0x0000000845457c20 */ /* 0x000fe20008410000 */
        /* <DEDUP_REMOVED lines=11> */
[----:B------:R-:W-:Y:S01]  /*5c20*/  FMUL.FTZ R19, R19, R0 ;  /* 0x0000000013137220 */ /* 0x000fe20000410000 */
[----:B------:R-:W-:Y:S01]  /*5c30*/  FMUL.FTZ R18, R18, R2 ;  /* 0x0000000212127220 */ /* 0x000fe20000410000 */
[----:B------:R-:W-:Y:S06]  /*5c40*/  @!P4 BRA `(.L_x_765) ;  /* 0x00000004002cc947 */ /* 0x000fec0003800000 */
[----:B------:R-:W1:Y:S01]  /*5c50*/  LDC R11, c[0x0][0x240] ;  /* 0x00009000ff0b7b82 */ /* 0x000e620000000800 */
[----:B------:R-:W-:Y:S01]  /*5c60*/  ISETP.GE.AND P3, PT, R210, UR4, PT ;  /* 0x00000004d2007c0c */ /* 0x000fe2000bf66270 */
[----:B------:R-:W-:Y:S01]  /*5c70*/  IMAD.MOV.U32 R4, RZ, RZ, -0x6000 ;  /* 0xffffa000ff047424 */ /* 0x000fe200078e00ff */
[----:B------:R-:W-:Y:S02]  /*5c80*/  ISETP.GE.AND P2, PT, R213, UR4, PT ;  /* 0x00000004d5007c0c */ /* 0x000fe4000bf46270 */
[----:B------:R-:W-:Y:S02]  /*5c90*/  ISETP.GE.AND P1, PT, R214, UR4, PT ;  /* 0x00000004d6007c0c */ /* 0x000fe4000bf26270 */
[----:B------:R-:W-:Y:S01]  /*5ca0*/  LOP3.LUT R0, R208, 0x1, RZ, 0xc0, !PT ;  /* 0x00000001d0007812 */ /* 0x000fe200078ec0ff */
[----:B------:R-:W2:Y:S03]  /*5cb0*/  LDC R71, c[0x0][0x244] ;  /* 0x00009100ff477b82 */ /* 0x000ea60000000800 */
[----:B------:R-:W-:Y:S04]  /*5cc0*/  ISETP.NE.U32.AND P5, PT, R0, 0x1, PT ;  /* 0x000000010000780c */ /* 0x000fe80003fa5070 */
[----:B------:R-:W-:Y:S05]  /*5cd0*/  SEL R4, R4, 0x6000, !P5 ;  /* 0x0000600004047807 */ /* 0x000fea0006800000 */
[--C-:B------:R-:W-:Y:S02]  /*5ce0*/  IMAD.IADD R199, R199, 0x1, R4.reuse ;  /* 0x00000001c7c77824 */ /* 0x100fe400078e0204 */
[--C-:B------:R-:W-:Y:S02]  /*5cf0*/  IMAD.IADD R203, R203, 0x1, R4.reuse ;  /* 0x00000001cbcb7824 */ /* 0x100fe400078e0204 */
[----:B------:R-:W-:Y:S01]  /*5d00*/  IMAD.IADD R187, R187, 0x1, R4 ;  /* 0x00000001bbbb7824 */ /* 0x000fe200078e0204 */
[----:B------:R3:W-:Y:S04]  /*5d10*/  @P3 STS [R199], RZ ;  /* 0x000000ffc7003388 */ /* 0x0007e80000000800 */
[----:B------:R3:W-:Y:S04]  /*5d20*/  @P3 STS [R199+0x4], RZ ;  /* 0x000004ffc7003388 */ /* 0x0007e80000000800 */
[----:B------:R3:W-:Y:S01]  /*5d30*/  @P3 STS [R199+0x8], RZ ;  /* 0x000008ffc7003388 */ /* 0x0007e20000000800 */
[----:B-1----:R-:W-:Y:S03]  /*5d40*/  IMAD.U32 R3, R11, -0x40, RZ ;  /* 0xffffffc00b037824 */ /* 0x002fe600078e00ff */
[----:B------:R3:W-:Y:S02]  /*5d50*/  @P3 STS [R199+0xc], RZ ;  /* 0x00000cffc7003388 */ /* 0x0007e40000000800 */
        /* <DEDUP_REMOVED lines=9> */
[----:B------:R3:W-:Y:S01]  /*5df0*/  @!P3 LDGSTS.E.BYPASS.LTC128B.128 [R203], desc[UR14][R2.64] ;  /* 0x0000000002cbbfae */ /* 0x0007e2000b901d4e */
[C---:B--2---:R-:W-:Y:S01]  /*5e00*/  LEA.HI.X R5, R11.reuse, R5, R71, 0x5, P6 ;  /* 0x000000050b057211 */ /* 0x044fe200030f2c47 */
[----:B------:R-:W-:Y:S01]  /*5e10*/  IMAD.MOV.U32 R206, RZ, RZ, R2 ;  /* 0x000000ffffce7224 */ /* 0x000fe200078e0002 */
[C---:B------:R-:W-:Y:S01]  /*5e20*/  @!P3 LEA R10, P6, R11.reuse, R2, 0x6 ;  /* 0x000000020b0ab211 */ /* 0x040fe200078c30ff */
[----:B------:R3:W-:Y:S01]  /*5e30*/  @P2 STS [R199+0x2000], RZ ;  /* 0x002000ffc7002388 */ /* 0x0007e20000000800 */
[C---:B------:R-:W-:Y:S02]  /*5e40*/  @!P2 LEA.HI.X R9, R0.reuse, R207, R5, 0x1, P5 ;  /* 0x000000cf0009a211 */ /* 0x040fe400028f0c05 */
[----:B------:R-:W-:Y:S01]  /*5e50*/  @!P3 LEA.HI.X R11, R11, R3, R71, 0x6, P6 ;  /* 0x000000030b0bb211 */ /* 0x000fe200030f3447 */
[----:B------:R3:W-:Y:S01]  /*5e60*/  @P2 STS [R199+0x2004], RZ ;  /* 0x002004ffc7002388 */ /* 0x0007e20000000800 */
[----:B------:R-:W-:Y:S01]  /*5e70*/  @!P1 LEA.HI.X R7, R0, R207, R5, 0x1, P0 ;  /* 0x000000cf00079211 */ /* 0x000fe200000f0c05 */
[----:B------:R-:W-:Y:S02]  /*5e80*/  IMAD.MOV.U32 R207, RZ, RZ, R3 ;  /* 0x000000ffffcf7224 */ /* 0x000fe400078e0003 */
        /* <DEDUP_REMOVED lines=39> */
.L_x_765:
[----:B---3--:R-:W-:Y:S01]  /*6100*/  F2FP.F16.F32.PACK_AB R2, R69, R70 ;  /* 0x000000464502723e */ /* 0x008fe200000000ff */
[----:B------:R-:W-:Y:S01]  /*6110*/  STS [R215+0x1e000], R13 ;  /* 0x01e0000dd7007388 */ /* 0x000fe20000000800 */
[----:B------:R-:W-:Y:S01]  /*6120*/  F2FP.F16.F32.PACK_AB R0, R14, R15 ;  /* 0x0000000f0e00723e */ /* 0x000fe200000000ff */
[----:B------:R-:W-:Y:S01]  /*6130*/  IMAD R198, R247, UR6, RZ ;  /* 0x00000006f7c67c24 */ /* 0x000fe2000f8e02ff */
[----:B------:R-:W-:Y:S01]  /*6140*/  F2FP.F16.F32.PACK_AB R3, R18, R19 ;  /* 0x000000131203723e */ /* 0x000fe200000000ff */
[----:B------:R-:W-:Y:S04]  /*6150*/  STS [R215+0x1e400], R12 ;  /* 0x01e4000cd7007388 */ /* 0x000fe80000000800 */
[----:B------:R-:W-:Y:S04]  /*6160*/  STS [R218+0x1e000], R68 ;  /* 0x01e00044da007388 */ /* 0x000fe80000000800 */
[----:B------:R1:W-:Y:S04]  /*6170*/  STS [R218+0x1e400], R2 ;  /* 0x01e40002da007388 */ /* 0x0003e80000000800 */
[----:B------:R-:W-:Y:S04]  /*6180*/  STS [R216+0x1e000], R16 ;  /* 0x01e00010d8007388 */ /* 0x000fe80000000800 */
[----:B------:R2:W-:Y:S04]  /*6190*/  STS [R216+0x1e400], R0 ;  /* 0x01e40000d8007388 */ /* 0x0005e80000000800 */
[----:B------:R-:W-:Y:S04]  /*61a0*/  STS [R217+0x1e000], R17 ;  /* 0x01e00011d9007388 */ /* 0x000fe80000000800 */
[----:B------:R-:W-:Y:S01]  /*61b0*/  STS [R217+0x1e400], R3 ;  /* 0x01e40003d9007388 */ /* 0x000fe20000000800 */
[----:B------:R-:W-:Y:S01]  /*61c0*/  BAR.SYNC.DEFER_BLOCKING 0x0 ;  /* 0x0000000000007b1d */ /* 0x000fe20000010000 */
[----:B-1----:R-:W-:Y:S05]  /*61d0*/  IMAD.U32 R2, R198, -0x40, RZ ;  /* 0xffffffc0c6027824 */ /* 0x002fea00078e00ff */
[C---:B------:R-:W-:Y:S02]  /*61e0*/  LEA R196, P0, R2.reuse, R196, 0x2 ;  /* 0x000000c402c47211 */ /* 0x040fe400078010ff */
[----:B--2---:R-:W-:Y:S02]  /*61f0*/  LEA R0, R195, UR5, 0x1 ;  /* 0x00000005c3007c11 */ /* 0x004fe4000f8e08ff */
        /* <DEDUP_REMOVED lines=123> */
.L_x_766:
[----:B------:R-:W-:Y:S01]  /*69b0*/  LDSM.16.M88.4 R96, [R190] ;  /* 0x00000000be60783b */ /* 0x000fe20000000200 */
[----:B---3--:R-:W-:Y:S03]  /*69c0*/  @P4 IADD3 R2, P0, R242, R220, RZ ;  /* 0x000000dcf2024210 */ /* 0x008fe60007f1e0ff */
[----:B------:R-:W1:Y:S02]  /*69d0*/  LDSM.16.MT88.4 R16, [R0+0x12000] ;  /* 0x012000000010783b */ /* 0x000e640000004200 */
[----:B------:R-:W-:Y:S02]  /*69e0*/  @P4 IMAD.X R3, R243, 0x1, R219, P0 ;  /* 0x00000001f3034824 */ /* 0x000fe400000e06db */
        /* <DEDUP_REMOVED lines=8> */
[----:B------:R-:W-:Y:S01]  /*6a70*/  LDSM.16.M88.4 R172, [R192+0x1000] ;  /* 0x00100000c0ac783b */ /* 0x000fe20000000200 */
[-C--:B-1----:R-:W-:Y:S03]  /*6a80*/  HMMA.16816.F32 R4, R96, R16.reuse, RZ ;  /* 0x000000106004723c */ /* 0x082fe600000018ff */
[----:B------:R-:W-:Y:S04]  /*6a90*/  LDSM.16.MT88.4 R176, [R0+0x17000] ;  /* 0x0170000000b0783b */ /* 0x000fe80000004200 */
[----:B------:R-:W5:Y:S01]  /*6aa0*/  @P4 LDG.E R209, desc[UR14][R2.64+-0x100] ;  /* 0xffff000e02d14981 */ /* 0x000f62000c1e1900 */
[C---:B--2---:R-:W-:Y:S03]  /*6ab0*/  HMMA.16816.F32 R8, R92.reuse, R16, RZ ;  /* 0x000000105c08723c */ /* 0x044fe600000018ff */
[----:B------:R1:W5:Y:S03]  /*6ac0*/  @P4 LDG.E R212, desc[UR14][R2.64+-0xe0] ;  /* 0xffff200e02d44981 */ /* 0x000366000c1e1900 */
        /* <DEDUP_REMOVED lines=20> */
[----:B------:R-:W3:Y:S05]  /*6c10*/  LDSM.16.MT88.4 R164, [R0+0x15000] ;  /* 0x0150000000a4783b */ /* 0x000eea0000004200 */
[-C--:B------:R-:W-:Y:S06]  /*6c20*/  HMMA.16816.F32 R84, R152, R168.reuse, R84 ;  /* 0x000000a89854723c */ /* 0x080fec0000001854 */
[C---:B------:R-:W-:Y:S06]  /*6c30*/  HMMA.16816.F32 R88, R160.reuse, R168, R88 ;  /* 0x000000a8a058723c */ /* 0x040fec0000001858 */
[-C--:B------:R-:W-:Y:S01]  /*6c40*/  HMMA.16816.F32 R92, R160, R170.reuse, R92 ;  /* 0x000000aaa05c723c */ /* 0x080fe2000000185c */
[----:B------:R-:W-:Y:S05]  /*6c50*/  LDSM.16.M88.4 R160, [R193+0x1000] ;  /* 0x00100000c1a0783b */ /* 0x000fea0000000200 */
[----:B------:R-:W-:Y:S01]  /*6c60*/  HMMA.16816.F32 R96, R152, R170, R96 ;  /* 0x000000aa9860723c */ /* 0x000fe20000001860 */
[----:B------:R-:W-:Y:S04]  /*6c70*/  LDSM.16.M88.4 R152, [R193] ;  /* 0x00000000c198783b */ /* 0x000fe80000000200 */
[----:B------:R-:W-:Y:S01]  /*6c80*/  LDSM.16.MT88.4 R168, [R0+0x17800] ;  /* 0x0178000000a8783b */ /* 0x000fe20000004200 */
[-C--:B--2---:R-:W-:Y:S06]  /*6c90*/  HMMA.16816.F32 R4, R148, R156.reuse, R4 ;  /* 0x0000009c9404723c */ /* 0x084fec0000001804 */
[C---:B------:R-:W-:Y:S06]  /*6ca0*/  HMMA.16816.F32 R8, R172.reuse, R156, R8 ;  /* 0x0000009cac08723c */ /* 0x040fec0000001808 */
[-C--:B------:R-:W-:Y:S06]  /*6cb0*/  HMMA.16816.F32 R12, R172, R158.reuse, R12 ;  /* 0x0000009eac0c723c */ /* 0x080fec000000180c */
[C---:B------:R-:W-:Y:S01]  /*6cc0*/  HMMA.16816.F32 R16, R148.reuse, R158, R16 ;  /* 0x0000009e9410723c */ /* 0x040fe20000001810 */
[----:B------:R-:W2:Y:S05]  /*6cd0*/  LDSM.16.MT88.4 R156, [R0+0x13800] ;  /* 0x01380000009c783b */ /* 0x000eaa0000004200 */
[-C--:B---3--:R-:W-:Y:S06]  /*6ce0*/  HMMA.16816.F32 R68, R148, R164.reuse, R68 ;  /* 0x000000a49444723c */ /* 0x088fec0000001844 */
[C---:B------:R-:W-:Y:S06]  /*6cf0*/  HMMA.16816.F32 R72, R172.reuse, R164, R72 ;  /* 0x000000a4ac48723c */ /* 0x040fec0000001848 */
[-C--:B------:R-:W-:Y:S06]  /*6d00*/  HMMA.16816.F32 R76, R172, R166.reuse, R76 ;  /* 0x000000a6ac4c723c */ /* 0x080fec000000184c */
[C---:B------:R-:W-:Y:S01]  /*6d10*/  HMMA.16816.F32 R80, R148.reuse, R166, R80 ;  /* 0x000000a69450723c */ /* 0x040fe20000001850 */
[----:B------:R3:W4:Y:S05]  /*6d20*/  LDSM.16.MT88.4 R164, [R0+0x15800] ;  /* 0x0158000000a4783b */ /* 0x00072a0000004200 */
[-C--:B------:R-:W-:Y:S06]  /*6d30*/  HMMA.16816.F32 R84, R148, R176.reuse, R84 ;  /* 0x000000b09454723c */ /* 0x080fec0000001854 */
[C---:B------:R-:W-:Y:S06]  /*6d40*/  HMMA.16816.F32 R88, R172.reuse, R176, R88 ;  /* 0x000000b0ac58723c */ /* 0x040fec0000001858 */
[-C--:B------:R-:W-:Y:S06]  /*6d50*/  HMMA.16816.F32 R92, R172, R178.reuse, R92 ;  /* 0x000000b2ac5c723c */ /* 0x080fec000000185c */
[----:B------:R-:W-:Y:S05]  /*6d60*/  HMMA.16816.F32 R96, R148, R178, R96 ;  /* 0x000000b29460723c */ /* 0x000fea0000001860 */
[C---:B---3--:R-:W-:Y:S01]  /*6d70*/  IMAD R0, R198.reuse, 0x18, RZ ;  /* 0x00000018c6007824 */ /* 0x048fe200078e02ff */
[-C--:B--2---:R-:W-:Y:S05]  /*6d80*/  HMMA.16816.F32 R4, R152, R156.reuse, R4 ;  /* 0x0000009c9804723c */ /* 0x084fea0000001804 */
[C---:B------:R-:W-:Y:S01]  /*6d90*/  IMAD.SHL.U32 R149, R198.reuse, 0x20, RZ ;  /* 0x00000020c6957824 */ /* 0x040fe200078e00ff */
[C---:B------:R-:W-:Y:S06]  /*6da0*/  HMMA.16816.F32 R8, R160.reuse, R156, R8 ;  /* 0x0000009ca008723c */ /* 0x040fec0000001808 */
[-C--:B------:R-:W-:Y:S05]  /*6db0*/  HMMA.16816.F32 R12, R160, R158.reuse, R12 ;  /* 0x0000009ea00c723c */ /* 0x080fea000000180c */
[C---:B------:R-:W-:Y:S01]  /*6dc0*/  IMAD.SHL.U32 R157, R198.reuse, 0x8, RZ ;  /* 0x00000008c69d7824 */ /* 0x040fe200078e00ff */
[C---:B------:R-:W-:Y:S05]  /*6dd0*/  HMMA.16816.F32 R16, R152.reuse, R158, R16 ;  /* 0x0000009e9810723c */ /* 0x040fea0000001810 */
[CC--:B-1----:R-:W-:Y:S01]  /*6de0*/  LEA R2, P0, R157.reuse, R196.reuse, 0x2 ;  /* 0x000000c49d027211 */ /* 0x0c2fe200078010ff */
[-C--:B----4-:R-:W-:Y:S01]  /*6df0*/  HMMA.16816.F32 R68, R152, R164.reuse, R68 ;  /* 0x000000a49844723c */ /* 0x090fe20000001844 */
[----:B------:R1:W-:Y:S04]  /*6e00*/  REDG.E.ADD.F32.FTZ.RN.STRONG.GPU desc[UR14][R196.64], R4 ;  /* 0x00000004c40079a6 */ /* 0x0003e8000c10f38e */
[-C--:B------:R-:W-:Y:S01]  /*6e10*/  LEA.HI.X.SX32 R3, R157, R197.reuse, 0x2, P0 ;  /* 0x000000c59d037211 */ /* 0x080fe200000f16ff */
[C---:B------:R-:W-:Y:S04]  /*6e20*/  HMMA.16816.F32 R72, R160.reuse, R164, R72 ;  /* 0x000000a4a048723c */ /* 0x040fe80000001848 */
[----:B------:R2:W-:Y:S01]  /*6e30*/  REDG.E.ADD.F32.FTZ.RN.STRONG.GPU desc[UR14][R2.64], R5 ;  /* 0x00000005020079a6 */ /* 0x0005e2000c10f38e */
[----:B------:R-:W-:Y:S01]  /*6e40*/  IMAD.SHL.U32 R156, R198, 0x10, RZ ;  /* 0x00000010c69c7824 */ /* 0x000fe200078e00ff */
[-C--:B------:R-:W-:Y:S05]  /*6e50*/  HMMA.16816.F32 R76, R160, R166.reuse, R76 ;  /* 0x000000a6a04c723c */ /* 0x080fea000000184c */
[CC--:B------:R-:W-:Y:S01]  /*6e60*/  LEA R150, P1, R156.reuse, R196.reuse, 0x2 ;  /* 0x000000c49c967211 */ /* 0x0c0fe200078210ff */
[C---:B------:R-:W-:Y:S05]  /*6e70*/  HMMA.16816.F32 R80, R152.reuse, R166, R80 ;  /* 0x000000a69850723c */ /* 0x040fea0000001850 */
[-C--:B------:R-:W-:Y:S01]  /*6e80*/  LEA.HI.X.SX32 R151, R156, R197.reuse, 0x2, P1 ;  /* 0x000000c59c977211 */ /* 0x080fe200008f16ff */
[-C--:B------:R-:W-:Y:S04]  /*6e90*/  HMMA.16816.F32 R84, R152, R168.reuse, R84 ;  /* 0x000000a89854723c */ /* 0x080fe80000001854 */
[----:B------:R3:W-:Y:S01]  /*6ea0*/  REDG.E.ADD.F32.FTZ.RN.STRONG.GPU desc[UR14][R150.64], R6 ;  /* 0x00000006960079a6 */ /* 0x0007e2000c10f38e */
[CC--:B-1----:R-:W-:Y:S01]  /*6eb0*/  LEA R4, P0, R0.reuse, R196.reuse, 0x2 ;  /* 0x000000c400047211 */ /* 0x0c2fe200078010ff */
[C---:B------:R-:W-:Y:S05]  /*6ec0*/  HMMA.16816.F32 R88, R160.reuse, R168, R88 ;  /* 0x000000a8a058723c */ /* 0x040fea0000001858 */
[CC--:B------:R-:W-:Y:S01]  /*6ed0*/  LEA R148, P1, R149.reuse, R196.reuse, 0x2 ;  /* 0x000000c495947211 */ /* 0x0c0fe200078210ff */
[-C--:B------:R-:W-:Y:S05]  /*6ee0*/  HMMA.16816.F32 R92, R160, R170.reuse, R92 ;  /* 0x000000aaa05c723c */ /* 0x080fea000000185c */
[-C--:B--2---:R-:W-:Y:S01]  /*6ef0*/  LEA.HI.X.SX32 R5, R0, R197.reuse, 0x2, P0 ;  /* 0x000000c500057211 */ /* 0x084fe200000f16ff */
[----:B------:R-:W-:Y:S04]  /*6f00*/  HMMA.16816.F32 R96, R152, R170, R96 ;  /* 0x000000aa9860723c */ /* 0x000fe80000001860 */
[----:B------:R1:W-:Y:S01]  /*6f10*/  REDG.E.ADD.F32.FTZ.RN.STRONG.GPU desc[UR14][R4.64], R7 ;  /* 0x00000007040079a6 */ /* 0x0003e2000c10f38e */
[-C--:B------:R-:W-:Y:S01]  /*6f20*/  LEA.HI.X.SX32 R149, R149, R197.reuse, 0x2, P1 ;  /* 0x000000c595957211 */ /* 0x080fe200008f16ff */
[C---:B------:R-:W-:Y:S02]  /*6f30*/  IMAD R0, R198.reuse, 0x30, RZ ;  /* 0x00000030c6007824 */ /* 0x040fe400078e02ff */
[C---:B------:R-:W-:Y:S02]  /*6f40*/  IMAD R152, R198.reuse, 0x28, RZ ;  /* 0x00000028c6987824 */ /* 0x040fe400078e02ff */
[----:B------:R2:W-:Y:S01]  /*6f50*/  REDG.E.ADD.F32.FTZ.RN.STRONG.GPU desc[UR14][R148.64], R8 ;  /* 0x00000008940079a6 */ /* 0x0005e2000c10f38e */
[----:B------:R-:W-:Y:S02]  /*6f60*/  IMAD R198, R198, 0x38, RZ ;  /* 0x00000038c6c67824 */ /* 0x000fe400078e02ff */
[CC--:B---3--:R-:W-:Y:S04]  /*6f70*/  LEA R6, P0, R152.reuse, R196.reuse, 0x2 ;  /* 0x000000c498067211 */ /* 0x0c8fe800078010ff */
[-C--:B-1----:R-:W-:Y:S02]  /*6f80*/  LEA.HI.X.SX32 R7, R152, R197.reuse, 0x2, P0 ;  /* 0x000000c598077211 */ /* 0x082fe400000f16ff */
[-C--:B------:R-:W-:Y:S03]  /*6f90*/  LEA R4, P1, R0, R196.reuse, 0x2 ;  /* 0x000000c400047211 */ /* 0x080fe600078210ff */
[----:B------:R1:W-:Y:S01]  /*6fa0*/  REDG.E.ADD.F32.FTZ.RN.STRONG.GPU desc[UR14][R6.64], R9 ;  /* 0x00000009060079a6 */ /* 0x0003e2000c10f38e */
[-C--:B--2---:R-:W-:Y:S02]  /*6fb0*/  LEA R8, P0, R198, R196.reuse, 0x2 ;  /* 0x000000c4c6087211 */ /* 0x084fe400078010ff */
        /* <DEDUP_REMOVED lines=132> */
[-C--:B------:R-:W-:Y:S01]  /*7800*/  LEA.HI.X.SX32 R9, R4, R197.reuse, 0x2, P2 ;  /* 0x000000c504097211 */ /* 0x080fe200010f16ff */
[----:B------:R-:W-:Y:S03]  /*7810*/  LDSM.16.MT88.4 R12, [R186+0x1e000] ;  /* 0x01e00000ba0c783b */ /* 0x000fe60000004200 */
        /* <DEDUP_REMOVED lines=10> */
[----:B------:R-:W-:Y:S02]  /*78c0*/  ISETP.NE.U32.AND P0, PT, R0, 0x1, PT ;  /* 0x000000010000780c */ /* 0x000fe40003f05070 */
[----:B------:R-:W-:Y:S01]  /*78d0*/  @P4 IADD3 R0, P2, R220, -0x100, RZ ;  /* 0xffffff00dc004810 */ /* 0x000fe20007f5e0ff */
[----:B------:R-:W1:Y:S01]  /*78e0*/  LDSM.16.MT88.4 R4, [R185+0x1e000] ;  /* 0x01e00000b904783b */ /* 0x000e620000004200 */
[----:B------:R-:W-:Y:S03]  /*78f0*/  @P4 IADD3.X R222, R222, -0x1, RZ, P1, !PT ;  /* 0xffffffffdede4810 */ /* 0x000fe60000ffe4ff */
[----:B------:R2:W-:Y:S01]  /*7900*/  REDG.E.ADD.F32.FTZ.RN.STRONG.GPU desc[UR14][R2.64], R95 ;  /* 0x0000005f020079a6 */ /* 0x0005e2000c10f38e */
[----:B------:R-:W-:Y:S02]  /*7910*/  @P4 IMAD.MOV.U32 R220, RZ, RZ, R0 ;  /* 0x000000ffffdc4224 */ /* 0x000fe400078e0000 */
[C---:B------:R-:W-:Y:S01]  /*7920*/  VIADD R0, R180.reuse, 0xffffa000 ;  /* 0xffffa000b4007836 */ /* 0x040fe20000000000 */
[----:B------:R-:W-:Y:S02]  /*7930*/  LDSM.16.MT88.4 R92, [R180+0x3800] ;  /* 0x00380000b45c783b */ /* 0x000fe40000004200 */
[----:B------:R-:W-:Y:S01]  /*7940*/  @P0 VIADD R0, R180, 0x6000 ;  /* 0x00006000b4000836 */ /* 0x000fe20000000000 */
[----:B--2---:R-:W-:Y:S01]  /*7950*/  @P4 IADD3.X R2, R219, -0x1, RZ, P2, !PT ;  /* 0xffffffffdb024810 */ /* 0x004fe200017fe4ff */
[C---:B------:R-:W-:Y:S01]  /*7960*/  VIADD R3, R208.reuse, 0xffffffff ;  /* 0xffffffffd0037836 */ /* 0x040fe20000000000 */
[----:B------:R-:W-:Y:S03]  /*7970*/  ISETP.GT.AND P2, PT, R208, R233, PT ;  /* 0x000000e9d000720c */ /* 0x000fe60003f44270 */
[----:B------:R-:W-:Y:S02]  /*7980*/  @P4 IMAD.MOV.U32 R219, RZ, RZ, R2 ;  /* 0x000000ffffdb4224 */ /* 0x000fe400078e0002 */
        /* <DEDUP_REMOVED lines=63> */
[----:B------:R-:W-:Y:S02]  /*7d80*/  F2FP.F16.F32.PACK_AB R68, R23, R22 ;  /* 0x000000161744723e */ /* 0x000fe400000000ff */
[----:B------:R-:W-:Y:S02]  /*7d90*/  F2FP.F16.F32.PACK_AB R25, R25, R24 ;  /* 0x000000181919723e */ /* 0x000fe400000000ff */
[----:B------:R-:W-:Y:S01]  /*7da0*/  F2FP.F16.F32.PACK_AB R69, R21, R20 ;  /* 0x000000141545723e */ /* 0x000fe200000000ff */
[----:B------:R-:W-:Y:S01]  /*7db0*/  ULDC UR4, c[0x0][0x390] ;  /* 0x0000e40000047ab9 */ /* 0x000fe20000000800 */
[----:B------:R-:W-:Y:S01]  /*7dc0*/  ISETP.NE.AND P0, PT, R248, -0x1, PT ;  /* 0xfffffffff800780c */ /* 0x000fe20003f05270 */
        /* <DEDUP_REMOVED lines=60> */
[----:B------:R-:W-:Y:S01]  /*8190*/  F2FP.F16.F32.PACK_AB R14, R14, R120 ;  /* 0x000000780e0e723e */ /* 0x000fe200000000ff */
[----:B------:R-:W-:Y:S01]  /*81a0*/  FMUL.FTZ R142, R142, UR4 ;  /* 0x000000048e8e7c20 */ /* 0x000fe20008410000 */
[----:B------:R-:W-:Y:S01]  /*81b0*/  F2FP.F16.F32.PACK_AB R13, R13, R122 ;  /* 0x0000007a0d0d723e */ /* 0x000fe200000000ff */
[----:B------:R-:W-:Y:S01]  /*81c0*/  STS [R240], R20 ;  /* 0x00000014f0007388 */ /* 0x000fe20000000800 */
[----:B------:R-:W-:Y:S01]  /*81d0*/  FMUL.FTZ R0, R143, UR4 ;  /* 0x000000048f007c20 */ /* 0x000fe20008410000 */
[----:B------:R-:W-:-:S02]  /*81e0*/  F2FP.F16.F32.PACK_AB R10, R10, R124 ;  /* 0x0000007c0a0a723e */ /* 0x000fc400000000ff */
[----:B------:R-:W-:Y:S01]  /*81f0*/  STS [R240+0x400], R19 ;  /* 0x00040013f0007388 */ /* 0x000fe20000000800 */
[----:B------:R-:W-:Y:S02]  /*8200*/  F2FP.F16.F32.PACK_AB R9, R9, R126 ;  /* 0x0000007e0909723e */ /* 0x000fe400000000ff */
        /* <DEDUP_REMOVED lines=25> */
[----:B------:R1:W-:Y:S01]  /*83a0*/  STS [R239+0x3000], R14 ;  /* 0x0030000eef007388 */ /* 0x0003e20000000800 */
        /* <DEDUP_REMOVED lines=18> */
[----:B-1----:R-:W1:Y:S01]  /*84d0*/  @P0 LDC.64 R14, c[0x0][0x458] ;  /* 0x00011600ff0e0b82 */ /* 0x002e620000000a00 */
[----:B------:R-:W-:-:S02]  /*84e0*/  SHF.R.S32.HI R12, RZ, 0x1f, R252 ;  /* 0x0000001fff0c7819 */ /* 0x000fc400000114fc */
[----:B------:R-:W-:Y:S04]  /*84f0*/  STS [R240+0x4400], R3 ;  /* 0x00440003f0007388 */ /* 0x000fe80000000800 */
[----:B------:R-:W-:Y:S04]  /*8500*/  STS [R239+0x5000], R6 ;  /* 0x00500006ef007388 */ /* 0x000fe80000000800 */
[----:B------:R-:W-:Y:S04]  /*8510*/  STS [R239+0x5400], R5 ;  /* 0x00540005ef007388 */ /* 0x000fe80000000800 */
[----:B------:R3:W-:Y:S04]  /*8520*/  STS [R240+0x5000], R2 ;  /* 0x00500002f0007388 */ /* 0x0007e80000000800 */
[----:B------:R4:W-:Y:S04]  /*8530*/  STS [R240+0x5400], R0 ;  /* 0x00540000f0007388 */ /* 0x0009e80000000800 */
[----:B------:R-:W-:Y:S01]  /*8540*/  STS [R239+0x6000], R69 ;  /* 0x00600045ef007388 */ /* 0x000fe20000000800 */
[----:B--2---:R-:W-:-:S03]  /*8550*/  @P0 IADD3 R4, R235, R248, RZ ;  /* 0x000000f8eb040210 */ /* 0x004fc60007ffe0ff */
[----:B------:R-:W-:Y:S04]  /*8560*/  STS [R239+0x6400], R68 ;  /* 0x00640044ef007388 */ /* 0x000fe80000000800 */
[----:B------:R-:W-:Y:S04]  /*8570*/  STS [R240+0x6000], R32 ;  /* 0x00600020f0007388 */ /* 0x000fe80000000800 */
[----:B------:R2:W-:Y:S04]  /*8580*/  STS [R240+0x6400], R34 ;  /* 0x00640022f0007388 */ /* 0x0005e80000000800 */
[----:B------:R1:W-:Y:S01]  /*8590*/  STS [R239+0x7000], R25 ;  /* 0x00700019ef007388 */ /* 0x0003e20000000800 */
[----:B---3--:R-:W3:Y:S03]  /*85a0*/  @P0 LDC.64 R2, c[0x0][0x450] ;  /* 0x00011400ff020b82 */ /* 0x008ee60000000a00 */
[----:B------:R1:W-:Y:S01]  /*85b0*/  STS [R239+0x7400], R26 ;  /* 0x0074001aef007388 */ /* 0x0003e20000000800 */
[----:B----4-:R-:W-:-:S03]  /*85c0*/  @P0 IADD3 R0, R235, R248, RZ ;  /* 0x000000f8eb000210 */ /* 0x010fc60007ffe0ff */
[----:B------:R4:W-:Y:S04]  /*85d0*/  STS [R240+0x7000], R28 ;  /* 0x0070001cf0007388 */ /* 0x0009e80000000800 */
[----:B------:R4:W-:Y:S04]  /*85e0*/  STS [R240+0x7400], R30 ;  /* 0x0074001ef0007388 */ /* 0x0009e80000000800 */
[----:B------:R4:W-:Y:S04]  /*85f0*/  STS [R239+0x8000], R36 ;  /* 0x00800024ef007388 */ /* 0x0009e80000000800 */
[----:B------:R4:W-:Y:S04]  /*8600*/  STS [R239+0x8400], R38 ;  /* 0x00840026ef007388 */ /* 0x0009e80000000800 */
[----:B------:R4:W-:Y:S01]  /*8610*/  STS [R240+0x8000], R48 ;  /* 0x00800030f0007388 */ /* 0x0009e20000000800 */
[----:B---3--:R-:W-:-:S02]  /*8620*/  @P0 IMAD R8, R0, R3, RZ ;  /* 0x0000000300080224 */ /* 0x008fc400078e02ff */
[----:B------:R-:W-:Y:S01]  /*8630*/  @P0 IMAD.WIDE.U32 R6, R0, R2, RZ ;  /* 0x0000000200060225 */ /* 0x000fe200078e00ff */
[----:B------:R4:W-:Y:S03]  /*8640*/  STS [R240+0x8400], R50 ;  /* 0x00840032f0007388 */ /* 0x0009e60000000800 */
[C---:B-1----:R-:W-:Y:S01]  /*8650*/  @P0 IMAD R0, R4.reuse, R15, RZ ;  /* 0x0000000f04000224 */ /* 0x042fe200078e02ff */
[----:B------:R4:W-:Y:S01]  /*8660*/  STS [R239+0x9000], R40 ;  /* 0x00900028ef007388 */ /* 0x0009e20000000800 */
[----:B------:R-:W-:Y:S01]  /*8670*/  @P0 IMAD.WIDE.U32 R4, R4, R14, RZ ;  /* 0x0000000e04040225 */ /* 0x000fe200078e00ff */
[----:B------:R-:W-:Y:S02]  /*8680*/  @P0 IADD3 R11, R7, R8, RZ ;  /* 0x00000008070b0210 */ /* 0x000fe40007ffe0ff */
[----:B------:R4:W-:Y:S01]  /*8690*/  STS [R239+0x9400], R42 ;  /* 0x0094002aef007388 */ /* 0x0009e20000000800 */
[----:B------:R-:W-:Y:S01]  /*86a0*/  @P0 IMAD.MOV.U32 R10, RZ, RZ, R6 ;  /* 0x000000ffff0a0224 */ /* 0x000fe200078e0006 */
[----:B--2---:R-:W-:Y:S01]  /*86b0*/  @P0 IADD3 R34, R5, R0, RZ ;  /* 0x0000000005220210 */ /* 0x004fe20007ffe0ff */
[----:B------:R-:W-:Y:S01]  /*86c0*/  @P0 IMAD.MOV.U32 R33, RZ, RZ, R4 ;  /* 0x000000ffff210224 */ /* 0x000fe200078e0004 */
[----:B------:R4:W-:Y:S01]  /*86d0*/  STS [R240+0x9000], R44 ;  /* 0x0090002cf0007388 */ /* 0x0009e20000000800 */
[----:B------:R-:W-:-:S03]  /*86e0*/  LEA R0, R250, UR5, 0x1 ;  /* 0x00000005fa007c11 */ /* 0x000fc6000f8e08ff */
        /* <DEDUP_REMOVED lines=22> */
.L_x_768:
        /* <DEDUP_REMOVED lines=13> */
.L_x_769:
[----:B------:R-:W-:Y:S01]  /*8920*/  BAR.SYNC.DEFER_BLOCKING 0x0 ;  /* 0x0000000000007b1d */ /* 0x000fe20000010000 */
[----:B------:R-:W-:Y:S01]  /*8930*/  IMAD.SHL.U32 R12, R238, 0x40, RZ ;  /* 0x00000040ee0c7824 */ /* 0x000fe200078e00ff */
[--C-:B------:R-:W-:Y:S01]  /*8940*/  SHF.R.S32.HI R7, RZ, 0x1f, R210.reuse ;  /* 0x0000001fff077819 */ /* 0x100fe200000114d2 */
[----:B------:R-:W-:Y:S01]  /*8950*/  IMAD.MOV.U32 R6, RZ, RZ, R210 ;  /* 0x000000ffff067224 */ /* 0x000fe200078e00d2 */
[----:B------:R-:W-:Y:S01]  /*8960*/  SHF.R.S32.HI R32, RZ, 0x1f, R236 ;  /* 0x0000001fff207819 */ /* 0x000fe200000114ec */
[----:B----4-:R-:W-:Y:S01]  /*8970*/  VIADD R28, R210, 0x40 ;  /* 0x00000040d21c7836 */ /* 0x010fe20000000000 */
[----:B------:R-:W-:Y:S01]  /*8980*/  SHF.R.S32.HI R31, RZ, 0x1f, R12 ;  /* 0x0000001fff1f7819 */ /* 0x000fe2000001140c */
[-C--:B------:R-:W-:Y:S01]  /*8990*/  IMAD.WIDE.U32 R4, R12, R2.reuse, R6 ;  /* 0x000000020c047225 */ /* 0x080fe200078e0006 */
[----:B------:R-:W-:Y:S01]  /*89a0*/  ULDC.64 UR6, c[0x0][0x468] ;  /* 0x00011a0000067ab9 */ /* 0x000fe20000000a00 */
[----:B------:R-:W-:Y:S01]  /*89b0*/  BSSY B0, `(.L_x_770) ;  /* 0x000002b000007945 */ /* 0x000fe20003800000 */
[----:B------:R-:W-:Y:S01]  /*89c0*/  IADD3 R29, R210, 0x80, RZ ;  /* 0x00000080d21d7810 */ /* 0x000fe20007ffe0ff */
[----:B------:R-:W-:Y:S01]  /*89d0*/  IMAD R8, R31, R2, RZ ;  /* 0x000000021f087224 */ /* 0x000fe200078e02ff */
[----:B------:R-:W-:-:S02]  /*89e0*/  IADD3 R4, P0, R10, R4, RZ ;  /* 0x000000040a047210 */ /* 0x000fc40007f1e0ff */
[----:B------:R-:W-:Y:S01]  /*89f0*/  IADD3 R10, R234, 0x20, RZ ;  /* 0x00000020ea0a7810 */ /* 0x000fe20007ffe0ff */
[----:B------:R-:W-:Y:S01]  /*8a00*/  IMAD R9, R12, R3, R8 ;  /* 0x000000030c097224 */ /* 0x000fe200078e0208 */
[----:B------:R-:W-:Y:S01]  /*8a10*/  SHF.R.S32.HI R35, RZ, 0x1f, R234 ;  /* 0x0000001fff237819 */ /* 0x000fe200000114ea */
[----:B------:R-:W-:-:S03]  /*8a20*/  IMAD R8, R238, -0x40, R221 ;  /* 0xffffffc0ee087824 */ /* 0x000fc600078e02dd */
[----:B------:R-:W-:Y:S01]  /*8a30*/  IADD3.X R5, R11, R5, R9, P0, !PT ;  /* 0x000000050b057210 */ /* 0x000fe200007fe409 */
[----:B------:R-:W-:Y:S01]  /*8a40*/  IMAD R9, R32, UR6, RZ ;  /* 0x0000000620097c24 */ /* 0x000fe2000f8e02ff */
[-C--:B------:R-:W-:Y:S01]  /*8a50*/  ISETP.GE.AND P4, PT, R234, R8.reuse, PT ;  /* 0x00000008ea00720c */ /* 0x080fe20003f86270 */
[----:B------:R1:W2:Y:S01]  /*8a60*/  LDS.128 R40, [R0+0x13000] ;  /* 0x0130000000287984 */ /* 0x0002a20000000c00 */
[----:B------:R-:W-:Y:S01]  /*8a70*/  ISETP.GE.AND P3, PT, R10, R8, PT ;  /* 0x000000080a00720c */ /* 0x000fe20003f66270 */
[C---:B------:R-:W-:Y:S02]  /*8a80*/  IMAD R10, R236.reuse, UR7, R9 ;  /* 0x00000007ec0a7c24 */ /* 0x040fe4000f8e0209 */
[----:B------:R1:W3:Y:S01]  /*8a90*/  LDS.128 R36, [R0+0x15000] ;  /* 0x0150000000247984 */ /* 0x0002e20000000c00 */
[----:B------:R-:W-:-:S03]  /*8aa0*/  IMAD.WIDE.U32 R8, R236, UR6, R4 ;  /* 0x00000006ec087c25 */ /* 0x000fc6000f8e0004 */
[----:B------:R1:W4:Y:S02]  /*8ab0*/  LDS.128 R52, [R0+0x18000] ;  /* 0x0180000000347984 */ /* 0x0003240000000c00 */
[----:B------:R-:W-:Y:S02]  /*8ac0*/  IADD3 R13, R10, R9, RZ ;  /* 0x000000090a0d7210 */ /* 0x000fe40007ffe0ff */
        /* <DEDUP_REMOVED lines=9> */
[----:B------:R-:W-:Y:S01]  /*8b60*/  IMAD.MOV.U32 R4, RZ, RZ, R8 ;  /* 0x000000ffff047224 */ /* 0x000fe200078e0008 */
[----:B------:R-:W-:Y:S01]  /*8b70*/  MOV R5, R13 ;  /* 0x0000000d00057202 */ /* 0x000fe20000000f00 */
[----:B------:R-:W3:Y:S01]  /*8b80*/  LDS.128 R20, [R0+0x16000] ;  /* 0x0160000000147984 */ /* 0x000ee20000000c00 */
[-C--:B------:R-:W-:Y:S01]  /*8b90*/  IMAD R30, R35, R2.reuse, RZ ;  /* 0x00000002231e7224 */ /* 0x080fe200078e02ff */
[----:B------:R-:W-:Y:S01]  /*8ba0*/  ISETP.GE.AND P1, PT, R28, UR4, PT ;  /* 0x000000041c007c0c */ /* 0x000fe2000bf26270 */
[----:B------:R-:W-:Y:S01]  /*8bb0*/  ULDC.64 UR6, c[0x0][0x3f0] ;  /* 0x0000fc0000067ab9 */ /* 0x000fe20000000a00 */
[----:B------:R-:W-:Y:S01]  /*8bc0*/  IMAD.WIDE.U32 R10, R234, R2, R4 ;  /* 0x00000002ea0a7225 */ /* 0x000fe200078e0004 */
[----:B------:R-:W-:-:S03]  /*8bd0*/  ISETP.GE.AND P0, PT, R29, UR4, PT ;  /* 0x000000041d007c0c */ /* 0x000fc6000bf06270 */
[----:B------:R-:W-:Y:S02]  /*8be0*/  IMAD R4, R234, R3, R30 ;  /* 0x00000003ea047224 */ /* 0x000fe400078e021e */
[----:B------:R-:W4:Y:S02]  /*8bf0*/  @!P2 LDS.128 R16, [R0+0x12000] ;  /* 0x012000000010a984 */ /* 0x000f240000000c00 */
[----:B------:R-:W-:Y:S01]  /*8c00*/  IMAD.IADD R5, R4, 0x1, R11 ;  /* 0x0000000104057824 */ /* 0x000fe200078e020b */
[----:B------:R-:W-:-:S04]  /*8c10*/  LEA R4, P5, R10, UR6, 0x1 ;  /* 0x000000060a047c11 */ /* 0x000fc8000f8a08ff */
[----:B------:R-:W-:-:S05]  /*8c20*/  LEA.HI.X R5, R10, UR7, R5, 0x1, P5 ;  /* 0x000000070a057c11 */ /* 0x000fca000a8f0c05 */
[----:B--2---:R2:W-:Y:S04]  /*8c30*/  @!P1 STG.E.128 desc[UR14][R4.64+0x80], R24 ;  /* 0x0000801804009986 */ /* 0x0045e8000c101d0e */
[----:B---3--:R2:W-:Y:S04]  /*8c40*/  @!P0 STG.E.128 desc[UR14][R4.64+0x100], R20 ;  /* 0x0001001404008986 */ /* 0x0085e8000c101d0e */
[----:B----4-:R2:W-:Y:S02]  /*8c50*/  @!P2 STG.E.128 desc[UR14][R4.64], R16 ;  /* 0x000000100400a986 */ /* 0x0105e4000c101d0e */
.L_x_771:
[----:B------:R-:W-:Y:S05]  /*8c60*/  BSYNC B0 ;  /* 0x0000000000007941 */ /* 0x000fea0003800000 */
.L_x_770:
[----:B--2---:R2:W1:Y:S01]  /*8c70*/  LDS.128 R16, [R0+0x17000] ;  /* 0x0170000000107984 */ /* 0x0044620000000c00 */
[----:B------:R-:W-:Y:S04]  /*8c80*/  BSSY B0, `(.L_x_772) ;  /* 0x0000014000007945 */ /* 0x000fe80003800000 */
[----:B------:R-:W-:Y:S05]  /*8c90*/  @P3 BRA `(.L_x_773) ;  /* 0x0000000000483947 */ /* 0x000fea0003800000 */
[----:B-12---:R-:W-:Y:S01]  /*8ca0*/  IADD3 R0, P0, R234, 0x20, RZ ;  /* 0x00000020ea007810 */ /* 0x006fe20007f1e0ff */
[----:B------:R-:W-:Y:S01]  /*8cb0*/  ULDC UR4, c[0x0][0x2d0] ;  /* 0x0000b40000047ab9 */ /* 0x000fe20000000800 */
[----:B------:R-:W-:Y:S01]  /*8cc0*/  MOV R5, R13 ;  /* 0x0000000d00057202 */ /* 0x000fe20000000f00 */
        /* <DEDUP_REMOVED lines=14> */
[----:B------:R1:W-:Y:S02]  /*8db0*/  @!P0 STG.E.128 desc[UR14][R2.64+0x100], R16 ;  /* 0x0001001002008986 */ /* 0x0003e4000c101d0e */
.L_x_773:
[----:B------:R-:W-:Y:S05]  /*8dc0*/  BSYNC B0 ;  /* 0x0000000000007941 */ /* 0x000fea0003800000 */
.L_x_772:
[-C--:B-1----:R-:W-:Y:S01]  /*8dd0*/  IMAD.WIDE.U32 R2, R12, R14.reuse, R6 ;  /* 0x0000000e0c027225 */ /* 0x082fe200078e0006 */
[----:B------:R-:W-:Y:S01]  /*8de0*/  ULDC.64 UR6, c[0x0][0x470] ;  /* 0x00011c0000067ab9 */ /* 0x000fe20000000a00 */
[----:B------:R-:W-:Y:S02]  /*8df0*/  BSSY B0, `(.L_x_774) ;  /* 0x000001a000007945 */ /* 0x000fe40003800000 */
[----:B--2---:R-:W-:Y:S01]  /*8e00*/  IMAD R0, R31, R14, RZ ;  /* 0x0000000e1f007224 */ /* 0x004fe200078e02ff */
        /* <DEDUP_REMOVED lines=22> */
[----:B------:R1:W-:Y:S04]  /*8f70*/  @!P1 STG.E.128 desc[UR14][R2.64+0x80], R48 ;  /* 0x0000803002009986 */ /* 0x0003e8000c101d0e */
[----:B------:R1:W-:Y:S02]  /*8f80*/  @!P0 STG.E.128 desc[UR14][R2.64+0x100], R44 ;  /* 0x0001002c02008986 */ /* 0x0003e4000c101d0e */
.L_x_775:
[----:B------:R-:W-:Y:S05]  /*8f90*/  BSYNC B0 ;  /* 0x0000000000007941 */ /* 0x000fea0003800000 */
.L_x_774:
[----:B------:R-:W-:Y:S05]  /*8fa0*/  @P3 BRA `(.L_x_746) ;  /* 0x0000000000483947 */ /* 0x000fea0003800000 */
[----:B------:R-:W-:Y:S01]  /*8fb0*/  IADD3 R0, P0, R234, 0x20, RZ ;  /* 0x00000020ea007810 */ /* 0x000fe20007f1e0ff */
[----:B-1----:R-:W-:Y:S01]  /*8fc0*/  IMAD.MOV.U32 R2, RZ, RZ, R4 ;  /* 0x000000ffff027224 */ /* 0x002fe200078e0004 */
        /* <DEDUP_REMOVED lines=14> */
[----:B------:R2:W-:Y:S04]  /*90b0*/  @!P1 STG.E.128 desc[UR14][R2.64+0x80], R60 ;  /* 0x0000803c02009986 */ /* 0x0005e8000c101d0e */
[----:B------:R2:W-:Y:S02]  /*90c0*/  @!P0 STG.E.128 desc[UR14][R2.64+0x100], R56 ;  /* 0x0001003802008986 */ /* 0x0005e4000c101d0e */
.L_x_746:
[----:B------:R-:W-:Y:S05]  /*90d0*/  BSYNC B1 ;  /* 0x0000000000017941 */ /* 0x000fea0003800000 */
.L_x_732:
[----:B------:R-:W3:Y:S02]  /*90e0*/  LDC R0, c[0x0][0xc] ;  /* 0x00000300ff007b82 */ /* 0x000ee40000000800 */
[----:B---3--:R-:W-:-:S04]  /*90f0*/  IADD3 R238, R0, R238, RZ ;  /* 0x000000ee00ee7210 */ /* 0x008fc80007ffe0ff */
[----:B------:R-:W-:-:S13]  /*9100*/  ISETP.GE.AND P0, PT, R238, UR12, PT ;  /* 0x0000000cee007c0c */ /* 0x000fda000bf06270 */
[----:B------:R-:W-:Y:S05]  /*9110*/  @P0 BRA `(.L_x_776) ;  /* 0x0000000000040947 */ /* 0x000fea0003800000 */
[----:B------:R-:W-:Y:S05]  /*9120*/  BRA `(.L_x_777) ;  /* 0xffffff7400f47947 */ /* 0x000fea000383ffff */
.L_x_776:
[----:B------:R-:W-:Y:S05]  /*9130*/  EXIT ;  /* 0x000000000000794d */ /* 0x000fea0003800000 */
.L_x_778:
        /* <DEDUP_REMOVED lines=12> */
.L_x_823:


//--------------------- .text._ZN5flash25flash_bwd_dot_do_o_kernelILb0E23Flash_bwd_kernel_traitsILi192ELi64ELi64ELi8ELi4ELi2ELi2ELb0ELb0EN7cutlass6half_tE19Flash_kernel_traitsILi192ELi64ELi64ELi8ES3_EEEEvNS_16Flash_bwd_paramsE --------------------------
	.section	.text._ZN5flash25flash_bwd_dot_do_o_kernelILb0E23Flash_bwd_kernel_traitsILi192ELi64ELi64ELi8ELi4ELi2ELi2ELb0ELb0EN7cutlass6half_tE19Flash_kernel_traitsILi192ELi64ELi64ELi8ES3_EEEEvNS_16Flash_bwd_paramsE,"ax",@progbits
	.align	128
        .global         _ZN5flash25flash_bwd_dot_do_o_kernelILb0E23Flash_bwd_kernel_traitsILi192ELi64ELi64ELi8ELi4ELi2ELi2ELb0ELb0EN7cutlass6half_tE19Flash_kernel_traitsILi192ELi64ELi64ELi8ES3_EEEEvNS_16Flash_bwd_paramsE
        .type           _ZN5flash25flash_bwd_dot_do_o_kernelILb0E23Flash_bwd_kernel_traitsILi192ELi64ELi64ELi8ELi4ELi2ELi2ELb0ELb0EN7cutlass6half_tE19Flash_kernel_traitsILi192ELi64ELi64ELi8ES3_EEEEvNS_16Flash_bwd_paramsE,@function
        .size           _ZN5flash25flash_bwd_dot_do_o_kernelILb0E23Flash_bwd_kernel_traitsILi192ELi64ELi64ELi8ELi4ELi2ELi2ELb0ELb0EN7cutlass6half_tE19Flash_kernel_traitsILi192ELi64ELi64ELi8ES3_EEEEvNS_16Flash_bwd_paramsE,(.L_x_824 - _ZN5flash25flash_bwd_dot_do_o_kernelILb0E23Flash_bwd_kernel_traitsILi192ELi64ELi64ELi8ELi4ELi2ELi2ELb0ELb0EN7cutlass6half_tE19Flash_kernel_traitsILi192ELi64ELi64ELi8ES3_EEEEvNS_16Flash_bwd_paramsE)
        .other          _ZN5flash25flash_bwd_dot_do_o_kernelILb0E23Flash_bwd_kernel_traitsILi192ELi64ELi64ELi8ELi4ELi2ELi2ELb0ELb0EN7cutlass6half_tE19Flash_kernel_traitsILi192ELi64ELi64ELi8ES3_EEEEvNS_16Flash_bwd_paramsE,@"STO_CUDA_ENTRY STV_DEFAULT"
_ZN5flash25flash_bwd_dot_do_o_kernelILb0E23Flash_bwd_kernel_traitsILi192ELi64ELi64ELi8ELi4ELi2ELi2ELb0ELb0EN7cutlass6half_tE19Flash_kernel_traitsILi192ELi64ELi64ELi8ES3_EEEEvNS_16Flash_bwd_paramsE:
.text._ZN5flash25flash_bwd_dot_do_o_kernelILb0E23Flash_bwd_kernel_traitsILi192ELi64ELi64ELi8ELi4ELi2ELi2ELb0ELb0EN7cutlass6half_tE19Flash_kernel_traitsILi192ELi64ELi64ELi8ES3_EEEEvNS_16Flash_bwd_paramsE:
        /* <DEDUP_REMOVED lines=52> */
.L_x_779:
[----:B------:R-:W0:Y:S08]  /*0340*/  LDC R46, c[0x0][0x270] ;  /* 0x00009c00ff2e7b82 */ /* 0x000e300000000800 */
[----:B------:R-:W1:Y:S01]  /*0350*/  LDC R3, c[0x0][0x2d4] ;  /* 0x0000b500ff037b82 */ /* 0x000e620000000800 */
[----:B0-----:R-:W-:-:S04]  /*0360*/  IMAD R46, R7, R46, UR5 ;  /* 0x00000005072e7e24 */ /* 0x001fc8000f8e022e */
[----:B-1----:R-:W-:-:S07]  /*0370*/  IMAD R46, R46, R3, RZ ;  /* 0x000000032e2e7224 */ /* 0x002fce00078e02ff */
.L_x_780:
        /* <DEDUP_REMOVED lines=54> */
.L_x_782:
[----:B------:R-:W-:Y:S05]  /*06e0*/  BSYNC B0 ;  /* 0x0000000000007941 */ /* 0x000fea0003800000 */
.L_x_781:
        /* <DEDUP_REMOVED lines=37> */
.L_x_784:
[----:B------:R-:W-:Y:S05]  /*0940*/  BSYNC B0 ;  /* 0x0000000000007941 */ /* 0x000fea0003800000 */
.L_x_783:
        /* <DEDUP_REMOVED lines=41> */
.L_x_786:
[----:B------:R-:W-:Y:S05]  /*0be0*/  BSYNC B0 ;  /* 0x0000000000007941 */ /* 0x000fea0003800000 */
.L_x_785:
        /* <DEDUP_REMOVED lines=29> */
.L_x_788:
[----:B------:R-:W-:Y:S05]  /*0dc0*/  BSYNC B0 ;  /* 0x0000000000007941 */ /* 0x000fea0003800000 */
.L_x_787:
        /* <DEDUP_REMOVED lines=171> */
.L_x_789:
        /* <DEDUP_REMOVED lines=16> */
.L_x_824:


//--------------------- .text._ZN5flash25flash_bwd_dot_do_o_kernelILb1E23Flash_bwd_kernel_traitsILi192ELi64ELi64ELi8ELi4ELi2ELi2ELb0ELb0EN7cutlass6half_tE19Flash_kernel_traitsILi192ELi64ELi64ELi8ES3_EEEEvNS_16Flash_bwd_paramsE --------------------------
	.section	.text._ZN5flash25flash_bwd_dot_do_o_kernelILb1E23Flash_bwd_kernel_traitsILi192ELi64ELi64ELi8ELi4ELi2ELi2ELb0ELb0EN7cutlass6half_tE19Flash_kernel_traitsILi192ELi64ELi64ELi8ES3_EEEEvNS_16Flash_bwd_paramsE,"ax",@progbits
	.align	128
        .global         _ZN5flash25flash_bwd_dot_do_o_kernelILb1E23Flash_bwd_kernel_traitsILi192ELi64ELi64ELi8ELi4ELi2ELi2ELb0ELb0EN7cutlass6half_tE19Flash_kernel_traitsILi192ELi64ELi64ELi8ES3_EEEEvNS_16Flash_bwd_paramsE
        .type           _ZN5flash25flash_bwd_dot_do_o_kernelILb1E23Flash_bwd_kernel_traitsILi192ELi64ELi64ELi8ELi4ELi2ELi2ELb0ELb0EN7cutlass6half_tE19Flash_kernel_traitsILi192ELi64ELi64ELi8ES3_EEEEvNS_16Flash_bwd_paramsE,@function
        .size           _ZN5flash25flash_bwd_dot_do_o_kernelILb1E23Flash_bwd_kernel_traitsILi192ELi64ELi64ELi8ELi4ELi2ELi2ELb0ELb0EN7cutlass6half_tE19Flash_kernel_traitsILi192ELi64ELi64ELi8ES3_EEEEvNS_16Flash_bwd_paramsE,(.L_x_825 - _ZN5flash25flash_bwd_dot_do_o_kernelILb1E23Flash_bwd_kernel_traitsILi192ELi64ELi64ELi8ELi4ELi2ELi2ELb0ELb0EN7cutlass6half_tE19Flash_kernel_traitsILi192ELi64ELi64ELi8ES3_EEEEvNS_16Flash_bwd_paramsE)
        .other          _ZN5flash25flash_bwd_dot_do_o_kernelILb1E23Flash_bwd_kernel_traitsILi192ELi64ELi64ELi8ELi4ELi2ELi2ELb0ELb0EN7cutlass6half_tE19Flash_kernel_traitsILi192ELi64ELi64ELi8ES3_EEEEvNS_16Flash_bwd_paramsE,@"STO_CUDA_ENTRY STV_DEFAULT"
_ZN5flash25flash_bwd_dot_do_o_kernelILb1E23Flash_bwd_kernel_traitsILi192ELi64ELi64ELi8ELi4ELi2ELi2ELb0ELb0EN7cutlass6half_tE19Flash_kernel_traitsILi192ELi64ELi64ELi8ES3_EEEEvNS_16Flash_bwd_paramsE:
.text._ZN5flash25flash_bwd_dot_do_o_kernelILb1E23Flash_bwd_kernel_traitsILi192ELi64ELi64ELi8ELi4ELi2ELi2ELb0ELb0EN7cutlass6half_tE19Flash_kernel_traitsILi192ELi64ELi64ELi8ES3_EEEEvNS_16Flash_bwd_paramsE:
        /* <DEDUP_REMOVED lines=60> */
.L_x_790:
        /* <DEDUP_REMOVED lines=27> */
.L_x_791:
[----:B------:R-:W-:-:S04]  /*0570*/  IMAD R16, R16, R11, R29 ;  /* 0x0000000b10107224 */ /* 0x000fc800078e021d */
[----:B------:R-:W-:-:S07]  /*0580*/  IMAD R16, R16, R19, RZ ;  /* 0x0000001310107224 */ /* 0x000fce00078e02ff */
.L_x_792:
        /* <DEDUP_REMOVED lines=71> */
.L_x_794:
[----:B------:R-:W-:Y:S05]  /*0a00*/  BSYNC B0 ;  /* 0x0000000000007941 */ /* 0x000fea0003800000 */
.L_x_793:
        /* <DEDUP_REMOVED lines=31> */
.L_x_796:
[----:B------:R-:W-:Y:S05]  /*0c00*/  BSYNC B0 ;  /* 0x0000000000007941 */ /* 0x000fea0003800000 */
.L_x_795:
        /* <DEDUP_REMOVED lines=38> */
.L_x_798:
[----:B------:R-:W-:Y:S05]  /*0e70*/  BSYNC B0 ;  /* 0x0000000000007941 */ /* 0x000fea0003800000 */
.L_x_797:
        /* <DEDUP_REMOVED lines=34> */
.L_x_800:
[----:B------:R-:W-:Y:S05]  /*10a0*/  BSYNC B0 ;  /* 0x0000000000007941 */ /* 0x000fea0003800000 */
.L_x_799:
        /* <DEDUP_REMOVED lines=188> */
.L_x_801:
        /* <DEDUP_REMOVED lines=9> */
.L_x_825:


//--------------------- .nv.shared._ZN5flash44flash_bwd_dq_dk_dv_loop_seqk_parallel_kernelI23Flash_bwd_kernel_traitsILi192ELi64ELi64ELi8ELi4ELi2ELi2ELb1ELb1EN7cutlass6half_tE19Flash_kernel_traitsILi192ELi64ELi64ELi8ES3_EELb0ELb1ELb0ELb0ELb0ELb0ELb0EEEvNS_16Flash_bwd_paramsE --------------------------
	.section	.nv.shared._ZN5flash44flash_bwd_dq_dk_dv_loop_seqk_parallel_kernelI23Flash_bwd_kernel_traitsILi192ELi64ELi64ELi8ELi4ELi2ELi2ELb1ELb1EN7cutlass6half_tE19Flash_kernel_traitsILi192ELi64ELi64ELi8ES3_EELb0ELb1ELb0ELb0ELb0ELb0ELb0EEEvNS_16Flash_bwd_paramsE,"aw",@nobits
	.sectionflags	@""
	.align	16
	.zero		1024


//--------------------- .nv.shared.reserved.0     --------------------------
	.section	.nv.shared.reserved.0,"aw",@nobits
	.weak		__nv_reservedSMEM_offset_0_alias
	.size		__nv_reservedSMEM_offset_0_alias, 0, 0
	.other		__nv_reservedSMEM_offset_0_alias,@"STO_CUDA_RESERVED_SHARED STV_DEFAULT"
__nv_reservedSMEM_offset_0_alias:
	.zero		0


//--------------------- .nv.global                --------------------------
	.section	.nv.global,"aw",@nobits
.nv.global:
	.type		_ZN73_INTERNAL_31cad011_37_flash_bwd_hdim192_fp16_causal_sm80_cu_ea41c527_28584cute1_E,@object
	.size		_ZN73_INTERNAL_31cad011_37_flash_bwd_hdim192_fp16_causal_sm80_cu_ea41c527_28584cute1_E,(_ZN73_INTERNAL_31cad011_37_flash_bwd_hdim192_fp16_causal_sm80_cu_ea41c527_28584cuda3std3__45__cpo6cbeginE - _ZN73_INTERNAL_31cad011_37_flash_bwd_hdim192_fp16_causal_sm80_cu_ea41c527_28584cute1_E)
_ZN73_INTERNAL_31cad011_37_flash_bwd_hdim192_fp16_causal_sm80_cu_ea41c527_28584cute1_E:
	.zero		1
	.type		_ZN73_INTERNAL_31cad011_37_flash_bwd_hdim192_fp16_causal_sm80_cu_ea41c527_28584cuda3std3__45__cpo6cbeginE,@object
	.size		_ZN73_INTERNAL_31cad011_37_flash_bwd_hdim192_fp16_causal_sm80_cu_ea41c527_28584cuda3std3__45__cpo6cbeginE,(_ZN73_INTERNAL_31cad011_37_flash_bwd_hdim192_fp16_causal_sm80_cu_ea41c527_28584cuda3std3__48in_placeE - _ZN73_INTERNAL_31cad011_37_flash_bwd_hdim192_fp16_causal_sm80_cu_ea41c527_28584cuda3std3__45__cpo6cbeginE)
_ZN73_INTERNAL_31cad011_37_flash_bwd_hdim192_fp16_causal_sm80_cu_ea41c527_28584cuda3std3__45__cpo6cbeginE:
	.zero		1
	.type		_ZN73_INTERNAL_31cad011_37_flash_bwd_hdim192_fp16_causal_sm80_cu_ea41c527_28584cuda3std3__48in_placeE,@object
	.size		_ZN73_INTERNAL_31cad011_37_flash_bwd_hdim192_fp16_causal_sm80_cu_ea41c527_28584cuda3std3__48in_placeE,(_ZN73_INTERNAL_31cad011_37_flash_bwd_hdim192_fp16_causal_sm80_cu_ea41c527_28584cuda3std6ranges3__45__cpo9iter_moveE - _ZN73_INTERNAL_31cad011_37_flash_bwd_hdim192_fp16_causal_sm80_cu_ea41c527_28584cuda3std3__48in_placeE)
_ZN73_INTERNAL_31cad011_37_flash_bwd_hdim192_fp16_causal_sm80_cu_ea41c527_28584cuda3std3__48in_placeE:
	.zero		1
	.type		_ZN73_INTERNAL_31cad011_37_flash_bwd_hdim192_fp16_causal_sm80_cu_ea41c527_28584cuda3std6ranges3__45__cpo9iter_moveE,@object
	.size		_ZN73_INTERNAL_31cad011_37_flash_bwd_hdim192_fp16_causal_sm80_cu_ea41c527_28584cuda3std6ranges3__45__cpo9iter_moveE,(_ZN73_INTERNAL_31cad011_37_flash_bwd_hdim192_fp16_causal_sm80_cu_ea41c527_28584cuda3std3__45__cpo5beginE - _ZN73_INTERNAL_31cad011_37_flash_bwd_hdim192_fp16_causal_sm80_cu_ea41c527_28584cuda3std6ranges3__45__cpo9iter_moveE)
_ZN73_INTERNAL_31cad011_37_flash_bwd_hdim192_fp16_causal_sm80_cu_ea41c527_28584cuda3std6ranges3__45__cpo9iter_moveE:
	.zero		1
	.type		_ZN73_INTERNAL_31cad011_37_flash_bwd_hdim192_fp16_causal_sm80_cu_ea41c527_28584cuda3std3__45__cpo5beginE,@object
	.size		_ZN73_INTERNAL_31cad011_37_flash_bwd_hdim192_fp16_causal_sm80_cu_ea41c527_28584cuda3std3__45__cpo5beginE,(_ZN73_INTERNAL_31cad011_37_flash_bwd_hdim192_fp16_causal_sm80_cu_ea41c527_28584cuda3std3__475_GLOBAL__N__31cad011_37_flash_bwd_hdim192_fp16_causal_sm80_cu_ea41c527_28586ignoreE - _ZN73_INTERNAL_31cad011_37_flash_bwd_hdim192_fp16_causal_sm80_cu_ea41c527_28584cuda3std3__45__cpo5beginE)
_ZN73_INTERNAL_31cad011_37_flash_bwd_hdim192_fp16_causal_sm80_cu_ea41c527_28584cuda3std3__45__cpo5beginE:
	.zero		1
	.type		_ZN73_INTERNAL_31cad011_37_flash_bwd_hdim192_fp16_causal_sm80_cu_ea41c527_28584cuda3std3__475_GLOBAL__N__31cad011_37_flash_bwd_hdim192_fp16_causal_sm80_cu_ea41c527_28586ignoreE,@object
	.size		_ZN73_INTERNAL_31cad011_37_flash_bwd_hdim192_fp16_causal_sm80_cu_ea41c527_28584cuda3std3__475_GLOBAL__N__31cad011_37_flash_bwd_hdim192_fp16_causal_sm80_cu_ea41c527_28586ignoreE,(_ZN73_INTERNAL_31cad011_37_flash_bwd_hdim192_fp16_causal_sm80_cu_ea41c527_28584cute7productE - _ZN73_INTERNAL_31cad011_37_flash_bwd_hdim192_fp16_causal_sm80_cu_ea41c527_28584cuda3std3__475_GLOBAL__N__31cad011_37_flash_bwd_hdim192_fp16_causal_sm80_cu_ea41c527_28586ignoreE)
_ZN73_INTERNAL_31cad011_37_flash_bwd_hdim192_fp16_causal_sm80_cu_ea41c527_28584cuda3std3__475_GLOBAL__N__31cad011_37_flash_bwd_hdim192_fp16_causal_sm80_cu_ea41c527_28586ignoreE:
	.zero		1
	.type		_ZN73_INTERNAL_31cad011_37_flash_bwd_hdim192_fp16_causal_sm80_cu_ea41c527_28584cute7productE,@object
	.size		_ZN73_INTERNAL_31cad011_37_flash_bwd_hdim192_fp16_causal_sm80_cu_ea41c527_28584cute7productE,(_ZN73_INTERNAL_31cad011_37_flash_bwd_hdim192_fp16_causal_sm80_cu_ea41c527_28584cuda3std3__45__cpo3endE - _ZN73_INTERNAL_31cad011_37_flash_bwd_hdim192_fp16_causal_sm80_cu_ea41c527_28584cute7productE)
_ZN73_INTERNAL_31cad011_37_flash_bwd_hdim192_fp16_causal_sm80_cu_ea41c527_28584cute7productE:
	.zero		1
	.type		_ZN73_INTERNAL_31cad011_37_flash_bwd_hdim192_fp16_causal_sm80_cu_ea41c527_28584cuda3std3__45__cpo3endE,@object
	.size		_ZN73_INTERNAL_31cad011_37_flash_bwd_hdim192_fp16_causal_sm80_cu_ea41c527_28584cuda3std3__45__cpo3endE,(_ZN73_INTERNAL_31cad011_37_flash_bwd_hdim192_fp16_causal_sm80_cu_ea41c527_28584cuda3std3__419piecewise_constructE - _ZN73_INTERNAL_31cad011_37_flash_bwd_hdim192_fp16_causal_sm80_cu_ea41c527_28584cuda3std3__45__cpo3endE)
_ZN73_INTERNAL_31cad011_37_flash_bwd_hdim192_fp16_causal_sm80_cu_ea41c527_28584cuda3std3__45__cpo3endE:
	.zero		1
	.type		_ZN73_INTERNAL_31cad011_37_flash_bwd_hdim192_fp16_causal_sm80_cu_ea41c527_28584cuda3std3__419piecewise_constructE,@object
	.size		_ZN73_INTERNAL_31cad011_37_flash_bwd_hdim192_fp16_causal_sm80_cu_ea41c527_28584cuda3std3__419piecewise_constructE,(_ZN73_INTERNAL_31cad011_37_flash_bwd_hdim192_fp16_causal_sm80_cu_ea41c527_28584cuda3std3__45__cpo4cendE - _ZN73_INTERNAL_31cad011_37_flash_bwd_hdim192_fp16_causal_sm80_cu_ea41c527_28584cuda3std3__419piecewise_constructE)
_ZN73_INTERNAL_31cad011_37_flash_bwd_hdim192_fp16_causal_sm80_cu_ea41c527_28584cuda3std3__419piecewise_constructE:
	.zero		1
	.type		_ZN73_INTERNAL_31cad011_37_flash_bwd_hdim192_fp16_causal_sm80_cu_ea41c527_28584cuda3std3__45__cpo4cendE,@object
	.size		_ZN73_INTERNAL_31cad011_37_flash_bwd_hdim192_fp16_causal_sm80_cu_ea41c527_28584cuda3std3__45__cpo4cendE,(_ZN73_INTERNAL_31cad011_37_flash_bwd_hdim192_fp16_causal_sm80_cu_ea41c527_28584cuda3std6ranges3__45__cpo4swapE - _ZN73_INTERNAL_31cad011_37_flash_bwd_hdim192_fp16_causal_sm80_cu_ea41c527_28584cuda3std3__45__cpo4cendE)
_ZN73_INTERNAL_31cad011_37_flash_bwd_hdim192_fp16_causal_sm80_cu_ea41c527_28584cuda3std3__45__cpo4cendE:
	.zero		1
	.type		_ZN73_INTERNAL_31cad011_37_flash_bwd_hdim192_fp16_causal_sm80_cu_ea41c527_28584cuda3std6ranges3__45__cpo4swapE,@object
	.size		_ZN73_INTERNAL_31cad011_37_flash_bwd_hdim192_fp16_causal_sm80_cu_ea41c527_28584cuda3std6ranges3__45__cpo4swapE,(.L_7 - _ZN73_INTERNAL_31cad011_37_flash_bwd_hdim192_fp16_causal_sm80_cu_ea41c527_28584cuda3std6ranges3__45__cpo4swapE)
_ZN73_INTERNAL_31cad011_37_flash_bwd_hdim192_fp16_causal_sm80_cu_ea41c527_28584cuda3std6ranges3__45__cpo4swapE:
	.zero		1
.L_7:


//--------------------- .nv.shared._ZN5flash44flash_bwd_dq_dk_dv_loop_seqk_parallel_kernelI23Flash_bwd_kernel_traitsILi192ELi64ELi64ELi8ELi4ELi2ELi2ELb1ELb1EN7cutlass6half_tE19Flash_kernel_traitsILi192ELi64ELi64ELi8ES3_EELb0ELb1ELb0ELb0ELb0ELb1ELb0EEEvNS_16Flash_bwd_paramsE --------------------------
	.section	.nv.shared._ZN5flash44flash_bwd_dq_dk_dv_loop_seqk_parallel_kernelI23Flash_bwd_kernel_traitsILi192ELi64ELi64ELi8ELi4ELi2ELi2ELb1ELb1EN7cutlass6half_tE19Flash_kernel_traitsILi192ELi64ELi64ELi8ES3_EELb0ELb1ELb0ELb0ELb0ELb1ELb0EEEvNS_16Flash_bwd_paramsE,"aw",@nobits
	.sectionflags	@""
	.align	16
	.zero		1024


//--------------------- .nv.shared._ZN5flash44flash_bwd_dq_dk_dv_loop_seqk_parallel_kernelI23Flash_bwd_kernel_traitsILi192ELi64ELi64ELi8ELi4ELi2ELi2ELb1ELb1EN7cutlass6half_tE19Flash_kernel_traitsILi192ELi64ELi64ELi8ES3_EELb0ELb1ELb0ELb1ELb0ELb0ELb0EEEvNS_16Flash_bwd_paramsE --------------------------
	.section	.nv.shared._ZN5flash44flash_bwd_dq_dk_dv_loop_seqk_parallel_kernelI23Flash_bwd_kernel_traitsILi192ELi64ELi64ELi8ELi4ELi2ELi2ELb1ELb1EN7cutlass6half_tE19Flash_kernel_traitsILi192ELi64ELi64ELi8ES3_EELb0ELb1ELb0ELb1ELb0ELb0ELb0EEEvNS_16Flash_bwd_paramsE,"aw",@nobits
	.sectionflags	@""
	.align	16
	.zero		1024


//--------------------- .nv.shared._ZN5flash44flash_bwd_dq_dk_dv_loop_seqk_parallel_kernelI23Flash_bwd_kernel_traitsILi192ELi64ELi64ELi8ELi4ELi2ELi2ELb0ELb0EN7cutlass6half_tE19Flash_kernel_traitsILi192ELi64ELi64ELi8ES3_EELb0ELb1ELb0ELb0ELb0ELb0ELb0EEEvNS_16Flash_bwd_paramsE --------------------------
	.section	.nv.shared._ZN5flash44flash_bwd_dq_dk_dv_loop_seqk_parallel_kernelI23Flash_bwd_kernel_traitsILi192ELi64ELi64ELi8ELi4ELi2ELi2ELb0ELb0EN7cutlass6half_tE19Flash_kernel_traitsILi192ELi64ELi64ELi8ES3_EELb0ELb1ELb0ELb0ELb0ELb0ELb0EEEvNS_16Flash_bwd_paramsE,"aw",@nobits
	.sectionflags	@""
	.align	16
	.zero		1024


//--------------------- .nv.shared._ZN5flash44flash_bwd_dq_dk_dv_loop_seqk_parallel_kernelI23Flash_bwd_kernel_traitsILi192ELi64ELi64ELi8ELi4ELi2ELi2ELb0ELb0EN7cutlass6half_tE19Flash_kernel_traitsILi192ELi64ELi64ELi8ES3_EELb0ELb1ELb0ELb0ELb0ELb1ELb0EEEvNS_16Flash_bwd_paramsE --------------------------
	.section	.nv.shared._ZN5flash44flash_bwd_dq_dk_dv_loop_seqk_parallel_kernelI23Flash_bwd_kernel_traitsILi192ELi64ELi64ELi8ELi4ELi2ELi2ELb0ELb0EN7cutlass6half_tE19Flash_kernel_traitsILi192ELi64ELi64ELi8ES3_EELb0ELb1ELb0ELb0ELb0ELb1ELb0EEEvNS_16Flash_bwd_paramsE,"aw",@nobits
	.sectionflags	@""
	.align	16
	.zero		1024


//--------------------- .nv.shared._ZN5flash44flash_bwd_dq_dk_dv_loop_seqk_parallel_kernelI23Flash_bwd_kernel_traitsILi192ELi64ELi64ELi8ELi4ELi2ELi2ELb0ELb0EN7cutlass6half_tE19Flash_kernel_traitsILi192ELi64ELi64ELi8ES3_EELb0ELb1ELb0ELb1ELb0ELb0ELb0EEEvNS_16Flash_bwd_paramsE --------------------------
	.section	.nv.shared._ZN5flash44flash_bwd_dq_dk_dv_loop_seqk_parallel_kernelI23Flash_bwd_kernel_traitsILi192ELi64ELi64ELi8ELi4ELi2ELi2ELb0ELb0EN7cutlass6half_tE19Flash_kernel_traitsILi192ELi64ELi64ELi8ES3_EELb0ELb1ELb0ELb1ELb0ELb0ELb0EEEvNS_16Flash_bwd_paramsE,"aw",@nobits
	.sectionflags	@""
	.align	16
	.zero		1024


//--------------------- .nv.shared._ZN5flash27flash_bwd_convert_dq_kernelI23Flash_bwd_kernel_traitsILi192ELi64ELi64ELi8ELi4ELi2ELi2ELb1ELb1EN7cutlass6half_tE19Flash_kernel_traitsILi192ELi64ELi64ELi8ES3_EEEEvNS_16Flash_bwd_paramsEi --------------------------
	.section	.nv.shared._ZN5flash27flash_bwd_convert_dq_kernelI23Flash_bwd_kernel_traitsILi192ELi64ELi64ELi8ELi4ELi2ELi2ELb1ELb1EN7cutlass6half_tE19Flash_kernel_traitsILi192ELi64ELi64ELi8ES3_EEEEvNS_16Flash_bwd_paramsEi,"aw",@nobits
	.sectionflags	@""
	.align	16
	.zero		1024


//--------------------- .nv.shared._ZN5flash44flash_bwd_dq_dk_dv_loop_seqk_parallel_kernelI23Flash_bwd_kernel_traitsILi192ELi64ELi64ELi8ELi4ELi2ELi2ELb1ELb1EN7cutlass6half_tE19Flash_kernel_traitsILi192ELi64ELi64ELi8ES3_EELb1ELb1ELb0ELb0ELb0ELb0ELb0EEEvNS_16Flash_bwd_paramsE --------------------------
	.section	.nv.shared._ZN5flash44flash_bwd_dq_dk_dv_loop_seqk_parallel_kernelI23Flash_bwd_kernel_traitsILi192ELi64ELi64ELi8ELi4ELi2ELi2ELb1ELb1EN7cutlass6half_tE19Flash_kernel_traitsILi192ELi64ELi64ELi8ES3_EELb1ELb1ELb0ELb0ELb0ELb0ELb0EEEvNS_16Flash_bwd_paramsE,"aw",@nobits
	.sectionflags	@""
	.align	16
	.zero		1024


//--------------------- .nv.shared._ZN5flash44flash_bwd_dq_dk_dv_loop_seqk_parallel_kernelI23Flash_bwd_kernel_traitsILi192ELi64ELi64ELi8ELi4ELi2ELi2ELb1ELb1EN7cutlass6half_tE19Flash_kernel_traitsILi192ELi64ELi64ELi8ES3_EELb0ELb1ELb0ELb0ELb0ELb0ELb1EEEvNS_16Flash_bwd_paramsE --------------------------
	.section	.nv.shared._ZN5flash44flash_bwd_dq_dk_dv_loop_seqk_parallel_kernelI23Flash_bwd_kernel_traitsILi192ELi64ELi64ELi8ELi4ELi2ELi2ELb1ELb1EN7cutlass6half_tE19Flash_kernel_traitsILi192ELi64ELi64ELi8ES3_EELb0ELb1ELb0ELb0ELb0ELb0ELb1EEEvNS_16Flash_bwd_paramsE,"aw",@nobits
	.sectionflags	@""
	.align	16
	.zero		1024


//--------------------- .nv.shared._ZN5flash44flash_bwd_dq_dk_dv_loop_seqk_parallel_kernelI23Flash_bwd_kernel_traitsILi192ELi64ELi64ELi8ELi4ELi2ELi2ELb1ELb1EN7cutlass6half_tE19Flash_kernel_traitsILi192ELi64ELi64ELi8ES3_EELb1ELb1ELb0ELb0ELb0ELb1ELb0EEEvNS_16Flash_bwd_paramsE --------------------------
	.section	.nv.shared._ZN5flash44flash_bwd_dq_dk_dv_loop_seqk_parallel_kernelI23Flash_bwd_kernel_traitsILi192ELi64ELi64ELi8ELi4ELi2ELi2ELb1ELb1EN7cutlass6half_tE19Flash_kernel_traitsILi192ELi64ELi64ELi8ES3_EELb1ELb1ELb0ELb0ELb0ELb1ELb0EEEvNS_16Flash_bwd_paramsE,"aw",@nobits
	.sectionflags	@""
	.align	16
	.zero		1024


//--------------------- .nv.shared._ZN5flash44flash_bwd_dq_dk_dv_loop_seqk_parallel_kernelI23Flash_bwd_kernel_traitsILi192ELi64ELi64ELi8ELi4ELi2ELi2ELb1ELb1EN7cutlass6half_tE19Flash_kernel_traitsILi192ELi64ELi64ELi8ES3_EELb0ELb1ELb0ELb0ELb0ELb1ELb1EEEvNS_16Flash_bwd_paramsE --------------------------
	.section	.nv.shared._ZN5flash44flash_bwd_dq_dk_dv_loop_seqk_parallel_kernelI23Flash_bwd_kernel_traitsILi192ELi64ELi64ELi8ELi4ELi2ELi2ELb1ELb1EN7cutlass6half_tE19Flash_kernel_traitsILi192ELi64ELi64ELi8ES3_EELb0ELb1ELb0ELb0ELb0ELb1ELb1EEEvNS_16Flash_bwd_paramsE,"aw",@nobits
	.sectionflags	@""
	.align	16
	.zero		1024


//--------------------- .nv.shared._ZN5flash44flash_bwd_dq_dk_dv_loop_seqk_parallel_kernelI23Flash_bwd_kernel_traitsILi192ELi64ELi64ELi8ELi4ELi2ELi2ELb1ELb1EN7cutlass6half_tE19Flash_kernel_traitsILi192ELi64ELi64ELi8ES3_EELb1ELb1ELb0ELb1ELb0ELb0ELb0EEEvNS_16Flash_bwd_paramsE --------------------------
	.section	.nv.shared._ZN5flash44flash_bwd_dq_dk_dv_loop_seqk_parallel_kernelI23Flash_bwd_kernel_traitsILi192ELi64ELi64ELi8ELi4ELi2ELi2ELb1ELb1EN7cutlass6half_tE19Flash_kernel_traitsILi192ELi64ELi64ELi8ES3_EELb1ELb1ELb0ELb1ELb0ELb0ELb0EEEvNS_16Flash_bwd_paramsE,"aw",@nobits
	.sectionflags	@""
	.align	16
	.zero		1024


//--------------------- .nv.shared._ZN5flash44flash_bwd_dq_dk_dv_loop_seqk_parallel_kernelI23Flash_bwd_kernel_traitsILi192ELi64ELi64ELi8ELi4ELi2ELi2ELb1ELb1EN7cutlass6half_tE19Flash_kernel_traitsILi192ELi64ELi64ELi8ES3_EELb0ELb1ELb0ELb1ELb0ELb0ELb1EEEvNS_16Flash_bwd_paramsE --------------------------
	.section	.nv.shared._ZN5flash44flash_bwd_dq_dk_dv_loop_seqk_parallel_kernelI23Flash_bwd_kernel_traitsILi192ELi64ELi64ELi8ELi4ELi2ELi2ELb1ELb1EN7cutlass6half_tE19Flash_kernel_traitsILi192ELi64ELi64ELi8ES3_EELb0ELb1ELb0ELb1ELb0ELb0ELb1EEEvNS_16Flash_bwd_paramsE,"aw",@nobits
	.sectionflags	@""
	.align	16
	.zero		1024


//--------------------- .nv.shared._ZN5flash25flash_bwd_dot_do_o_kernelILb0E23Flash_bwd_kernel_traitsILi192ELi64ELi64ELi8ELi4ELi2ELi2ELb1ELb1EN7cutlass6half_tE19Flash_kernel_traitsILi192ELi64ELi64ELi8ES3_EEEEvNS_16Flash_bwd_paramsE --------------------------
	.section	.nv.shared._ZN5flash25flash_bwd_dot_do_o_kernelILb0E23Flash_bwd_kernel_traitsILi192ELi64ELi64ELi8ELi4ELi2ELi2ELb1ELb1EN7cutlass6half_tE19Flash_kernel_traitsILi192ELi64ELi64ELi8ES3_EEEEvNS_16Flash_bwd_paramsE,"aw",@nobits
	.sectionflags	@""
	.align	16
	.zero		1024


//--------------------- .nv.shared._ZN5flash25flash_bwd_dot_do_o_kernelILb1E23Flash_bwd_kernel_traitsILi192ELi64ELi64ELi8ELi4ELi2ELi2ELb1ELb1EN7cutlass6half_tE19Flash_kernel_traitsILi192ELi64ELi64ELi8ES3_EEEEvNS_16Flash_bwd_paramsE --------------------------
	.section	.nv.shared._ZN5flash25flash_bwd_dot_do_o_kernelILb1E23Flash_bwd_kernel_traitsILi192ELi64ELi64ELi8ELi4ELi2ELi2ELb1ELb1EN7cutlass6half_tE19Flash_kernel_traitsILi192ELi64ELi64ELi8ES3_EEEEvNS_16Flash_bwd_paramsE,"aw",@nobits
	.sectionflags	@""
	.align	16
	.zero		1024


//--------------------- .nv.shared._ZN5flash27flash_bwd_convert_dq_kernelI23Flash_bwd_kernel_traitsILi192ELi64ELi64ELi8ELi4ELi2ELi2ELb0ELb0EN7cutlass6half_tE19Flash_kernel_traitsILi192ELi64ELi64ELi8ES3_EEEEvNS_16Flash_bwd_paramsEi --------------------------
	.section	.nv.shared._ZN5flash27flash_bwd_convert_dq_kernelI23Flash_bwd_kernel_traitsILi192ELi64ELi64ELi8ELi4ELi2ELi2ELb0ELb0EN7cutlass6half_tE19Flash_kernel_traitsILi192ELi64ELi64ELi8ES3_EEEEvNS_16Flash_bwd_paramsEi,"aw",@nobits
	.sectionflags	@""
	.align	16
	.zero		1024


//--------------------- .nv.shared._ZN5flash44flash_bwd_dq_dk_dv_loop_seqk_parallel_kernelI23Flash_bwd_kernel_traitsILi192ELi64ELi64ELi8ELi4ELi2ELi2ELb0ELb0EN7cutlass6half_tE19Flash_kernel_traitsILi192ELi64ELi64ELi8ES3_EELb1ELb1ELb0ELb0ELb0ELb0ELb0EEEvNS_16Flash_bwd_paramsE --------------------------
	.section	.nv.shared._ZN5flash44flash_bwd_dq_dk_dv_loop_seqk_parallel_kernelI23Flash_bwd_kernel_traitsILi192ELi64ELi64ELi8ELi4ELi2ELi2ELb0ELb0EN7cutlass6half_tE19Flash_kernel_traitsILi192ELi64ELi64ELi8ES3_EELb1ELb1ELb0ELb0ELb0ELb0ELb0EEEvNS_16Flash_bwd_paramsE,"aw",@nobits
	.sectionflags	@""
	.align	16
	.zero		1024


//--------------------- .nv.shared._ZN5flash44flash_bwd_dq_dk_dv_loop_seqk_parallel_kernelI23Flash_bwd_kernel_traitsILi192ELi64ELi64ELi8ELi4ELi2ELi2ELb0ELb0EN7cutlass6half_tE19Flash_kernel_traitsILi192ELi64ELi64ELi8ES3_EELb0ELb1ELb0ELb0ELb0ELb0ELb1EEEvNS_16Flash_bwd_paramsE --------------------------
	.section	.nv.shared._ZN5flash44flash_bwd_dq_dk_dv_loop_seqk_parallel_kernelI23Flash_bwd_kernel_traitsILi192ELi64ELi64ELi8ELi4ELi2ELi2ELb0ELb0EN7cutlass6half_tE19Flash_kernel_traitsILi192ELi64ELi64ELi8ES3_EELb0ELb1ELb0ELb0ELb0ELb0ELb1EEEvNS_16Flash_bwd_paramsE,"aw",@nobits
	.sectionflags	@""
	.align	16
	.zero		1024


//--------------------- .nv.shared._ZN5flash44flash_bwd_dq_dk_dv_loop_seqk_parallel_kernelI23Flash_bwd_kernel_traitsILi192ELi64ELi64ELi8ELi4ELi2ELi2ELb0ELb0EN7cutlass6half_tE19Flash_kernel_traitsILi192ELi64ELi64ELi8ES3_EELb1ELb1ELb0ELb0ELb0ELb1ELb0EEEvNS_16Flash_bwd_paramsE --------------------------
	.section	.nv.shared._ZN5flash44flash_bwd_dq_dk_dv_loop_seqk_parallel_kernelI23Flash_bwd_kernel_traitsILi192ELi64ELi64ELi8ELi4ELi2ELi2ELb0ELb0EN7cutlass6half_tE19Flash_kernel_traitsILi192ELi64ELi64ELi8ES3_EELb1ELb1ELb0ELb0ELb0ELb1ELb0EEEvNS_16Flash_bwd_paramsE,"aw",@nobits
	.sectionflags	@""
	.align	16
	.zero		1024


//--------------------- .nv.shared._ZN5flash44flash_bwd_dq_dk_dv_loop_seqk_parallel_kernelI23Flash_bwd_kernel_traitsILi192ELi64ELi64ELi8ELi4ELi2ELi2ELb0ELb0EN7cutlass6half_tE19Flash_kernel_traitsILi192ELi64ELi64ELi8ES3_EELb0ELb1ELb0ELb0ELb0ELb1ELb1EEEvNS_16Flash_bwd_paramsE --------------------------
	.section	.nv.shared._ZN5flash44flash_bwd_dq_dk_dv_loop_seqk_parallel_kernelI23Flash_bwd_kernel_traitsILi192ELi64ELi64ELi8ELi4ELi2ELi2ELb0ELb0EN7cutlass6half_tE19Flash_kernel_traitsILi192ELi64ELi64ELi8ES3_EELb0ELb1ELb0ELb0ELb0ELb1ELb1EEEvNS_16Flash_bwd_paramsE,"aw",@nobits
	.sectionflags	@""
	.align	16
	.zero		1024


//--------------------- .nv.shared._ZN5flash44flash_bwd_dq_dk_dv_loop_seqk_parallel_kernelI23Flash_bwd_kernel_traitsILi192ELi64ELi64ELi8ELi4ELi2ELi2ELb0ELb0EN7cutlass6half_tE19Flash_kernel_traitsILi192ELi64ELi64ELi8ES3_EELb1ELb1ELb0ELb1ELb0ELb0ELb0EEEvNS_16Flash_bwd_paramsE --------------------------
	.section	.nv.shared._ZN5flash44flash_bwd_dq_dk_dv_loop_seqk_parallel_kernelI23Flash_bwd_kernel_traitsILi192ELi64ELi64ELi8ELi4ELi2ELi2ELb0ELb0EN7cutlass6half_tE19Flash_kernel_traitsILi192ELi64ELi64ELi8ES3_EELb1ELb1ELb0ELb1ELb0ELb0ELb0EEEvNS_16Flash_bwd_paramsE,"aw",@nobits
	.sectionflags	@""
	.align	16
	.zero		1024


//--------------------- .nv.shared._ZN5flash44flash_bwd_dq_dk_dv_loop_seqk_parallel_kernelI23Flash_bwd_kernel_traitsILi192ELi64ELi64ELi8ELi4ELi2ELi2ELb0ELb0EN7cutlass6half_tE19Flash_kernel_traitsILi192ELi64ELi64ELi8ES3_EELb0ELb1ELb0ELb1ELb0ELb0ELb1EEEvNS_16Flash_bwd_paramsE --------------------------
	.section	.nv.shared._ZN5flash44flash_bwd_dq_dk_dv_loop_seqk_parallel_kernelI23Flash_bwd_kernel_traitsILi192ELi64ELi64ELi8ELi4ELi2ELi2ELb0ELb0EN7cutlass6half_tE19Flash_kernel_traitsILi192ELi64ELi64ELi8ES3_EELb0ELb1ELb0ELb1ELb0ELb0ELb1EEEvNS_16Flash_bwd_paramsE,"aw",@nobits
	.sectionflags	@""
	.align	16
	.zero		1024


//--------------------- .nv.shared._ZN5flash25flash_bwd_dot_do_o_kernelILb0E23Flash_bwd_kernel_traitsILi192ELi64ELi64ELi8ELi4ELi2ELi2ELb0ELb0EN7cutlass6half_tE19Flash_kernel_traitsILi192ELi64ELi64ELi8ES3_EEEEvNS_16Flash_bwd_paramsE --------------------------
	.section	.nv.shared._ZN5flash25flash_bwd_dot_do_o_kernelILb0E23Flash_bwd_kernel_traitsILi192ELi64ELi64ELi8ELi4ELi2ELi2ELb0ELb0EN7cutlass6half_tE19Flash_kernel_traitsILi192ELi64ELi64ELi8ES3_EEEEvNS_16Flash_bwd_paramsE,"aw",@nobits
	.sectionflags	@""
	.align	16
	.zero		1024


//--------------------- .nv.shared._ZN5flash25flash_bwd_dot_do_o_kernelILb1E23Flash_bwd_kernel_traitsILi192ELi64ELi64ELi8ELi4ELi2ELi2ELb0ELb0EN7cutlass6half_tE19Flash_kernel_traitsILi192ELi64ELi64ELi8ES3_EEEEvNS_16Flash_bwd_paramsE --------------------------
	.section	.nv.shared._ZN5flash25flash_bwd_dot_do_o_kernelILb1E23Flash_bwd_kernel_traitsILi192ELi64ELi64ELi8ELi4ELi2ELi2ELb0ELb0EN7cutlass6half_tE19Flash_kernel_traitsILi192ELi64ELi64ELi8ES3_EEEEvNS_16Flash_bwd_paramsE,"aw",@nobits
	.sectionflags	@""
	.align	16
	.zero		1024


//--------------------- .nv.constant0._ZN5flash44flash_bwd_dq_dk_dv_loop_seqk_parallel_kernelI23Flash_bwd_kernel_traitsILi192ELi64ELi64ELi8ELi4ELi2ELi2ELb1ELb1EN7cutlass6half_tE19Flash_kernel_traitsILi192ELi64ELi64ELi8ES3_EELb0ELb1ELb0ELb0ELb0ELb0ELb0EEEvNS_16Flash_bwd_paramsE --------------------------
	.section	.nv.constant0._ZN5flash44flash_bwd_dq_dk_dv_loop_seqk_parallel_kernelI23Flash_bwd_kernel_traitsILi192ELi64ELi64ELi8ELi4ELi2ELi2ELb1ELb1EN7cutlass6half_tE19Flash_kernel_traitsILi192ELi64ELi64ELi8ES3_EELb0ELb1ELb0ELb0ELb0ELb0ELb0EEEvNS_16Flash_bwd_paramsE,"a",@progbits
	.sectionflags	@""
	.align	4
.nv.constant0._ZN5flash44flash_bwd_dq_dk_dv_loop_seqk_parallel_kernelI23Flash_bwd_kernel_traitsILi192ELi64ELi64ELi8ELi4ELi2ELi2ELb1ELb1EN7cutlass6half_tE19Flash_kernel_traitsILi192ELi64ELi64ELi8ES3_EELb0ELb1ELb0ELb0ELb0ELb0ELb0EEEvNS_16Flash_bwd_paramsE:
	.zero		1168


//--------------------- .nv.constant0._ZN5flash44flash_bwd_dq_dk_dv_loop_seqk_parallel_kernelI23Flash_bwd_kernel_traitsILi192ELi64ELi64ELi8ELi4ELi2ELi2ELb1ELb1EN7cutlass6half_tE19Flash_kernel_traitsILi192ELi64ELi64ELi8ES3_EELb0ELb1ELb0ELb0ELb0ELb1ELb0EEEvNS_16Flash_bwd_paramsE --------------------------
	.section	.nv.constant0._ZN5flash44flash_bwd_dq_dk_dv_loop_seqk_parallel_kernelI23Flash_bwd_kernel_traitsILi192ELi64ELi64ELi8ELi4ELi2ELi2ELb1ELb1EN7cutlass6half_tE19Flash_kernel_traitsILi192ELi64ELi64ELi8ES3_EELb0ELb1ELb0ELb0ELb0ELb1ELb0EEEvNS_16Flash_bwd_paramsE,"a",@progbits
	.sectionflags	@""
	.align	4
.nv.constant0._ZN5flash44flash_bwd_dq_dk_dv_loop_seqk_parallel_kernelI23Flash_bwd_kernel_traitsILi192ELi64ELi64ELi8ELi4ELi2ELi2ELb1ELb1EN7cutlass6half_tE19Flash_kernel_traitsILi192ELi64ELi64ELi8ES3_EELb0ELb1ELb0ELb0ELb0ELb1ELb0EEEvNS_16Flash_bwd_paramsE:
	.zero		1168


//--------------------- .nv.constant0._ZN5flash44flash_bwd_dq_dk_dv_loop_seqk_parallel_kernelI23Flash_bwd_kernel_traitsILi192ELi64ELi64ELi8ELi4ELi2ELi2ELb1ELb1EN7cutlass6half_tE19Flash_kernel_traitsILi192ELi64ELi64ELi8ES3_EELb0ELb1ELb0ELb1ELb0ELb0ELb0EEEvNS_16Flash_bwd_paramsE --------------------------
	.section	.nv.constant0._ZN5flash44flash_bwd_dq_dk_dv_loop_seqk_parallel_kernelI23Flash_bwd_kernel_traitsILi192ELi64ELi64ELi8ELi4ELi2ELi2ELb1ELb1EN7cutlass6half_tE19Flash_kernel_traitsILi192ELi64ELi64ELi8ES3_EELb0ELb1ELb0ELb1ELb0ELb0ELb0EEEvNS_16Flash_bwd_paramsE,"a",@progbits
	.sectionflags	@""
	.align	4
.nv.constant0._ZN5flash44flash_bwd_dq_dk_dv_loop_seqk_parallel_kernelI23Flash_bwd_kernel_traitsILi192ELi64ELi64ELi8ELi4ELi2ELi2ELb1ELb1EN7cutlass6half_tE19Flash_kernel_traitsILi192ELi64ELi64ELi8ES3_EELb0ELb1ELb0ELb1ELb0ELb0ELb0EEEvNS_16Flash_bwd_paramsE:
	.zero		1168


//--------------------- .nv.constant0._ZN5flash44flash_bwd_dq_dk_dv_loop_seqk_parallel_kernelI23Flash_bwd_kernel_traitsILi192ELi64ELi64ELi8ELi4ELi2ELi2ELb0ELb0EN7cutlass6half_tE19Flash_kernel_traitsILi192ELi64ELi64ELi8ES3_EELb0ELb1ELb0ELb0ELb0ELb0ELb0EEEvNS_16Flash_bwd_paramsE --------------------------
	.section	.nv.constant0._ZN5flash44flash_bwd_dq_dk_dv_loop_seqk_parallel_kernelI23Flash_bwd_kernel_traitsILi192ELi64ELi64ELi8ELi4ELi2ELi2ELb0ELb0EN7cutlass6half_tE19Flash_kernel_traitsILi192ELi64ELi64ELi8ES3_EELb0ELb1ELb0ELb0ELb0ELb0ELb0EEEvNS_16Flash_bwd_paramsE,"a",@progbits
	.sectionflags	@""
	.align	4
.nv.constant0._ZN5flash44flash_bwd_dq_dk_dv_loop_seqk_parallel_kernelI23Flash_bwd_kernel_traitsILi192ELi64ELi64ELi8ELi4ELi2ELi2ELb0ELb0EN7cutlass6half_tE19Flash_kernel_traitsILi192ELi64ELi64ELi8ES3_EELb0ELb1ELb0ELb0ELb0ELb0ELb0EEEvNS_16Flash_bwd_paramsE:
	.zero		1168


//--------------------- .nv.constant0._ZN5flash44flash_bwd_dq_dk_dv_loop_seqk_parallel_kernelI23Flash_bwd_kernel_traitsILi192ELi64ELi64ELi8ELi4ELi2ELi2ELb0ELb0EN7cutlass6half_tE19Flash_kernel_traitsILi192ELi64ELi64ELi8ES3_EELb0ELb1ELb0ELb0ELb0ELb1ELb0EEEvNS_16Flash_bwd_paramsE --------------------------
	.section	.nv.constant0._ZN5flash44flash_bwd_dq_dk_dv_loop_seqk_parallel_kernelI23Flash_bwd_kernel_traitsILi192ELi64ELi64ELi8ELi4ELi2ELi2ELb0ELb0EN7cutlass6half_tE19Flash_kernel_traitsILi192ELi64ELi64ELi8ES3_EELb0ELb1ELb0ELb0ELb0ELb1ELb0EEEvNS_16Flash_bwd_paramsE,"a",@progbits
	.sectionflags	@""
	.align	4
.nv.constant0._ZN5flash44flash_bwd_dq_dk_dv_loop_seqk_parallel_kernelI23Flash_bwd_kernel_traitsILi192ELi64ELi64ELi8ELi4ELi2ELi2ELb0ELb0EN7cutlass6half_tE19Flash_kernel_traitsILi192ELi64ELi64ELi8ES3_EELb0ELb1ELb0ELb0ELb0ELb1ELb0EEEvNS_16Flash_bwd_paramsE:
	.zero		1168


//--------------------- .nv.constant0._ZN5flash44flash_bwd_dq_dk_dv_loop_seqk_parallel_kernelI23Flash_bwd_kernel_traitsILi192ELi64ELi64ELi8ELi4ELi2ELi2ELb0ELb0EN7cutlass6half_tE19Flash_kernel_traitsILi192ELi64ELi64ELi8ES3_EELb0ELb1ELb0ELb1ELb0ELb0ELb0EEEvNS_16Flash_bwd_paramsE --------------------------
	.section	.nv.constant0._ZN5flash44flash_bwd_dq_dk_dv_loop_seqk_parallel_kernelI23Flash_bwd_kernel_traitsILi192ELi64ELi64ELi8ELi4ELi2ELi2ELb0ELb0EN7cutlass6half_tE19Flash_kernel_traitsILi192ELi64ELi64ELi8ES3_EELb0ELb1ELb0ELb1ELb0ELb0ELb0EEEvNS_16Flash_bwd_paramsE,"a",@progbits
	.sectionflags	@""
	.align	4
.nv.constant0._ZN5flash44flash_bwd_dq_dk_dv_loop_seqk_parallel_kernelI23Flash_bwd_kernel_traitsILi192ELi64ELi64ELi8ELi4ELi2ELi2ELb0ELb0EN7cutlass6half_tE19Flash_kernel_traitsILi192ELi64ELi64ELi8ES3_EELb0ELb1ELb0ELb1ELb0ELb0ELb0EEEvNS_16Flash_bwd_paramsE:
	.zero		1168


//--------------------- .nv.constant0._ZN5flash27flash_bwd_convert_dq_kernelI23Flash_bwd_kernel_traitsILi192ELi64ELi64ELi8ELi4ELi2ELi2ELb1ELb1EN7cutlass6half_tE19Flash_kernel_traitsILi192ELi64ELi64ELi8ES3_EEEEvNS_16Flash_bwd_paramsEi --------------------------
	.section	.nv.constant0._ZN5flash27flash_bwd_convert_dq_kernelI23Flash_bwd_kernel_traitsILi192ELi64ELi64ELi8ELi4ELi2ELi2ELb1ELb1EN7cutlass6half_tE19Flash_kernel_traitsILi192ELi64ELi64ELi8ES3_EEEEvNS_16Flash_bwd_paramsEi,"a",@progbits
	.sectionflags	@""
	.align	4
.nv.constant0._ZN5flash27flash_bwd_convert_dq_kernelI23Flash_bwd_kernel_traitsILi192ELi64ELi64ELi8ELi4ELi2ELi2ELb1ELb1EN7cutlass6half_tE19Flash_kernel_traitsILi192ELi64ELi64ELi8ES3_EEEEvNS_16Flash_bwd_paramsEi:
	.zero		1172


//--------------------- .nv.constant0._ZN5flash44flash_bwd_dq_dk_dv_loop_seqk_parallel_kernelI23Flash_bwd_kernel_traitsILi192ELi64ELi64ELi8ELi4ELi2ELi2ELb1ELb1EN7cutlass6half_tE19Flash_kernel_traitsILi192ELi64ELi64ELi8ES3_EELb1ELb1ELb0ELb0ELb0ELb0ELb0EEEvNS_16Flash_bwd_paramsE --------------------------
	.section	.nv.constant0._ZN5flash44flash_bwd_dq_dk_dv_loop_seqk_parallel_kernelI23Flash_bwd_kernel_traitsILi192ELi64ELi64ELi8ELi4ELi2ELi2ELb1ELb1EN7cutlass6half_tE19Flash_kernel_traitsILi192ELi64ELi64ELi8ES3_EELb1ELb1ELb0ELb0ELb0ELb0ELb0EEEvNS_16Flash_bwd_paramsE,"a",@progbits
	.sectionflags	@""
	.align	4
.nv.constant0._ZN5flash44flash_bwd_dq_dk_dv_loop_seqk_parallel_kernelI23Flash_bwd_kernel_traitsILi192ELi64ELi64ELi8ELi4ELi2ELi2ELb1ELb1EN7cutlass6half_tE19Flash_kernel_traitsILi192ELi64ELi64ELi8ES3_EELb1ELb1ELb0ELb0ELb0ELb0ELb0EEEvNS_16Flash_bwd_paramsE:
	.zero		1168


//--------------------- .nv.constant0._ZN5flash44flash_bwd_dq_dk_dv_loop_seqk_parallel_kernelI23Flash_bwd_kernel_traitsILi192ELi64ELi64ELi8ELi4ELi2ELi2ELb1ELb1EN7cutlass6half_tE19Flash_kernel_traitsILi192ELi64ELi64ELi8ES3_EELb0ELb1ELb0ELb0ELb0ELb0ELb1EEEvNS_16Flash_bwd_paramsE --------------------------
	.section	.nv.constant0._ZN5flash44flash_bwd_dq_dk_dv_loop_seqk_parallel_kernelI23Flash_bwd_kernel_traitsILi192ELi64ELi64ELi8ELi4ELi2ELi2ELb1ELb1EN7cutlass6half_tE19Flash_kernel_traitsILi192ELi64ELi64ELi8ES3_EELb0ELb1ELb0ELb0ELb0ELb0ELb1EEEvNS_16Flash_bwd_paramsE,"a",@progbits
	.sectionflags	@""
	.align	4
.nv.constant0._ZN5flash44flash_bwd_dq_dk_dv_loop_seqk_parallel_kernelI23Flash_bwd_kernel_traitsILi192ELi64ELi64ELi8ELi4ELi2ELi2ELb1ELb1EN7cutlass6half_tE19Flash_kernel_traitsILi192ELi64ELi64ELi8ES3_EELb0ELb1ELb0ELb0ELb0ELb0ELb1EEEvNS_16Flash_bwd_paramsE:
	.zero		1168


//--------------------- .nv.constant0._ZN5flash44flash_bwd_dq_dk_dv_loop_seqk_parallel_kernelI23Flash_bwd_kernel_traitsILi192ELi64ELi64ELi8ELi4ELi2ELi2ELb1ELb1EN7cutlass6half_tE19Flash_kernel_traitsILi192ELi64ELi64ELi8ES3_EELb1ELb1ELb0ELb0ELb0ELb1ELb0EEEvNS_16Flash_bwd_paramsE --------------------------
	.section	.nv.constant0._ZN5flash44flash_bwd_dq_dk_dv_loop_seqk_parallel_kernelI23Flash_bwd_kernel_traitsILi192ELi64ELi64ELi8ELi4ELi2ELi2ELb1ELb1EN7cutlass6half_tE19Flash_kernel_traitsILi192ELi64ELi64ELi8ES3_EELb1ELb1ELb0ELb0ELb0ELb1ELb0EEEvNS_16Flash_bwd_paramsE,"a",@progbits
	.sectionflags	@""
	.align	4
.nv.constant0._ZN5flash44flash_bwd_dq_dk_dv_loop_seqk_parallel_kernelI23Flash_bwd_kernel_traitsILi192ELi64ELi64ELi8ELi4ELi2ELi2ELb1ELb1EN7cutlass6half_tE19Flash_kernel_traitsILi192ELi64ELi64ELi8ES3_EELb1ELb1ELb0ELb0ELb0ELb1ELb0EEEvNS_16Flash_bwd_paramsE:
	.zero		1168


//--------------------- .nv.constant0._ZN5flash44flash_bwd_dq_dk_dv_loop_seqk_parallel_kernelI23Flash_bwd_kernel_traitsILi192ELi64ELi64ELi8ELi4ELi2ELi2ELb1ELb1EN7cutlass6half_tE19Flash_kernel_traitsILi192ELi64ELi64ELi8ES3_EELb0ELb1ELb0ELb0ELb0ELb1ELb1EEEvNS_16Flash_bwd_paramsE --------------------------
	.section	.nv.constant0._ZN5flash44flash_bwd_dq_dk_dv_loop_seqk_parallel_kernelI23Flash_bwd_kernel_traitsILi192ELi64ELi64ELi8ELi4ELi2ELi2ELb1ELb1EN7cutlass6half_tE19Flash_kernel_traitsILi192ELi64ELi64ELi8ES3_EELb0ELb1ELb0ELb0ELb0ELb1ELb1EEEvNS_16Flash_bwd_paramsE,"a",@progbits
	.sectionflags	@""
	.align	4
.nv.constant0._ZN5flash44flash_bwd_dq_dk_dv_loop_seqk_parallel_kernelI23Flash_bwd_kernel_traitsILi192ELi64ELi64ELi8ELi4ELi2ELi2ELb1ELb1EN7cutlass6half_tE19Flash_kernel_traitsILi192ELi64ELi64ELi8ES3_EELb0ELb1ELb0ELb0ELb0ELb1ELb1EEEvNS_16Flash_bwd_paramsE:
	.zero		1168


//--------------------- .nv.constant0._ZN5flash44flash_bwd_dq_dk_dv_loop_seqk_parallel_kernelI23Flash_bwd_kernel_traitsILi192ELi64ELi64ELi8ELi4ELi2ELi2ELb1ELb1EN7cutlass6half_tE19Flash_kernel_traitsILi192ELi64ELi64ELi8ES3_EELb1ELb1ELb0ELb1ELb0ELb0ELb0EEEvNS_16Flash_bwd_paramsE --------------------------
	.section	.nv.constant0._ZN5flash44flash_bwd_dq_dk_dv_loop_seqk_parallel_kernelI23Flash_bwd_kernel_traitsILi192ELi64ELi64ELi8ELi4ELi2ELi2ELb1ELb1EN7cutlass6half_tE19Flash_kernel_traitsILi192ELi64ELi64ELi8ES3_EELb1ELb1ELb0ELb1ELb0ELb0ELb0EEEvNS_16Flash_bwd_paramsE,"a",@progbits
	.sectionflags	@""
	.align	4
.nv.constant0._ZN5flash44flash_bwd_dq_dk_dv_loop_seqk_parallel_kernelI23Flash_bwd_kernel_traitsILi192ELi64ELi64ELi8ELi4ELi2ELi2ELb1ELb1EN7cutlass6half_tE19Flash_kernel_traitsILi192ELi64ELi64ELi8ES3_EELb1ELb1ELb0ELb1ELb0ELb0ELb0EEEvNS_16Flash_bwd_paramsE:
	.zero		1168


//--------------------- .nv.constant0._ZN5flash44flash_bwd_dq_dk_dv_loop_seqk_parallel_kernelI23Flash_bwd_kernel_traitsILi192ELi64ELi64ELi8ELi4ELi2ELi2ELb1ELb1EN7cutlass6half_tE19Flash_kernel_traitsILi192ELi64ELi64ELi8ES3_EELb0ELb1ELb0ELb1ELb0ELb0ELb1EEEvNS_16Flash_bwd_paramsE --------------------------
	.section	.nv.constant0._ZN5flash44flash_bwd_dq_dk_dv_loop_seqk_parallel_kernelI23Flash_bwd_kernel_traitsILi192ELi64ELi64ELi8ELi4ELi2ELi2ELb1ELb1EN7cutlass6half_tE19Flash_kernel_traitsILi192ELi64ELi64ELi8ES3_EELb0ELb1ELb0ELb1ELb0ELb0ELb1EEEvNS_16Flash_bwd_paramsE,"a",@progbits
	.sectionflags	@""
	.align	4
.nv.constant0._ZN5flash44flash_bwd_dq_dk_dv_loop_seqk_parallel_kernelI23Flash_bwd_kernel_traitsILi192ELi64ELi64ELi8ELi4ELi2ELi2ELb1ELb1EN7cutlass6half_tE19Flash_kernel_traitsILi192ELi64ELi64ELi8ES3_EELb0ELb1ELb0ELb1ELb0ELb0ELb1EEEvNS_16Flash_bwd_paramsE:
	.zero		1168


//--------------------- .nv.constant0._ZN5flash25flash_bwd_dot_do_o_kernelILb0E23Flash_bwd_kernel_traitsILi192ELi64ELi64ELi8ELi4ELi2ELi2ELb1ELb1EN7cutlass6half_tE19Flash_kernel_traitsILi192ELi64ELi64ELi8ES3_EEEEvNS_16Flash_bwd_paramsE --------------------------
	.section	.nv.constant0._ZN5flash25flash_bwd_dot_do_o_kernelILb0E23Flash_bwd_kernel_traitsILi192ELi64ELi64ELi8ELi4ELi2ELi2ELb1ELb1EN7cutlass6half_tE19Flash_kernel_traitsILi192ELi64ELi64ELi8ES3_EEEEvNS_16Flash_bwd_paramsE,"a",@progbits
	.sectionflags	@""
	.align	4
.nv.constant0._ZN5flash25flash_bwd_dot_do_o_kernelILb0E23Flash_bwd_kernel_traitsILi192ELi64ELi64ELi8ELi4ELi2ELi2ELb1ELb1EN7cutlass6half_tE19Flash_kernel_traitsILi192ELi64ELi64ELi8ES3_EEEEvNS_16Flash_bwd_paramsE:
	.zero		1168


//--------------------- .nv.constant0._ZN5flash25flash_bwd_dot_do_o_kernelILb1E23Flash_bwd_kernel_traitsILi192ELi64ELi64ELi8ELi4ELi2ELi2ELb1ELb1EN7cutlass6half_tE19Flash_kernel_traitsILi192ELi64ELi64ELi8ES3_EEEEvNS_16Flash_bwd_paramsE --------------------------
	.section	.nv.constant0._ZN5flash25flash_bwd_dot_do_o_kernelILb1E23Flash_bwd_kernel_traitsILi192ELi64ELi64ELi8ELi4ELi2ELi2ELb1ELb1EN7cutlass6half_tE19Flash_kernel_traitsILi192ELi64ELi64ELi8ES3_EEEEvNS_16Flash_bwd_paramsE,"a",@progbits
	.sectionflags	@""
	.align	4
.nv.constant0._ZN5flash25flash_bwd_dot_do_o_kernelILb1E23Flash_bwd_kernel_traitsILi192ELi64ELi64ELi8ELi4ELi2ELi2ELb1ELb1EN7cutlass6half_tE19Flash_kernel_traitsILi192ELi64ELi64ELi8ES3_EEEEvNS_16Flash_bwd_paramsE:
	.zero		1168


//--------------------- .nv.constant0._ZN5flash27flash_bwd_convert_dq_kernelI23Flash_bwd_kernel_traitsILi192ELi64ELi64ELi8ELi4ELi2ELi2ELb0ELb0EN7cutlass6half_tE19Flash_kernel_traitsILi192ELi64ELi64ELi8ES3_EEEEvNS_16Flash_bwd_paramsEi --------------------------
	.section	.nv.constant0._ZN5flash27flash_bwd_convert_dq_kernelI23Flash_bwd_kernel_traitsILi192ELi64ELi64ELi8ELi4ELi2ELi2ELb0ELb0EN7cutlass6half_tE19Flash_kernel_traitsILi192ELi64ELi64ELi8ES3_EEEEvNS_16Flash_bwd_paramsEi,"a",@progbits
	.sectionflags	@""
	.align	4
.nv.constant0._ZN5flash27flash_bwd_convert_dq_kernelI23Flash_bwd_kernel_traitsILi192ELi64ELi64ELi8ELi4ELi2ELi2ELb0ELb0EN7cutlass6half_tE19Flash_kernel_traitsILi192ELi64ELi64ELi8ES3_EEEEvNS_16Flash_bwd_paramsEi:
	.zero		1172


//--------------------- .nv.constant0._ZN5flash44flash_bwd_dq_dk_dv_loop_seqk_parallel_kernelI23Flash_bwd_kernel_traitsILi192ELi64ELi64ELi8ELi4ELi2ELi2ELb0ELb0EN7cutlass6half_tE19Flash_kernel_traitsILi192ELi64ELi64ELi8ES3_EELb1ELb1ELb0ELb0ELb0ELb0ELb0EEEvNS_16Flash_bwd_paramsE --------------------------
	.section	.nv.constant0._ZN5flash44flash_bwd_dq_dk_dv_loop_seqk_parallel_kernelI23Flash_bwd_kernel_traitsILi192ELi64ELi64ELi8ELi4ELi2ELi2ELb0ELb0EN7cutlass6half_tE19Flash_kernel_traitsILi192ELi64ELi64ELi8ES3_EELb1ELb1ELb0ELb0ELb0ELb0ELb0EEEvNS_16Flash_bwd_paramsE,"a",@progbits
	.sectionflags	@""
	.align	4
.nv.constant0._ZN5flash44flash_bwd_dq_dk_dv_loop_seqk_parallel_kernelI23Flash_bwd_kernel_traitsILi192ELi64ELi64ELi8ELi4ELi2ELi2ELb0ELb0EN7cutlass6half_tE19Flash_kernel_traitsILi192ELi64ELi64ELi8ES3_EELb1ELb1ELb0ELb0ELb0ELb0ELb0EEEvNS_16Flash_bwd_paramsE:
	.zero		1168


//--------------------- .nv.constant0._ZN5flash44flash_bwd_dq_dk_dv_loop_seqk_parallel_kernelI23Flash_bwd_kernel_traitsILi192ELi64ELi64ELi8ELi4ELi2ELi2ELb0ELb0EN7cutlass6half_tE19Flash_kernel_traitsILi192ELi64ELi64ELi8ES3_EELb0ELb1ELb0ELb0ELb0ELb0ELb1EEEvNS_16Flash_bwd_paramsE --------------------------
	.section	.nv.constant0._ZN5flash44flash_bwd_dq_dk_dv_loop_seqk_parallel_kernelI23Flash_bwd_kernel_traitsILi192ELi64ELi64ELi8ELi4ELi2ELi2ELb0ELb0EN7cutlass6half_tE19Flash_kernel_traitsILi192ELi64ELi64ELi8ES3_EELb0ELb1ELb0ELb0ELb0ELb0ELb1EEEvNS_16Flash_bwd_paramsE,"a",@progbits
	.sectionflags	@""
	.align	4
.nv.constant0._ZN5flash44flash_bwd_dq_dk_dv_loop_seqk_parallel_kernelI23Flash_bwd_kernel_traitsILi192ELi64ELi64ELi8ELi4ELi2ELi2ELb0ELb0EN7cutlass6half_tE19Flash_kernel_traitsILi192ELi64ELi64ELi8ES3_EELb0ELb1ELb0ELb0ELb0ELb0ELb1EEEvNS_16Flash_bwd_paramsE:
	.zero		1168


//--------------------- .nv.constant0._ZN5flash44flash_bwd_dq_dk_dv_loop_seqk_parallel_kernelI23Flash_bwd_kernel_traitsILi192ELi64ELi64ELi8ELi4ELi2ELi2ELb0ELb0EN7cutlass6half_tE19Flash_kernel_traitsILi192ELi64ELi64ELi8ES3_EELb1ELb1ELb0ELb0ELb0ELb1ELb0EEEvNS_16Flash_bwd_paramsE --------------------------
	.section	.nv.constant0._ZN5flash44flash_bwd_dq_dk_dv_loop_seqk_parallel_kernelI23Flash_bwd_kernel_traitsILi192ELi64ELi64ELi8ELi4ELi2ELi2ELb0ELb0EN7cutlass6half_tE19Flash_kernel_traitsILi192ELi64ELi64ELi8ES3_EELb1ELb1ELb0ELb0ELb0ELb1ELb0EEEvNS_16Flash_bwd_paramsE,"a",@progbits
	.sectionflags	@""
	.align	4
.nv.constant0._ZN5flash44flash_bwd_dq_dk_dv_loop_seqk_parallel_kernelI23Flash_bwd_kernel_traitsILi192ELi64ELi64ELi8ELi4ELi2ELi2ELb0ELb0EN7cutlass6half_tE19Flash_kernel_traitsILi192ELi64ELi64ELi8ES3_EELb1ELb1ELb0ELb0ELb0ELb1ELb0EEEvNS_16Flash_bwd_paramsE:
	.zero		1168


//--------------------- .nv.constant0._ZN5flash44flash_bwd_dq_dk_dv_loop_seqk_parallel_kernelI23Flash_bwd_kernel_traitsILi192ELi64ELi64ELi8ELi4ELi2ELi2ELb0ELb0EN7cutlass6half_tE19Flash_kernel_traitsILi192ELi64ELi64ELi8ES3_EELb0ELb1ELb0ELb0ELb0ELb1ELb1EEEvNS_16Flash_bwd_paramsE --------------------------
	.section	.nv.constant0._ZN5flash44flash_bwd_dq_dk_dv_loop_seqk_parallel_kernelI23Flash_bwd_kernel_traitsILi192ELi64ELi64ELi8ELi4ELi2ELi2ELb0ELb0EN7cutlass6half_tE19Flash_kernel_traitsILi192ELi64ELi64ELi8ES3_EELb0ELb1ELb0ELb0ELb0ELb1ELb1EEEvNS_16Flash_bwd_paramsE,"a",@progbits
	.sectionflags	@""
	.align	4
.nv.constant0._ZN5flash44flash_bwd_dq_dk_dv_loop_seqk_parallel_kernelI23Flash_bwd_kernel_traitsILi192ELi64ELi64ELi8ELi4ELi2ELi2ELb0ELb0EN7cutlass6half_tE19Flash_kernel_traitsILi192ELi64ELi64ELi8ES3_EELb0ELb1ELb0ELb0ELb0ELb1ELb1EEEvNS_16Flash_bwd_paramsE:
	.zero		1168


//--------------------- .nv.constant0._ZN5flash44flash_bwd_dq_dk_dv_loop_seqk_parallel_kernelI23Flash_bwd_kernel_traitsILi192ELi64ELi64ELi8ELi4ELi2ELi2ELb0ELb0EN7cutlass6half_tE19Flash_kernel_traitsILi192ELi64ELi64ELi8ES3_EELb1ELb1ELb0ELb1ELb0ELb0ELb0EEEvNS_16Flash_bwd_paramsE --------------------------
	.section	.nv.constant0._ZN5flash44flash_bwd_dq_dk_dv_loop_seqk_parallel_kernelI23Flash_bwd_kernel_traitsILi192ELi64ELi64ELi8ELi4ELi2ELi2ELb0ELb0EN7cutlass6half_tE19Flash_kernel_traitsILi192ELi64ELi64ELi8ES3_EELb1ELb1ELb0ELb1ELb0ELb0ELb0EEEvNS_16Flash_bwd_paramsE,"a",@progbits
	.sectionflags	@""
	.align	4
.nv.constant0._ZN5flash44flash_bwd_dq_dk_dv_loop_seqk_parallel_kernelI23Flash_bwd_kernel_traitsILi192ELi64ELi64ELi8ELi4ELi2ELi2ELb0ELb0EN7cutlass6half_tE19Flash_kernel_traitsILi192ELi64ELi64ELi8ES3_EELb1ELb1ELb0ELb1ELb0ELb0ELb0EEEvNS_16Flash_bwd_paramsE:
	.zero		1168


//--------------------- .nv.constant0._ZN5flash44flash_bwd_dq_dk_dv_loop_seqk_parallel_kernelI23Flash_bwd_kernel_traitsILi192ELi64ELi64ELi8ELi4ELi2ELi2ELb0ELb0EN7cutlass6half_tE19Flash_kernel_traitsILi192ELi64ELi64ELi8ES3_EELb0ELb1ELb0ELb1ELb0ELb0ELb1EEEvNS_16Flash_bwd_paramsE --------------------------
	.section	.nv.constant0._ZN5flash44flash_bwd_dq_dk_dv_loop_seqk_parallel_kernelI23Flash_bwd_kernel_traitsILi192ELi64ELi64ELi8ELi4ELi2ELi2ELb0ELb0EN7cutlass6half_tE19Flash_kernel_traitsILi192ELi64ELi64ELi8ES3_EELb0ELb1ELb0ELb1ELb0ELb0ELb1EEEvNS_16Flash_bwd_paramsE,"a",@progbits
	.sectionflags	@""
	.align	4
.nv.constant0._ZN5flash44flash_bwd_dq_dk_dv_loop_seqk_parallel_kernelI23Flash_bwd_kernel_traitsILi192ELi64ELi64ELi8ELi4ELi2ELi2ELb0ELb0EN7cutlass6half_tE19Flash_kernel_traitsILi192ELi64ELi64ELi8ES3_EELb0ELb1ELb0ELb1ELb0ELb0ELb1EEEvNS_16Flash_bwd_paramsE:
	.zero		1168


//--------------------- .nv.constant0._ZN5flash25flash_bwd_dot_do_o_kernelILb0E23Flash_bwd_kernel_traitsILi192ELi64ELi64ELi8ELi4ELi2ELi2ELb0ELb0EN7cutlass6half_tE19Flash_kernel_traitsILi192ELi64ELi64ELi8ES3_EEEEvNS_16Flash_bwd_paramsE --------------------------
	.section	.nv.constant0._ZN5flash25flash_bwd_dot_do_o_kernelILb0E23Flash_bwd_kernel_traitsILi192ELi64ELi64ELi8ELi4ELi2ELi2ELb0ELb0EN7cutlass6half_tE19Flash_kernel_traitsILi192ELi64ELi64ELi8ES3_EEEEvNS_16Flash_bwd_paramsE,"a",@progbits
	.sectionflags	@""
	.align	4
.nv.constant0._ZN5flash25flash_bwd_dot_do_o_kernelILb0E23Flash_bwd_kernel_traitsILi192ELi64ELi64ELi8ELi4ELi2ELi2ELb0ELb0EN7cutlass6half_tE19Flash_kernel_traitsILi192ELi64ELi64ELi8ES3_EEEEvNS_16Flash_bwd_paramsE:
	.zero		1168


//--------------------- .nv.constant0._ZN5flash25flash_bwd_dot_do_o_kernelILb1E23Flash_bwd_kernel_traitsILi192ELi64ELi64ELi8ELi4ELi2ELi2ELb0ELb0EN7cutlass6half_tE19Flash_kernel_traitsILi192ELi64ELi64ELi8ES3_EEEEvNS_16Flash_bwd_paramsE --------------------------
	.section	.nv.constant0._ZN5flash25flash_bwd_dot_do_o_kernelILb1E23Flash_bwd_kernel_traitsILi192ELi64ELi64ELi8ELi4ELi2ELi2ELb0ELb0EN7cutlass6half_tE19Flash_kernel_traitsILi192ELi64ELi64ELi8ES3_EEEEvNS_16Flash_bwd_paramsE,"a",@progbits
	.sectionflags	@""
	.align	4
.nv.constant0._ZN5flash25flash_bwd_dot_do_o_kernelILb1E23Flash_bwd_kernel_traitsILi192ELi64ELi64ELi8ELi4ELi2ELi2ELb0ELb0EN7cutlass6half_tE19Flash_kernel_traitsILi192ELi64ELi64ELi8ES3_EEEEvNS_16Flash_bwd_paramsE:
	.zero		1168


//--------------------- SYMBOLS --------------------------

	.type		.nv.reservedSmem.offset0,@object
	.size		.nv.reservedSmem.offset0,0x4
